	.target	sm_90a

	.elftype	@"ET_EXEC"


//--------------------- .note.nv.tkinfo           --------------------------
	.section	.note.nv.tkinfo,"",@"SHT_NOTE"
	.sectionflags	@"SHF_NOTE_NV_TKINFO"
	.tkinfo
        /*0018*/ 	.word	0x00000002
        /*0030*/ 	.string	""
        /*0030*/ 	.string	"ptxas"
        /*0030*/ 	.string	"Cuda compilation tools, release 13.0, V13.0.88"
        /*0030*/ 	.string	"Build cuda_13.0.r13.0/compiler.36424714_0"
        /*0030*/ 	.string	"-v  -suppress-debug-info  -lineinfo  -arch sm_90a "



//--------------------- .note.nv.cuinfo           --------------------------
	.section	.note.nv.cuinfo,"",@"SHT_NOTE"
	.sectionflags	@"SHF_NOTE_NV_CUINFO"
        /*0018*/ 	.short	0x0002
        /*001a*/ 	.short	0x005a
        /*001c*/ 	.short	0x0082
	.zero		2


//--------------------- .nv.info                  --------------------------
	.section	.nv.info,"",@"SHT_CUDA_INFO"
	.align	4


	//----- nvinfo : EIATTR_REGCOUNT
	.align		4
        /*0000*/ 	.byte	0x04, 0x2f
        /*0002*/ 	.short	(.L_1 - .L_0)
	.align		4
.L_0:
        /*0004*/ 	.word	index@(matmul_kernel)
        /*0008*/ 	.word	0x000000ff


	//----- nvinfo : EIATTR_FRAME_SIZE
	.align		4
.L_1:
        /*000c*/ 	.byte	0x04, 0x11
        /*000e*/ 	.short	(.L_3 - .L_2)
	.align		4
.L_2:
        /*0010*/ 	.word	index@(matmul_kernel)
        /*0014*/ 	.word	0x00001ba8


	//----- nvinfo : EIATTR_MIN_STACK_SIZE
	.align		4
.L_3:
        /*0018*/ 	.byte	0x04, 0x12
        /*001a*/ 	.short	(.L_5 - .L_4)
	.align		4
.L_4:
        /*001c*/ 	.word	index@(matmul_kernel)
        /*0020*/ 	.word	0x00001ba8
.L_5:


//--------------------- .nv.compat                --------------------------
	.section	.nv.compat,"",@"SHT_CUDA_COMPAT_INFO"
	.align	4
        /*0000*/ 	.byte	0x02, 0x09, 0x01, 0x00, 0x02, 0x02, 0x04, 0x00, 0x02, 0x05, 0x05, 0x00, 0x03, 0x07, 0x01, 0x01
        /*0010*/ 	.byte	0x02, 0x03, 0x00, 0x00, 0x02, 0x06, 0x01, 0x00, 0x04, 0x0b, 0x08, 0x00, 0x00, 0x00, 0x00, 0x00
        /*0020*/ 	.byte	0x00, 0x00, 0x00, 0x00


//--------------------- .nv.info.matmul_kernel    --------------------------
	.section	.nv.info.matmul_kernel,"",@"SHT_CUDA_INFO"
	.sectionflags	@""
	.align	4


	//----- nvinfo : EIATTR_CUDA_API_VERSION
	.align		4
        /*0000*/ 	.byte	0x04, 0x37
        /*0002*/ 	.short	(.L_7 - .L_6)
.L_6:
        /*0004*/ 	.word	0x00000082


	//----- nvinfo : EIATTR_KPARAM_INFO
	.align		4
.L_7:
        /*0008*/ 	.byte	0x04, 0x17
        /*000a*/ 	.short	(.L_9 - .L_8)
.L_8:
        /*000c*/ 	.word	0x00000000
        /*0010*/ 	.short	0x000d
        /*0012*/ 	.short	0x0048
        /*0014*/ 	.byte	0x00, 0xf4, 0x21, 0x00


	//----- nvinfo : EIATTR_KPARAM_INFO
	.align		4
.L_9:
        /*0018*/ 	.byte	0x04, 0x17
        /*001a*/ 	.short	(.L_11 - .L_10)
.L_10:
        /*001c*/ 	.word	0x00000000
        /*0020*/ 	.short	0x000c
        /*0022*/ 	.short	0x0040
        /*0024*/ 	.byte	0x00, 0xf4, 0x21, 0x00


	//----- nvinfo : EIATTR_KPARAM_INFO
	.align		4
.L_11:
        /*0028*/ 	.byte	0x04, 0x17
        /*002a*/ 	.short	(.L_13 - .L_12)
.L_12:
        /*002c*/ 	.word	0x00000000
        /*0030*/ 	.short	0x000b
        /*0032*/ 	.short	0x0038
        /*0034*/ 	.byte	0x00, 0xf0, 0x11, 0x00


	//----- nvinfo : EIATTR_KPARAM_INFO
	.align		4
.L_13:
        /*0038*/ 	.byte	0x04, 0x17
        /*003a*/ 	.short	(.L_15 - .L_14)
.L_14:
        /*003c*/ 	.word	0x00000000
        /*0040*/ 	.short	0x000a
        /*0042*/ 	.short	0x0034
        /*0044*/ 	.byte	0x00, 0xf0, 0x11, 0x00


	//----- nvinfo : EIATTR_KPARAM_INFO
	.align		4
.L_15:
        /*0048*/ 	.byte	0x04, 0x17
        /*004a*/ 	.short	(.L_17 - .L_16)
.L_16:
        /*004c*/ 	.word	0x00000000
        /*0050*/ 	.short	0x0009
        /*0052*/ 	.short	0x0030
        /*0054*/ 	.byte	0x00, 0xf0, 0x11, 0x00


	//----- nvinfo : EIATTR_KPARAM_INFO
	.align		4
.L_17:
        /*0058*/ 	.byte	0x04, 0x17
        /*005a*/ 	.short	(.L_19 - .L_18)
.L_18:
        /*005c*/ 	.word	0x00000000
        /*0060*/ 	.short	0x0008
        /*0062*/ 	.short	0x002c
        /*0064*/ 	.byte	0x00, 0xf0, 0x11, 0x00


	//----- nvinfo : EIATTR_KPARAM_INFO
	.align		4
.L_19:
        /*0068*/ 	.byte	0x04, 0x17
        /*006a*/ 	.short	(.L_21 - .L_20)
.L_20:
        /*006c*/ 	.word	0x00000000
        /*0070*/ 	.short	0x0007
        /*0072*/ 	.short	0x0028
        /*0074*/ 	.byte	0x00, 0xf0, 0x11, 0x00


	//----- nvinfo : EIATTR_KPARAM_INFO
	.align		4
.L_21:
        /*0078*/ 	.byte	0x04, 0x17
        /*007a*/ 	.short	(.L_23 - .L_22)
.L_22:
        /*007c*/ 	.word	0x00000000
        /*0080*/ 	.short	0x0006
        /*0082*/ 	.short	0x0024
        /*0084*/ 	.byte	0x00, 0xf0, 0x11, 0x00


	//----- nvinfo : EIATTR_KPARAM_INFO
	.align		4
.L_23:
        /*0088*/ 	.byte	0x04, 0x17
        /*008a*/ 	.short	(.L_25 - .L_24)
.L_24:
        /*008c*/ 	.word	0x00000000
        /*0090*/ 	.short	0x0005
        /*0092*/ 	.short	0x0020
        /*0094*/ 	.byte	0x00, 0xf0, 0x11, 0x00


	//----- nvinfo : EIATTR_KPARAM_INFO
	.align		4
.L_25:
        /*0098*/ 	.byte	0x04, 0x17
        /*009a*/ 	.short	(.L_27 - .L_26)
.L_26:
        /*009c*/ 	.word	0x00000000
        /*00a0*/ 	.short	0x0004
        /*00a2*/ 	.short	0x001c
        /*00a4*/ 	.byte	0x00, 0xf0, 0x11, 0x00


	//----- nvinfo : EIATTR_KPARAM_INFO
	.align		4
.L_27:
        /*00a8*/ 	.byte	0x04, 0x17
        /*00aa*/ 	.short	(.L_29 - .L_28)
.L_28:
        /*00ac*/ 	.word	0x00000000
        /*00b0*/ 	.short	0x0003
        /*00b2*/ 	.short	0x0018
        /*00b4*/ 	.byte	0x00, 0xf0, 0x11, 0x00


	//----- nvinfo : EIATTR_KPARAM_INFO
	.align		4
.L_29:
        /*00b8*/ 	.byte	0x04, 0x17
        /*00ba*/ 	.short	(.L_31 - .L_30)
.L_30:
        /*00bc*/ 	.word	0x00000000
        /*00c0*/ 	.short	0x0002
        /*00c2*/ 	.short	0x0010
        /*00c4*/ 	.byte	0x00, 0xf4, 0x21, 0x00


	//----- nvinfo : EIATTR_KPARAM_INFO
	.align		4
.L_31:
        /*00c8*/ 	.byte	0x04, 0x17
        /*00ca*/ 	.short	(.L_33 - .L_32)
.L_32:
        /*00cc*/ 	.word	0x00000000
        /*00d0*/ 	.short	0x0001
        /*00d2*/ 	.short	0x0008
        /*00d4*/ 	.byte	0x00, 0xf4, 0x21, 0x00


	//----- nvinfo : EIATTR_KPARAM_INFO
	.align		4
.L_33:
        /*00d8*/ 	.byte	0x04, 0x17
        /*00da*/ 	.short	(.L_35 - .L_34)
.L_34:
        /*00dc*/ 	.word	0x00000000
        /*00e0*/ 	.short	0x0000
        /*00e2*/ 	.short	0x0000
        /*00e4*/ 	.byte	0x00, 0xf4, 0x21, 0x00


	//----- nvinfo : EIATTR_SPARSE_MMA_MASK
	.align		4
.L_35:
        /*00e8*/ 	.byte	0x03, 0x50
        /*00ea*/ 	.short	0x0000


	//----- nvinfo : EIATTR_MAXREG_COUNT
	.align		4
        /*00ec*/ 	.byte	0x03, 0x1b
        /*00ee*/ 	.short	0x00ff


	//----- nvinfo : EIATTR_NUM_BARRIERS
	.align		4
        /*00f0*/ 	.byte	0x02, 0x4c
        /*00f2*/ 	.byte	0x01
	.zero		1


	//----- nvinfo : EIATTR_ANNOTATIONS
	.align		4
        /*00f4*/ 	.byte	0x04, 0x55
        /*00f6*/ 	.short	(.L_37 - .L_36)


	//   ....[0]....
.L_36:
        /*00f8*/ 	.word	0x00000001
        /*00fc*/ 	.byte	0x50, 0x05, 0x00, 0x00, 0x01, 0x00, 0x00, 0x00, 0x90, 0x05, 0x00, 0x00, 0x01, 0x00, 0x00, 0x00
        /* <DEDUP_REMOVED lines=3579> */
        /*e0bc*/ 	.byte	0xd0, 0x51, 0x05, 0x00


	//----- nvinfo : EIATTR_MERCURY_ISA_VERSION
	.align		4
.L_37:
        /*e0c0*/ 	.byte	0x03, 0x5f
        /*e0c2*/ 	.short	0x0101


	//----- nvinfo : EIATTR_EXIT_INSTR_OFFSETS
	.align		4
        /*e0c4*/ 	.byte	0x04, 0x1c
        /*e0c6*/ 	.short	(.L_39 - .L_38)


	//   ....[0]....
.L_38:
        /*e0c8*/ 	.word	0x000551c0


	//   ....[1]....
        /*e0cc*/ 	.word	0x000551f0


	//----- nvinfo : EIATTR_REQNTID
	.align		4
.L_39:
        /*e0d0*/ 	.byte	0x04, 0x10
        /*e0d2*/ 	.short	(.L_41 - .L_40)
.L_40:
        /*e0d4*/ 	.word	0x00000100
        /*e0d8*/ 	.word	0x00000001
        /*e0dc*/ 	.word	0x00000001


	//----- nvinfo : EIATTR_CBANK_PARAM_SIZE
	.align		4
.L_41:
        /*e0e0*/ 	.byte	0x03, 0x19
        /*e0e2*/ 	.short	0x0050


	//----- nvinfo : EIATTR_PARAM_CBANK
	.align		4
        /*e0e4*/ 	.byte	0x04, 0x0a
        /*e0e6*/ 	.short	(.L_43 - .L_42)
	.align		4
.L_42:
        /*e0e8*/ 	.word	index@(.nv.constant0.matmul_kernel)
        /*e0ec*/ 	.short	0x0210
        /*e0ee*/ 	.short	0x0050


	//----- nvinfo : EIATTR_SW_WAR
	.align		4
.L_43:
        /*e0f0*/ 	.byte	0x04, 0x36
        /*e0f2*/ 	.short	(.L_45 - .L_44)
.L_44:
        /*e0f4*/ 	.word	0x00000008
.L_45:


//--------------------- .nv.callgraph             --------------------------
	.section	.nv.callgraph,"",@"SHT_CUDA_CALLGRAPH"
	.align	4
	.sectionentsize	8
	.align		4
        /*0000*/ 	.word	0x00000000
	.align		4
        /*0004*/ 	.word	0xffffffff
	.align		4
        /*0008*/ 	.word	0x00000000
	.align		4
        /*000c*/ 	.word	0xfffffffe
	.align		4
        /*0010*/ 	.word	0x00000000
	.align		4
        /*0014*/ 	.word	0xfffffffd
	.align		4
        /*0018*/ 	.word	0x00000000
	.align		4
        /*001c*/ 	.word	0xfffffffc


//--------------------- .text.matmul_kernel       --------------------------
	.section	.text.matmul_kernel,"ax",@progbits
	.align	128
        .global         matmul_kernel
        .type           matmul_kernel,@function
        .size           matmul_kernel,(.L_x_4 - matmul_kernel)
        .other          matmul_kernel,@"STO_CUDA_ENTRY STV_DEFAULT"
matmul_kernel:
.text.matmul_kernel:
[----:B------:R-:W0:Y:S08]  /*0000*/  LDC R1, c[0x0][0x28] ;  /* 0x00000a00ff017b82 */ /* 0x000e300000000800 */
[----:B------:R-:W1:Y:S01]  /*0010*/  LDC.64 R6, c[0x0][0x228] ;  /* 0x00008a00ff067b82 */ /* 0x000e620000000a00 */
[----:B------:R-:W2:Y:S01]  /*0020*/  S2R R5, SR_CTAID.X ;  /* 0x0000000000057919 */ /* 0x000ea20000002500 */
[----:B------:R-:W-:Y:S01]  /*0030*/  UMOV UR4, 0x400 ;  /* 0x0000040000047882 */ /* 0x000fe20000000000 */
[----:B------:R-:W-:Y:S01]  /*0040*/  ULDC.64 UR6, c[0x0][0x208] ;  /* 0x0000820000067ab9 */ /* 0x000fe20000000a00 */
[----:B0-----:R-:W-:Y:S01]  /*0050*/  VIADD R1, R1, 0xffffe458 ;  /* 0xffffe45801017836 */ /* 0x001fe20000000000 */
[----:B------:R-:W0:Y:S03]  /*0060*/  S2R R154, SR_TID.X ;  /* 0x00000000009a7919 */ /* 0x000e260000002100 */
[----:B------:R-:W3:Y:S08]  /*0070*/  LDC R152, c[0x0][0x230] ;  /* 0x00008c00ff987b82 */ /* 0x000ef00000000800 */
[----:B------:R-:W4:Y:S01]  /*0080*/  S2UR UR5, SR_CgaCtaId ;  /* 0x00000000000579c3 */ /* 0x000f220000008800 */
[----:B-1----:R-:W-:-:S05]  /*0090*/  VIADD R0, R7, 0xff ;  /* 0x000000ff07007836 */ /* 0x002fca0000000000 */
[----:B------:R-:W-:Y:S01]  /*00a0*/  SHF.R.S32.HI R3, RZ, 0x1f, R0 ;  /* 0x0000001fff037819 */ /* 0x000fe20000011400 */
[----:B---3--:R-:W-:-:S03]  /*00b0*/  VIADD R152, R152, 0x7f ;  /* 0x0000007f98987836 */ /* 0x008fc60000000000 */
[----:B------:R-:W-:Y:S02]  /*00c0*/  LEA.HI R3, R3, R0, RZ, 0x8 ;  /* 0x0000000003037211 */ /* 0x000fe400078f40ff */
[----:B--2---:R-:W-:Y:S02]  /*00d0*/  IABS R10, R5 ;  /* 0x00000005000a7213 */ /* 0x004fe40000000000 */
[----:B------:R-:W-:Y:S02]  /*00e0*/  SHF.R.S32.HI R3, RZ, 0x8, R3 ;  /* 0x00000008ff037819 */ /* 0x000fe40000011403 */
[----:B0-----:R-:W-:Y:S01]  /*00f0*/  LOP3.LUT R137, R154, 0xff, RZ, 0xc0, !PT ;  /* 0x000000ff9a897812 */ /* 0x001fe200078ec0ff */
[----:B----4-:R-:W-:Y:S02]  /*0100*/  ULEA UR4, UR5, UR4, 0x18 ;  /* 0x0000000405047291 */ /* 0x010fe4000f8ec03f */
[----:B------:R-:W-:-:S05]  /*0110*/  IMAD.SHL.U32 R4, R3, 0x8, RZ ;  /* 0x0000000803047824 */ /* 0x000fca00078e00ff */
[-C--:B------:R-:W-:Y:S02]  /*0120*/  IABS R9, R4.reuse ;  /* 0x0000000400097213 */ /* 0x080fe40000000000 */
[----:B------:R-:W-:Y:S02]  /*0130*/  IABS R12, R4 ;  /* 0x00000004000c7213 */ /* 0x000fe40000000000 */
[----:B------:R-:W0:Y:S08]  /*0140*/  I2F.RP R0, R9 ;  /* 0x0000000900007306 */ /* 0x000e300000209400 */
[----:B0-----:R-:W0:Y:S02]  /*0150*/  MUFU.RCP R0, R0 ;  /* 0x0000000000007308 */ /* 0x001e240000001000 */
[----:B0-----:R-:W-:-:S02]  /*0160*/  VIADD R2, R0, 0xffffffe ;  /* 0x0ffffffe00027836 */ /* 0x001fc40000000000 */
[----:B------:R-:W-:-:S04]  /*0170*/  IMAD.MOV R0, RZ, RZ, -R12 ;  /* 0x000000ffff007224 */ /* 0x000fc800078e0a0c */
[----:B------:R0:W1:Y:S02]  /*0180*/  F2I.FTZ.U32.TRUNC.NTZ R3, R2 ;  /* 0x0000000200037305 */ /* 0x000064000021f000 */
[----:B0-----:R-:W-:Y:S02]  /*0190*/  IMAD.MOV.U32 R2, RZ, RZ, RZ ;  /* 0x000000ffff027224 */ /* 0x001fe400078e00ff */
[----:B-1----:R-:W-:-:S04]  /*01a0*/  IMAD.MOV R8, RZ, RZ, -R3 ;  /* 0x000000ffff087224 */ /* 0x002fc800078e0a03 */
[----:B------:R-:W-:Y:S02]  /*01b0*/  IMAD R11, R8, R9, RZ ;  /* 0x00000009080b7224 */ /* 0x000fe400078e02ff */
[----:B------:R-:W-:Y:S02]  /*01c0*/  IMAD.MOV.U32 R8, RZ, RZ, R10 ;  /* 0x000000ffff087224 */ /* 0x000fe400078e000a */
[----:B------:R-:W-:-:S06]  /*01d0*/  IMAD.HI.U32 R3, R3, R11, R2 ;  /* 0x0000000b03037227 */ /* 0x000fcc00078e0002 */
[----:B------:R-:W-:-:S04]  /*01e0*/  IMAD.HI.U32 R3, R3, R8, RZ ;  /* 0x0000000803037227 */ /* 0x000fc800078e00ff */
[----:B------:R-:W-:-:S05]  /*01f0*/  IMAD R0, R3, R0, R8 ;  /* 0x0000000003007224 */ /* 0x000fca00078e0208 */
[----:B------:R-:W-:-:S13]  /*0200*/  ISETP.GT.U32.AND P1, PT, R9, R0, PT ;  /* 0x000000000900720c */ /* 0x000fda0003f24070 */
[----:B------:R-:W-:Y:S02]  /*0210*/  @!P1 IMAD.IADD R0, R0, 0x1, -R9 ;  /* 0x0000000100009824 */ /* 0x000fe400078e0a09 */
[----:B------:R-:W-:Y:S01]  /*0220*/  @!P1 VIADD R3, R3, 0x1 ;  /* 0x0000000103039836 */ /* 0x000fe20000000000 */
[----:B------:R-:W-:Y:S02]  /*0230*/  ISETP.NE.AND P1, PT, R4, RZ, PT ;  /* 0x000000ff0400720c */ /* 0x000fe40003f25270 */
[----:B------:R-:W-:Y:S02]  /*0240*/  ISETP.GE.U32.AND P0, PT, R0, R9, PT ;  /* 0x000000090000720c */ /* 0x000fe40003f06070 */
[----:B------:R-:W-:-:S04]  /*0250*/  LOP3.LUT R0, R5, R4, RZ, 0x3c, !PT ;  /* 0x0000000405007212 */ /* 0x000fc800078e3cff */
[----:B------:R-:W-:Y:S01]  /*0260*/  ISETP.GE.AND P2, PT, R0, RZ, PT ;  /* 0x000000ff0000720c */ /* 0x000fe20003f46270 */
[----:B------:R-:W-:-:S06]  /*0270*/  VIADD R0, R6, 0x1ff ;  /* 0x000001ff06007836 */ /* 0x000fcc0000000000 */
[----:B------:R-:W-:-:S04]  /*0280*/  @P0 VIADD R3, R3, 0x1 ;  /* 0x0000000103030836 */ /* 0x000fc80000000000 */
[----:B------:R-:W-:Y:S01]  /*0290*/  IMAD.MOV.U32 R2, RZ, RZ, R3 ;  /* 0x000000ffff027224 */ /* 0x000fe200078e0003 */
[----:B------:R-:W-:-:S03]  /*02a0*/  SHF.R.S32.HI R3, RZ, 0x1f, R0 ;  /* 0x0000001fff037819 */ /* 0x000fc60000011400 */
[----:B------:R-:W-:Y:S01]  /*02b0*/  @!P2 IMAD.MOV R2, RZ, RZ, -R2 ;  /* 0x000000ffff02a224 */ /* 0x000fe200078e0a02 */
[----:B------:R-:W-:Y:S02]  /*02c0*/  @!P1 LOP3.LUT R2, RZ, R4, RZ, 0x33, !PT ;  /* 0x00000004ff029212 */ /* 0x000fe400078e33ff */
[----:B------:R-:W-:-:S03]  /*02d0*/  LEA.HI R3, R3, R0, RZ, 0x9 ;  /* 0x0000000003037211 */ /* 0x000fc600078f48ff */
[----:B------:R-:W-:Y:S02]  /*02e0*/  IMAD.SHL.U32 R8, R2, 0x8, RZ ;  /* 0x0000000802087824 */ /* 0x000fe400078e00ff */
[----:B------:R-:W-:-:S03]  /*02f0*/  IMAD.MOV R2, RZ, RZ, -R2 ;  /* 0x000000ffff027224 */ /* 0x000fc600078e0a02 */
[----:B------:R-:W-:Y:S01]  /*0300*/  LEA.HI.SX32 R3, R3, -R8, 0x17 ;  /* 0x8000000803037211 */ /* 0x000fe200078fbaff */
[----:B------:R-:W-:-:S03]  /*0310*/  IMAD R4, R4, R2, R5 ;  /* 0x0000000204047224 */ /* 0x000fc600078e0205 */
[----:B------:R-:W-:Y:S02]  /*0320*/  VIMNMX R13, R3, 0x8, PT ;  /* 0x00000008030d7848 */ /* 0x000fe40003fe0100 */
[----:B------:R-:W-:Y:S02]  /*0330*/  IABS R11, R4 ;  /* 0x00000004000b7213 */ /* 0x000fe40000000000 */
[----:B------:R-:W-:-:S04]  /*0340*/  IABS R9, R13 ;  /* 0x0000000d00097213 */ /* 0x000fc80000000000 */
[----:B------:R-:W0:Y:S08]  /*0350*/  I2F.RP R0, R9 ;  /* 0x0000000900007306 */ /* 0x000e300000209400 */
[----:B0-----:R-:W0:Y:S02]  /*0360*/  MUFU.RCP R0, R0 ;  /* 0x0000000000007308 */ /* 0x001e240000001000 */
[----:B0-----:R-:W-:-:S06]  /*0370*/  VIADD R3, R0, 0xffffffe ;  /* 0x0ffffffe00037836 */ /* 0x001fcc0000000000 */
[----:B------:R-:W0:Y:S02]  /*0380*/  F2I.FTZ.U32.TRUNC.NTZ R3, R3 ;  /* 0x0000000300037305 */ /* 0x000e24000021f000 */
[----:B0-----:R-:W-:-:S04]  /*0390*/  IMAD.MOV R10, RZ, RZ, -R3 ;  /* 0x000000ffff0a7224 */ /* 0x001fc800078e0a03 */
[----:B------:R-:W-:Y:S01]  /*03a0*/  IMAD.MOV.U32 R2, RZ, RZ, R10 ;  /* 0x000000ffff027224 */ /* 0x000fe200078e000a */
[----:B------:R-:W-:-:S03]  /*03b0*/  IABS R10, R13 ;  /* 0x0000000d000a7213 */ /* 0x000fc60000000000 */
[----:B------:R-:W-:Y:S02]  /*03c0*/  IMAD R5, R2, R9, RZ ;  /* 0x0000000902057224 */ /* 0x000fe400078e02ff */
[----:B------:R-:W-:Y:S02]  /*03d0*/  IMAD.MOV.U32 R2, RZ, RZ, RZ ;  /* 0x000000ffff027224 */ /* 0x000fe400078e00ff */
[----:B------:R-:W-:Y:S02]  /*03e0*/  IMAD.MOV R0, RZ, RZ, -R10 ;  /* 0x000000ffff007224 */ /* 0x000fe400078e0a0a */
        /* <DEDUP_REMOVED lines=9> */
[----:B------:R-:W-:-:S07]  /*0480*/  ISETP.GE.AND P2, PT, R0, RZ, PT ;  /* 0x000000ff0000720c */ /* 0x000fce0003f46270 */
[----:B------:R-:W-:Y:S01]  /*0490*/  @P0 VIADD R2, R2, 0x1 ;  /* 0x0000000102020836 */ /* 0x000fe20000000000 */
[----:B------:R-:W-:-:S05]  /*04a0*/  ISETP.GT.AND P0, PT, R152, 0x7f, PT ;  /* 0x0000007f9800780c */ /* 0x000fca0003f04270 */
[----:B------:R-:W-:Y:S01]  /*04b0*/  @!P2 IMAD.MOV R2, RZ, RZ, -R2 ;  /* 0x000000ffff02a224 */ /* 0x000fe200078e0a02 */
[----:B------:R-:W-:-:S05]  /*04c0*/  @!P1 LOP3.LUT R2, RZ, R13, RZ, 0x33, !PT ;  /* 0x0000000dff029212 */ /* 0x000fca00078e33ff */
[----:B------:R-:W-:Y:S02]  /*04d0*/  IMAD.MOV R0, RZ, RZ, -R2 ;  /* 0x000000ffff007224 */ /* 0x000fe400078e0a02 */
[----:B------:R-:W-:Y:S02]  /*04e0*/  IMAD.SHL.U32 R3, R2, 0x100, RZ ;  /* 0x0000010002037824 */ /* 0x000fe400078e00ff */
[----:B------:R-:W-:-:S04]  /*04f0*/  IMAD R0, R13, R0, R4 ;  /* 0x000000000d007224 */ /* 0x000fc800078e0204 */
[----:B------:R-:W-:-:S04]  /*0500*/  IMAD.IADD R0, R8, 0x1, R0 ;  /* 0x0000000108007824 */ /* 0x000fc800078e0200 */
[----:B------:R-:W-:-:S04]  /*0510*/  IMAD R4, R0, 0x200, R137 ;  /* 0x0000020000047824 */ /* 0x000fc800078e0289 */
[----:B------:R-:W-:Y:S01]  /*0520*/  VIADD R5, R4, 0x100 ;  /* 0x0000010004057836 */ /* 0x000fe20000000000 */
[----:B------:R-:W-:Y:S06]  /*0530*/  @P0 BRA `(.L_x_0) ;  /* 0x0000001c000c0947 */ /* 0x000fec0003800000 */
[----:B------:R-:W-:Y:S01]  /*0540*/  IMAD.SHL.U32 R0, R154, 0x10, RZ ;  /* 0x000000109a007824 */ /* 0x000fe200078e00ff */
[----:B------:R1:W-:Y:S01]  /*0550*/  STL [R1+0x400], RZ ;  /* 0x000400ff01007387 */ /* 0x0003e20000100800 */
[----:B------:R-:W-:Y:S02]  /*0560*/  CS2R R24, SRZ ;  /* 0x0000000000187805 */ /* 0x000fe4000001ff00 */
[----:B------:R-:W-:Y:S02]  /*0570*/  CS2R R26, SRZ ;  /* 0x00000000001a7805 */ /* 0x000fe4000001ff00 */
[----:B------:R-:W-:Y:S01]  /*0580*/  CS2R R28, SRZ ;  /* 0x00000000001c7805 */ /* 0x000fe2000001ff00 */
[----:B------:R1:W-:Y:S01]  /*0590*/  STL [R1+0x14a0], R0 ;  /* 0x0014a00001007387 */ /* 0x0003e20000100800 */
[----:B------:R-:W-:Y:S02]  /*05a0*/  CS2R R30, SRZ ;  /* 0x00000000001e7805 */ /* 0x000fe4000001ff00 */
[----:B------:R-:W-:-:S02]  /*05b0*/  CS2R R32, SRZ ;  /* 0x0000000000207805 */ /* 0x000fc4000001ff00 */
[----:B------:R-:W-:Y:S01]  /*05c0*/  CS2R R34, SRZ ;  /* 0x0000000000227805 */ /* 0x000fe2000001ff00 */
[----:B------:R1:W-:Y:S01]  /*05d0*/  STL [R1+0x404], RZ ;  /* 0x000404ff01007387 */ /* 0x0003e20000100800 */
[----:B------:R-:W-:Y:S02]  /*05e0*/  CS2R R36, SRZ ;  /* 0x0000000000247805 */ /* 0x000fe4000001ff00 */
[----:B------:R-:W-:Y:S02]  /*05f0*/  CS2R R38, SRZ ;  /* 0x0000000000267805 */ /* 0x000fe4000001ff00 */
[----:B------:R-:W-:Y:S01]  /*0600*/  CS2R R40, SRZ ;  /* 0x0000000000287805 */ /* 0x000fe2000001ff00 */
[----:B------:R1:W-:Y:S01]  /*0610*/  STL [R1+0x408], RZ ;  /* 0x000408ff01007387 */ /* 0x0003e20000100800 */
        /* <DEDUP_REMOVED lines=72> */
[----:B------:R-:W-:-:S03]  /*0aa0*/  CS2R R150, SRZ ;  /* 0x0000000000967805 */ /* 0x000fc6000001ff00 */
[----:B------:R1:W-:Y:S04]  /*0ab0*/  STL [R1+0x454], RZ ;  /* 0x000454ff01007387 */ /* 0x0003e80000100800 */
        /* <DEDUP_REMOVED lines=234> */
[----:B------:R1:W-:Y:S04]  /*1960*/  STL [R1], RZ ;  /* 0x000000ff01007387 */ /* 0x0003e80000100800 */
        /* <DEDUP_REMOVED lines=126> */
[----:B------:R1:W-:Y:S01]  /*2150*/  STL [R1+0x1fc], RZ ;  /* 0x0001fcff01007387 */ /* 0x0003e20000100800 */
[----:B------:R-:W-:Y:S05]  /*2160*/  BRA `(.L_x_1) ;  /* 0x000002bc00287947 */ /* 0x000fea0003800000 */
.L_x_0:
[----:B------:R-:W-:Y:S01]  /*2170*/  IABS R14, R6 ;  /* 0x00000006000e7213 */ /* 0x000fe20000000000 */
[----:B------:R-:W-:Y:S01]  /*2180*/  ULDC UR24, c[0x0][0x234] ;  /* 0x00008d0000187ab9 */ /* 0x000fe20000000800 */
[----:B------:R-:W-:Y:S01]  /*2190*/  IABS R0, R7 ;  /* 0x0000000700007213 */ /* 0x000fe20000000000 */
[----:B------:R-:W-:Y:S01]  /*21a0*/  ULDC.64 UR10, c[0x0][0x210] ;  /* 0x00008400000a7ab9 */ /* 0x000fe20000000a00 */
[----:B------:R-:W0:Y:S01]  /*21b0*/  I2F.RP R2, R14 ;  /* 0x0000000e00027306 */ /* 0x000e220000209400 */
[----:B------:R-:W-:Y:S01]  /*21c0*/  IABS R15, R5 ;  /* 0x00000005000f7213 */ /* 0x000fe20000000000 */
[----:B------:R-:W-:Y:S01]  /*21d0*/  ULDC UR23, c[0x0][0x23c] ;  /* 0x00008f0000177ab9 */ /* 0x000fe20000000800 */
[----:B------:R-:W-:Y:S01]  /*21e0*/  ISETP.GE.AND P3, PT, R5, RZ, PT ;  /* 0x000000ff0500720c */ /* 0x000fe20003f66270 */
[----:B------:R-:W-:Y:S01]  /*21f0*/  ULDC UR9, c[0x0][0x238] ;  /* 0x00008e0000097ab9 */ /* 0x000fe20000000800 */
[----:B------:R-:W-:Y:S01]  /*2200*/  LOP3.LUT R136, RZ, R7, RZ, 0x33, !PT ;  /* 0x00000007ff887212 */ /* 0x000fe200078e33ff */
[----:B------:R-:W-:Y:S01]  /*2210*/  ULDC UR28, c[0x0][0x240] ;  /* 0x00009000001c7ab9 */ /* 0x000fe20000000800 */
[----:B------:R-:W-:Y:S01]  /*2220*/  LOP3.LUT R40, R154, 0x7f, RZ, 0xc0, !PT ;  /* 0x0000007f9a287812 */ /* 0x000fe200078ec0ff */
[----:B------:R-:W1:Y:S01]  /*2230*/  I2F.RP R12, R0 ;  /* 0x00000000000c7306 */ /* 0x000e620000209400 */
[----:B------:R-:W-:Y:S01]  /*2240*/  ULDC UR32, c[0x0][0x238] ;  /* 0x00008e0000207ab9 */ /* 0x000fe20000000800 */
[----:B------:R-:W-:Y:S01]  /*2250*/  ULDC UR29, c[0x0][0x238] ;  /* 0x00008e00001d7ab9 */ /* 0x000fe20000000800 */
[----:B------:R-:W-:Y:S01]  /*2260*/  UIMAD UR32, UR32, 0x3a, URZ ;  /* 0x0000003a202078a4 */ /* 0x000fe2000f8e023f */
[----:B------:R-:W-:Y:S01]  /*2270*/  ULDC UR36, c[0x0][0x238] ;  /* 0x00008e0000247ab9 */ /* 0x000fe20000000800 */
[----:B------:R-:W-:Y:S01]  /*2280*/  ULDC UR35, c[0x0][0x238] ;  /* 0x00008e0000237ab9 */ /* 0x000fe20000000800 */
[----:B------:R-:W-:-:S02]  /*2290*/  UIMAD UR36, UR36, 0x38, URZ ;  /* 0x00000038242478a4 */ /* 0x000fc4000f8e023f */
[----:B0-----:R-:W0:Y:S01]  /*22a0*/  MUFU.RCP R2, R2 ;  /* 0x0000000200027308 */ /* 0x001e220000001000 */
[----:B------:R-:W-:Y:S01]  /*22b0*/  UIMAD UR35, UR35, 0x37, URZ ;  /* 0x00000037232378a4 */ /* 0x000fe2000f8e023f */
[----:B------:R-:W-:Y:S01]  /*22c0*/  ULDC UR34, c[0x0][0x238] ;  /* 0x00008e0000227ab9 */ /* 0x000fe20000000800 */
[----:B------:R-:W-:Y:S01]  /*22d0*/  ULDC UR37, c[0x0][0x238] ;  /* 0x00008e0000257ab9 */ /* 0x000fe20000000800 */
[----:B------:R-:W-:Y:S01]  /*22e0*/  ULDC UR60, c[0x0][0x238] ;  /* 0x00008e00003c7ab9 */ /* 0x000fe20000000800 */
[----:B------:R-:W-:-:S03]  /*22f0*/  UIMAD UR37, UR37, 0x35, URZ ;  /* 0x00000035252578a4 */ /* 0x000fc6000f8e023f */
[----:B-1----:R-:W1:Y:S01]  /*2300*/  MUFU.RCP R12, R12 ;  /* 0x0000000c000c7308 */ /* 0x002e620000001000 */
[----:B------:R-:W-:Y:S01]  /*2310*/  UIMAD UR60, UR60, 0x34, URZ ;  /* 0x000000343c3c78a4 */ /* 0x000fe2000f8e023f */
[----:B------:R-:W-:Y:S01]  /*2320*/  ULDC UR33, c[0x0][0x238] ;  /* 0x00008e0000217ab9 */ /* 0x000fe20000000800 */
[----:B------:R-:W-:Y:S01]  /*2330*/  ULDC UR58, c[0x0][0x238] ;  /* 0x00008e00003a7ab9 */ /* 0x000fe20000000800 */
[----:B------:R-:W-:Y:S02]  /*2340*/  UIMAD UR33, UR33, 0x33, URZ ;  /* 0x00000033212178a4 */ /* 0x000fe4000f8e023f */
[----:B------:R-:W-:Y:S01]  /*2350*/  UIMAD UR58, UR58, 0x32, URZ ;  /* 0x000000323a3a78a4 */ /* 0x000fe2000f8e023f */
[----:B0-----:R-:W-:Y:S01]  /*2360*/  VIADD R8, R2, 0xffffffe ;  /* 0x0ffffffe02087836 */ /* 0x001fe20000000000 */
[----:B------:R-:W-:Y:S01]  /*2370*/  ULDC UR59, c[0x0][0x238] ;  /* 0x00008e00003b7ab9 */ /* 0x000fe20000000800 */
[----:B------:R-:W-:Y:S01]  /*2380*/  ULDC UR55, c[0x0][0x238] ;  /* 0x00008e0000377ab9 */ /* 0x000fe20000000800 */
[----:B------:R-:W-:Y:S01]  /*2390*/  UIMAD UR59, UR59, 0x31, URZ ;  /* 0x000000313b3b78a4 */ /* 0x000fe2000f8e023f */
[----:B------:R0:W2:Y:S01]  /*23a0*/  F2I.FTZ.U32.TRUNC.NTZ R9, R8 ;  /* 0x0000000800097305 */ /* 0x0000a2000021f000 */
[----:B------:R-:W-:Y:S01]  /*23b0*/  UIMAD UR55, UR55, 0x30, URZ ;  /* 0x00000030373778a4 */ /* 0x000fe2000f8e023f */
[----:B------:R-:W-:Y:S01]  /*23c0*/  ULDC UR43, c[0x0][0x238] ;  /* 0x00008e00002b7ab9 */ /* 0x000fe20000000800 */
[----:B-1----:R-:W-:Y:S01]  /*23d0*/  VIADD R10, R12, 0xffffffe ;  /* 0x0ffffffe0c0a7836 */ /* 0x002fe20000000000 */
[----:B------:R-:W-:Y:S01]  /*23e0*/  IABS R12, R4 ;  /* 0x00000004000c7213 */ /* 0x000fe20000000000 */
[----:B------:R-:W-:-:S03]  /*23f0*/  UIMAD UR43, UR43, 0x2f, URZ ;  /* 0x0000002f2b2b78a4 */ /* 0x000fc6000f8e023f */
[----:B------:R1:W3:Y:S01]  /*2400*/  F2I.FTZ.U32.TRUNC.NTZ R11, R10 ;  /* 0x0000000a000b7305 */ /* 0x0002e2000021f000 */
[----:B0-----:R-:W-:Y:S01]  /*2410*/  IMAD.MOV.U32 R8, RZ, RZ, RZ ;  /* 0x000000ffff087224 */ /* 0x001fe200078e00ff */
[----:B------:R-:W-:Y:S01]  /*2420*/  ULDC UR47, c[0x0][0x238] ;  /* 0x00008e00002f7ab9 */ /* 0x000fe20000000800 */
[----:B------:R-:W-:Y:S01]  /*2430*/  ULDC UR51, c[0x0][0x238] ;  /* 0x00008e0000337ab9 */ /* 0x000fe20000000800 */
[----:B------:R-:W-:Y:S02]  /*2440*/  UIMAD UR47, UR47, 0x2e, URZ ;  /* 0x0000002e2f2f78a4 */ /* 0x000fe4000f8e023f */
[----:B------:R-:W-:Y:S01]  /*2450*/  UIMAD UR51, UR51, 0x2d, URZ ;  /* 0x0000002d333378a4 */ /* 0x000fe2000f8e023f */
[--C-:B--2---:R-:W-:Y:S01]  /*2460*/  IMAD.MOV R13, RZ, RZ, -R9.reuse ;  /* 0x000000ffff0d7224 */ /* 0x104fe200078e0a09 */
[----:B------:R-:W-:Y:S01]  /*2470*/  ULDC UR39, c[0x0][0x238] ;  /* 0x00008e0000277ab9 */ /* 0x000fe20000000800 */
[----:B-1----:R-:W-:Y:S01]  /*2480*/  IMAD.MOV.U32 R10, RZ, RZ, RZ ;  /* 0x000000ffff0a7224 */ /* 0x002fe200078e00ff */
[----:B------:R-:W-:Y:S01]  /*2490*/  UIMAD UR39, UR39, 0x2c, URZ ;  /* 0x0000002c272778a4 */ /* 0x000fe2000f8e023f */
[----:B------:R-:W-:Y:S01]  /*24a0*/  IMAD R13, R13, R14, RZ ;  /* 0x0000000e0d0d7224 */ /* 0x000fe200078e02ff */
[----:B------:R-:W-:Y:S01]  /*24b0*/  ULDC UR8, c[0x0][0x238] ;  /* 0x00008e0000087ab9 */ /* 0x000fe20000000800 */
[----:B------:R-:W-:Y:S01]  /*24c0*/  ULDC UR15, c[0x0][0x238] ;  /* 0x00008e00000f7ab9 */ /* 0x000fe20000000800 */
[----:B------:R-:W-:Y:S01]  /*24d0*/  UIMAD UR8, UR8, 0x2b, URZ ;  /* 0x0000002b080878a4 */ /* 0x000fe2000f8e023f */
[----:B------:R-:W-:Y:S01]  /*24e0*/  IMAD.HI.U32 R9, R9, R13, R8 ;  /* 0x0000000d09097227 */ /* 0x000fe200078e0008 */
[----:B------:R-:W-:Y:S01]  /*24f0*/  SHF.R.U32.HI R8, RZ, 0x7, R154 ;  /* 0x00000007ff087819 */ /* 0x000fe2000001169a */
[----:B------:R-:W-:-:S02]  /*2500*/  UIMAD UR15, UR15, 0x2a, URZ ;  /* 0x0000002a0f0f78a4 */ /* 0x000fc4000f8e023f */
[----:B---3--:R-:W-:Y:S01]  /*2510*/  IMAD.MOV R17, RZ, RZ, -R11 ;  /* 0x000000ffff117224 */ /* 0x008fe200078e0a0b */
[----:B------:R-:W-:Y:S01]  /*2520*/  SGXT.U32 R8, R8, 0x1 ;  /* 0x000000010808781a */ /* 0x000fe20000000000 */
[----:B------:R-:W-:Y:S01]  /*2530*/  IMAD.HI.U32 R2, R9, R12, RZ ;  /* 0x0000000c09027227 */ /* 0x000fe200078e00ff */
[----:B------:R-:W-:Y:S01]  /*2540*/  ULDC UR41, c[0x0][0x238] ;  /* 0x00008e0000297ab9 */ /* 0x000fe20000000800 */
[----:B------:R-:W-:Y:S01]  /*2550*/  ULDC UR45, c[0x0][0x238] ;  /* 0x00008e00002d7ab9 */ /* 0x000fe20000000800 */
[----:B------:R-:W-:Y:S01]  /*2560*/  LOP3.LUT R8, R3, R8, RZ, 0xfc, !PT ;  /* 0x0000000803087212 */ /* 0x000fe200078efcff */
[----:B------:R-:W-:Y:S01]  /*2570*/  IMAD.HI.U32 R9, R9, R15, RZ ;  /* 0x0000000f09097227 */ /* 0x000fe200078e00ff */
[----:B------:R-:W-:Y:S02]  /*2580*/  UIMAD UR41, UR41, 0x29, URZ ;  /* 0x00000029292978a4 */ /* 0x000fe4000f8e023f */
[----:B------:R-:W-:Y:S01]  /*2590*/  IABS R21, R8 ;  /* 0x0000000800157213 */ /* 0x000fe20000000000 */
[----:B------:R-:W-:Y:S01]  /*25a0*/  IMAD.MOV R13, RZ, RZ, -R2 ;  /* 0x000000ffff0d7224 */ /* 0x000fe200078e0a02 */
[C---:B------:R-:W-:Y:S01]  /*25b0*/  LOP3.LUT R18, R8.reuse, 0xf4, RZ, 0xfc, !PT ;  /* 0x000000f408127812 */ /* 0x040fe200078efcff */
[----:B------:R-:W-:Y:S01]  /*25c0*/  IMAD.MOV R9, RZ, RZ, -R9 ;  /* 0x000000ffff097224 */ /* 0x000fe200078e0a09 */
[----:B------:R-:W-:Y:S01]  /*25d0*/  LOP3.LUT R20, R8, 0xe8, RZ, 0xfc, !PT ;  /* 0x000000e808147812 */ /* 0x000fe200078efcff */
[----:B------:R-:W-:Y:S01]  /*25e0*/  IMAD R2, R14, R13, R12 ;  /* 0x0000000d0e027224 */ /* 0x000fe200078e020c */
[----:B------:R-:W-:Y:S01]  /*25f0*/  LOP3.LUT R12, R8, 0xfc, RZ, 0xfc, !PT ;  /* 0x000000fc080c7812 */ /* 0x000fe200078efcff */
[----:B------:R-:W-:Y:S01]  /*2600*/  IMAD R9, R14, R9, R15 ;  /* 0x000000090e097224 */ /* 0x000fe200078e020f */
[----:B------:R-:W-:Y:S01]  /*2610*/  LOP3.LUT R13, R8, 0xfa, RZ, 0xfc, !PT ;  /* 0x000000fa080d7812 */ /* 0x000fe200078efcff */
[----:B------:R-:W-:Y:S01]  /*2620*/  IMAD R17, R17, R0, RZ ;  /* 0x0000000011117224 */ /* 0x000fe200078e02ff */
[C---:B------:R-:W-:Y:S01]  /*2630*/  ISETP.GT.U32.AND P1, PT, R14.reuse, R2, PT ;  /* 0x000000020e00720c */ /* 0x040fe20003f24070 */
[----:B------:R-:W-:Y:S01]  /*2640*/  UIMAD UR45, UR45, 0x28, URZ ;  /* 0x000000282d2d78a4 */ /* 0x000fe2000f8e023f */
[----:B------:R-:W-:Y:S01]  /*2650*/  ISETP.GT.U32.AND P2, PT, R14, R9, PT ;  /* 0x000000090e00720c */ /* 0x000fe20003f44070 */
[----:B------:R-:W-:Y:S01]  /*2660*/  IMAD.HI.U32 R10, R11, R17, R10 ;  /* 0x000000110b0a7227 */ /* 0x000fe200078e000a */
[----:B------:R-:W-:Y:S01]  /*2670*/  LOP3.LUT R11, R8, 0xfe, RZ, 0xfc, !PT ;  /* 0x000000fe080b7812 */ /* 0x000fe200078efcff */
[----:B------:R-:W-:Y:S01]  /*2680*/  ULDC UR49, c[0x0][0x238] ;  /* 0x00008e0000317ab9 */ /* 0x000fe20000000800 */
[----:B------:R-:W-:Y:S01]  /*2690*/  IABS R17, R12 ;  /* 0x0000000c00117213 */ /* 0x000fe20000000000 */
[----:B------:R-:W-:Y:S01]  /*26a0*/  UIMAD UR49, UR49, 0x27, URZ ;  /* 0x00000027313178a4 */ /* 0x000fe2000f8e023f */
[----:B------:R-:W-:Y:S01]  /*26b0*/  ISETP.GE.AND P5, PT, R11, RZ, PT ;  /* 0x000000ff0b00720c */ /* 0x000fe20003fa6270 */
[----:B------:R-:W-:Y:S01]  /*26c0*/  ULDC UR53, c[0x0][0x238] ;  /* 0x00008e0000357ab9 */ /* 0x000fe20000000800 */
[----:B------:R-:W-:Y:S01]  /*26d0*/  IABS R15, R11 ;  /* 0x0000000b000f7213 */ /* 0x000fe20000000000 */
[----:B------:R-:W-:Y:S01]  /*26e0*/  IMAD.HI.U32 R11, R10, R21, RZ ;  /* 0x000000150a0b7227 */ /* 0x000fe200078e00ff */
[----:B------:R-:W-:Y:S01]  /*26f0*/  IABS R19, R13 ;  /* 0x0000000d00137213 */ /* 0x000fe20000000000 */
[----:B------:R-:W-:Y:S01]  /*2700*/  UIMAD UR53, UR53, 0x26, URZ ;  /* 0x00000026353578a4 */ /* 0x000fe2000f8e023f */
[----:B------:R-:W-:Y:S01]  /*2710*/  ISETP.GE.AND P4, PT, R12, RZ, PT ;  /* 0x000000ff0c00720c */ /* 0x000fe20003f86270 */
[--C-:B------:R-:W-:Y:S01]  /*2720*/  @!P1 IMAD.IADD R2, R2, 0x1, -R14.reuse ;  /* 0x0000000102029824 */ /* 0x100fe200078e0a0e */
[----:B------:R-:W-:Y:S01]  /*2730*/  ISETP.GE.AND P0, PT, R13, RZ, PT ;  /* 0x000000ff0d00720c */ /* 0x000fe20003f06270 */
[----:B------:R-:W-:Y:S01]  /*2740*/  @!P2 IMAD.IADD R9, R9, 0x1, -R14 ;  /* 0x000000010909a824 */ /* 0x000fe200078e0a0e */
[----:B------:R-:W-:Y:S01]  /*2750*/  ISETP.GE.AND P1, PT, R4, RZ, PT ;  /* 0x000000ff0400720c */ /* 0x000fe20003f26270 */
[----:B------:R-:W-:Y:S01]  /*2760*/  IMAD.MOV R11, RZ, RZ, -R11 ;  /* 0x000000ffff0b7224 */ /* 0x000fe200078e0a0b */
[----:B------:R-:W-:Y:S01]  /*2770*/  ISETP.GT.U32.AND P6, PT, R14, R2, PT ;  /* 0x000000020e00720c */ /* 0x000fe20003fc4070 */
[----:B------:R-:W-:Y:S01]  /*2780*/  IMAD.HI.U32 R12, R10, R17, RZ ;  /* 0x000000110a0c7227 */ /* 0x000fe200078e00ff */
[----:B------:R-:W-:Y:S01]  /*2790*/  ISETP.GT.U32.AND P2, PT, R14, R9, PT ;  /* 0x000000090e00720c */ /* 0x000fe20003f44070 */
[----:B------:R-:W-:Y:S01]  /*27a0*/  ULDC UR57, c[0x0][0x238] ;  /* 0x00008e0000397ab9 */ /* 0x000fe20000000800 */
[----:B------:R-:W-:Y:S01]  /*27b0*/  IABS R25, R18 ;  /* 0x0000001200197213 */ /* 0x000fe20000000000 */
[----:B------:R-:W-:Y:S01]  /*27c0*/  IMAD R21, R0, R11, R21 ;  /* 0x0000000b00157224 */ /* 0x000fe200078e0215 */
[----:B------:R-:W-:Y:S01]  /*27d0*/  IABS R33, R20 ;  /* 0x0000001400217213 */ /* 0x000fe20000000000 */
[----:B------:R-:W-:Y:S01]  /*27e0*/  IMAD.HI.U32 R11, R10, R15, RZ ;  /* 0x0000000f0a0b7227 */ /* 0x000fe200078e00ff */
[C---:B------:R-:W-:Y:S01]  /*27f0*/  LOP3.LUT R22, R8.reuse, 0xe6, RZ, 0xfc, !PT ;  /* 0x000000e608167812 */ /* 0x040fe200078efcff */
[----:B------:R-:W-:Y:S01]  /*2800*/  UIMAD UR57, UR57, 0x25, URZ ;  /* 0x00000025393978a4 */ /* 0x000fe2000f8e023f */
[----:B------:R-:W-:Y:S01]  /*2810*/  LOP3.LUT R26, R8, 0xe2, RZ, 0xfc, !PT ;  /* 0x000000e2081a7812 */ /* 0x000fe200078efcff */
[----:B------:R-:W-:Y:S01]  /*2820*/  IMAD.HI.U32 R13, R10, R19, RZ ;  /* 0x000000130a0d7227 */ /* 0x000fe200078e00ff */
[----:B------:R-:W-:Y:S01]  /*2830*/  IABS R29, R22 ;  /* 0x00000016001d7213 */ /* 0x000fe20000000000 */
[----:B------:R-:W-:Y:S01]  /*2840*/  ULDC UR31, c[0x0][0x238] ;  /* 0x00008e00001f7ab9 */ /* 0x000fe20000000800 */
[----:B------:R-:W-:Y:S01]  /*2850*/  IABS R41, R26 ;  /* 0x0000001a00297213 */ /* 0x000fe20000000000 */
[----:B------:R-:W-:Y:S01]  /*2860*/  IMAD.MOV R11, RZ, RZ, -R11 ;  /* 0x000000ffff0b7224 */ /* 0x000fe200078e0a0b */
[C---:B------:R-:W-:Y:S01]  /*2870*/  LOP3.LUT R24, R8.reuse, 0xe4, RZ, 0xfc, !PT ;  /* 0x000000e408187812 */ /* 0x040fe200078efcff */
[----:B------:R-:W-:Y:S01]  /*2880*/  IMAD.MOV R12, RZ, RZ, -R12 ;  /* 0x000000ffff0c7224 */ /* 0x000fe200078e0a0c */
[----:B------:R-:W-:Y:S01]  /*2890*/  LOP3.LUT R28, R8, 0x12, RZ, 0xfc, !PT ;  /* 0x00000012081c7812 */ /* 0x000fe200078efcff */
[--C-:B------:R-:W-:Y:S01]  /*28a0*/  @!P6 IMAD.IADD R2, R2, 0x1, -R14.reuse ;  /* 0x000000010202e824 */ /* 0x100fe200078e0a0e */
[----:B------:R-:W-:Y:S01]  /*28b0*/  ISETP.GT.U32.AND P6, PT, R0, R21, PT ;  /* 0x000000150000720c */ /* 0x000fe20003fc4070 */
[----:B------:R-:W-:Y:S01]  /*28c0*/  IMAD.MOV R16, RZ, RZ, -R13 ;  /* 0x000000ffff107224 */ /* 0x000fe200078e0a0d */
[----:B------:R-:W-:Y:S01]  /*28d0*/  IABS R39, R24 ;  /* 0x0000001800277213 */ /* 0x000fe20000000000 */
[----:B------:R-:W-:Y:S01]  /*28e0*/  @!P2 IMAD.IADD R9, R9, 0x1, -R14 ;  /* 0x000000010909a824 */ /* 0x000fe200078e0a0e */
[----:B------:R-:W-:Y:S01]  /*28f0*/  LOP3.LUT R14, R8, 0xf8, RZ, 0xfc, !PT ;  /* 0x000000f8080e7812 */ /* 0x000fe200078efcff */
[C---:B------:R-:W-:Y:S01]  /*2900*/  IMAD R13, R0.reuse, R11, R15 ;  /* 0x0000000b000d7224 */ /* 0x040fe200078e020f */
[----:B------:R-:W-:Y:S01]  /*2910*/  IABS R143, R28 ;  /* 0x0000001c008f7213 */ /* 0x000fe20000000000 */
[----:B------:R-:W-:Y:S01]  /*2920*/  IMAD R15, R0, R12, R17 ;  /* 0x0000000c000f7224 */ /* 0x000fe200078e0211 */
[----:B------:R-:W-:Y:S01]  /*2930*/  LOP3.LUT R30, R8, 0x10, RZ, 0xfc, !PT ;  /* 0x00000010081e7812 */ /* 0x000fe200078efcff */
[C---:B------:R-:W-:Y:S01]  /*2940*/  IMAD R17, R0.reuse, R16, R19 ;  /* 0x0000001000117224 */ /* 0x040fe200078e0213 */
[----:B------:R-:W-:Y:S01]  /*2950*/  ISETP.GT.U32.AND P2, PT, R0, R13, PT ;  /* 0x0000000d0000720c */ /* 0x000fe20003f44070 */
[----:B------:R-:W-:Y:S01]  /*2960*/  IMAD.MOV.U32 R12, RZ, RZ, R9 ;  /* 0x000000ffff0c7224 */ /* 0x000fe200078e0009 */
[----:B------:R-:W-:Y:S01]  /*2970*/  LOP3.LUT R9, RZ, R6, RZ, 0x33, !PT ;  /* 0x00000006ff097212 */ /* 0x000fe200078e33ff */
[----:B------:R-:W-:Y:S01]  /*2980*/  @!P6 IMAD.IADD R21, R21, 0x1, -R0 ;  /* 0x000000011515e824 */ /* 0x000fe200078e0a00 */
[----:B------:R-:W-:Y:S01]  /*2990*/  LOP3.LUT R16, R8, 0xf6, RZ, 0xfc, !PT ;  /* 0x000000f608107812 */ /* 0x000fe200078efcff */
[----:B------:R-:W-:Y:S01]  /*29a0*/  @!P3 IMAD.MOV R12, RZ, RZ, -R12 ;  /* 0x000000ffff0cb224 */ /* 0x000fe200078e0a0c */
[----:B------:R-:W-:Y:S01]  /*29b0*/  ISETP.GT.U32.AND P3, PT, R0, R17, PT ;  /* 0x000000110000720c */ /* 0x000fe20003f64070 */
[----:B------:R-:W-:Y:S01]  /*29c0*/  @!P1 IMAD.MOV R2, RZ, RZ, -R2 ;  /* 0x000000ffff029224 */ /* 0x000fe200078e0a02 */
[----:B------:R-:W-:Y:S01]  /*29d0*/  ISETP.NE.AND P1, PT, R6, RZ, PT ;  /* 0x000000ff0600720c */ /* 0x000fe20003f25270 */
[----:B------:R-:W-:Y:S01]  /*29e0*/  UIMAD UR31, UR31, 0x24, URZ ;  /* 0x000000241f1f78a4 */ /* 0x000fe2000f8e023f */
[----:B------:R-:W-:Y:S01]  /*29f0*/  ISETP.GT.U32.AND P6, PT, R0, R21, PT ;  /* 0x000000150000720c */ /* 0x000fe20003fc4070 */
[----:B------:R-:W-:Y:S01]  /*2a00*/  ULDC UR38, c[0x0][0x238] ;  /* 0x00008e0000267ab9 */ /* 0x000fe20000000800 */
[----:B------:R-:W-:Y:S01]  /*2a10*/  IABS R19, R14 ;  /* 0x0000000e00137213 */ /* 0x000fe20000000000 */
[--C-:B------:R-:W-:Y:S01]  /*2a20*/  @!P2 IMAD.IADD R13, R13, 0x1, -R0.reuse ;  /* 0x000000010d0da824 */ /* 0x100fe200078e0a00 */
[C---:B------:R-:W-:Y:S01]  /*2a30*/  SEL R2, R9.reuse, R2, !P1 ;  /* 0x0000000209027207 */ /* 0x040fe20004800000 */
[----:B------:R-:W-:Y:S01]  /*2a40*/  UIMAD UR38, UR38, 0x23, URZ ;  /* 0x00000023262678a4 */ /* 0x000fe2000f8e023f */
[----:B------:R-:W-:Y:S01]  /*2a50*/  SEL R6, R9, R12, !P1 ;  /* 0x0000000c09067207 */ /* 0x000fe20004800000 */
[----:B------:R-:W-:Y:S01]  /*2a60*/  IMAD.HI.U32 R9, R10, R19, RZ ;  /* 0x000000130a097227 */ /* 0x000fe200078e00ff */
[C---:B------:R-:W-:Y:S01]  /*2a70*/  ISETP.GT.U32.AND P1, PT, R0.reuse, R15, PT ;  /* 0x0000000f0000720c */ /* 0x040fe20003f24070 */
[----:B------:R-:W-:Y:S01]  /*2a80*/  ULDC UR40, c[0x0][0x238] ;  /* 0x00008e0000287ab9 */ /* 0x000fe20000000800 */
[----:B------:R-:W-:Y:S01]  /*2a90*/  IABS R23, R16 ;  /* 0x0000001000177213 */ /* 0x000fe20000000000 */
[--C-:B------:R-:W-:Y:S01]  /*2aa0*/  @!P3 IMAD.IADD R17, R17, 0x1, -R0.reuse ;  /* 0x000000011111b824 */ /* 0x100fe200078e0a00 */
[----:B------:R-:W-:Y:S01]  /*2ab0*/  ISETP.GT.U32.AND P2, PT, R0, R13, PT ;  /* 0x0000000d0000720c */ /* 0x000fe20003f44070 */
[----:B------:R-:W-:Y:S01]  /*2ac0*/  IMAD.MOV R9, RZ, RZ, -R9 ;  /* 0x000000ffff097224 */ /* 0x000fe200078e0a09 */
[----:B------:R-:W-:Y:S01]  /*2ad0*/  IABS R129, R30 ;  /* 0x0000001e00817213 */ /* 0x000fe20000000000 */
[----:B------:R-:W-:Y:S01]  /*2ae0*/  IMAD.HI.U32 R11, R10, R23, RZ ;  /* 0x000000170a0b7227 */ /* 0x000fe200078e00ff */
[----:B------:R-:W-:Y:S01]  /*2af0*/  ISETP.GT.U32.AND P3, PT, R0, R17, PT ;  /* 0x000000110000720c */ /* 0x000fe20003f64070 */
[----:B------:R-:W-:Y:S01]  /*2b00*/  UIMAD UR40, UR40, 0x22, URZ ;  /* 0x00000022282878a4 */ /* 0x000fe2000f8e023f */
[C---:B------:R-:W-:Y:S01]  /*2b10*/  LOP3.LUT R32, R8.reuse, 0xe, RZ, 0xfc, !PT ;  /* 0x0000000e08207812 */ /* 0x040fe200078efcff */
[--C-:B------:R-:W-:Y:S01]  /*2b20*/  @!P6 IMAD.IADD R21, R21, 0x1, -R0.reuse ;  /* 0x000000011515e824 */ /* 0x100fe200078e0a00 */
[----:B------:R-:W-:Y:S01]  /*2b30*/  ISETP.GE.AND P6, PT, R8, RZ, PT ;  /* 0x000000ff0800720c */ /* 0x000fe20003fc6270 */
[----:B------:R-:W-:Y:S01]  /*2b40*/  IMAD.MOV R11, RZ, RZ, -R11 ;  /* 0x000000ffff0b7224 */ /* 0x000fe200078e0a0b */
[----:B------:R-:W-:Y:S01]  /*2b50*/  IABS R133, R32 ;  /* 0x0000002000857213 */ /* 0x000fe20000000000 */
[----:B------:R-:W-:Y:S01]  /*2b60*/  IMAD R19, R0, R9, R19 ;  /* 0x0000000900137224 */ /* 0x000fe200078e0213 */
[C---:B------:R-:W-:Y:S01]  /*2b70*/  LOP3.LUT R34, R8.reuse, 0xc, RZ, 0xfc, !PT ;  /* 0x0000000c08227812 */ /* 0x040fe200078efcff */
[----:B------:R-:W-:Y:S01]  /*2b80*/  IMAD.MOV.U32 R9, RZ, RZ, R21 ;  /* 0x000000ffff097224 */ /* 0x000fe200078e0015 */
[----:B------:R-:W-:Y:S01]  /*2b90*/  LOP3.LUT R36, R8, 0x6, RZ, 0xfc, !PT ;  /* 0x0000000608247812 */ /* 0x000fe200078efcff */
[--C-:B------:R-:W-:Y:S01]  /*2ba0*/  @!P1 IMAD.IADD R15, R15, 0x1, -R0.reuse ;  /* 0x000000010f0f9824 */ /* 0x100fe200078e0a00 */
[----:B------:R-:W-:Y:S01]  /*2bb0*/  IABS R131, R34 ;  /* 0x0000002200837213 */ /* 0x000fe20000000000 */
[----:B------:R-:W-:Y:S01]  /*2bc0*/  IMAD R21, R0, R11, R23 ;  /* 0x0000000b00157224 */ /* 0x000fe200078e0217 */
[----:B------:R-:W-:Y:S01]  /*2bd0*/  LOP3.LUT R11, R8, 0xf2, RZ, 0xfc, !PT ;  /* 0x000000f2080b7812 */ /* 0x000fe200078efcff */
[--C-:B------:R-:W-:Y:S01]  /*2be0*/  @!P2 IMAD.IADD R13, R13, 0x1, -R0.reuse ;  /* 0x000000010d0da824 */ /* 0x100fe200078e0a00 */
[C---:B------:R-:W-:Y:S01]  /*2bf0*/  ISETP.GT.U32.AND P1, PT, R0.reuse, R15, PT ;  /* 0x0000000f0000720c */ /* 0x040fe20003f24070 */
[----:B------:R-:W-:Y:S01]  /*2c00*/  @!P3 IMAD.IADD R17, R17, 0x1, -R0 ;  /* 0x000000011111b824 */ /* 0x000fe200078e0a00 */
[----:B------:R-:W-:Y:S01]  /*2c10*/  ISETP.GT.U32.AND P2, PT, R0, R19, PT ;  /* 0x000000130000720c */ /* 0x000fe20003f44070 */
[----:B------:R-:W-:Y:S01]  /*2c20*/  IMAD.HI.U32 R12, R10, R25, RZ ;  /* 0x000000190a0c7227 */ /* 0x000fe200078e00ff */
[----:B------:R-:W-:Y:S01]  /*2c30*/  ISETP.GT.U32.AND P3, PT, R0, R21, PT ;  /* 0x000000150000720c */ /* 0x000fe20003f64070 */
[----:B------:R-:W-:Y:S01]  /*2c40*/  ULDC UR42, c[0x0][0x238] ;  /* 0x00008e00002a7ab9 */ /* 0x000fe20000000800 */
[----:B------:R-:W-:Y:S01]  /*2c50*/  LOP3.LUT R38, R8, 0x4, RZ, 0xfc, !PT ;  /* 0x0000000408267812 */ /* 0x000fe200078efcff */
[----:B------:R-:W-:Y:S01]  /*2c60*/  IMAD.MOV R12, RZ, RZ, -R12 ;  /* 0x000000ffff0c7224 */ /* 0x000fe200078e0a0c */
[----:B------:R-:W-:Y:S01]  /*2c70*/  IABS R139, R36 ;  /* 0x00000024008b7213 */ /* 0x000fe20000000000 */
[----:B------:R-:W-:Y:S01]  /*2c80*/  @!P6 IMAD.MOV R9, RZ, RZ, -R9 ;  /* 0x000000ffff09e224 */ /* 0x000fe200078e0a09 */
[----:B------:R-:W-:Y:S01]  /*2c90*/  ISETP.GE.AND P6, PT, R14, RZ, PT ;  /* 0x000000ff0e00720c */ /* 0x000fe20003fc6270 */
[----:B------:R-:W-:Y:S01]  /*2ca0*/  IMAD R23, R0, R12, R25 ;  /* 0x0000000c00177224 */ /* 0x000fe200078e0219 */
[C---:B------:R-:W-:Y:S01]  /*2cb0*/  LOP3.LUT R12, R8.reuse, 0xf0, RZ, 0xfc, !PT ;  /* 0x000000f0080c7812 */ /* 0x040fe200078efcff */
[--C-:B------:R-:W-:Y:S01]  /*2cc0*/  @!P1 IMAD.IADD R15, R15, 0x1, -R0.reuse ;  /* 0x000000010f0f9824 */ /* 0x100fe200078e0a00 */
[----:B------:R-:W-:Y:S01]  /*2cd0*/  IABS R25, R11 ;  /* 0x0000000b00197213 */ /* 0x000fe20000000000 */
[--C-:B------:R-:W-:Y:S01]  /*2ce0*/  @!P2 IMAD.IADD R19, R19, 0x1, -R0.reuse ;  /* 0x000000011313a824 */ /* 0x100fe200078e0a00 */
[----:B------:R-:W-:Y:S01]  /*2cf0*/  IABS R27, R12 ;  /* 0x0000000c001b7213 */ /* 0x000fe20000000000 */
[----:B------:R-:W-:Y:S01]  /*2d00*/  @!P3 IMAD.IADD R21, R21, 0x1, -R0 ;  /* 0x000000011515b824 */ /* 0x000fe200078e0a00 */
[----:B------:R-:W-:Y:S01]  /*2d10*/  LOP3.LUT R14, R8, 0xee, RZ, 0xfc, !PT ;  /* 0x000000ee080e7812 */ /* 0x000fe200078efcff */
[----:B------:R-:W-:Y:S01]  /*2d20*/  @!P4 IMAD.MOV R15, RZ, RZ, -R15 ;  /* 0x000000ffff0fc224 */ /* 0x000fe200078e0a0f */
[----:B------:R-:W-:Y:S01]  /*2d30*/  ISETP.GT.U32.AND P2, PT, R0, R19, PT ;  /* 0x000000130000720c */ /* 0x000fe20003f44070 */
[----:B------:R-:W-:Y:S01]  /*2d40*/  @!P0 IMAD.MOV R17, RZ, RZ, -R17 ;  /* 0x000000ffff118224 */ /* 0x000fe200078e0a11 */
[----:B------:R-:W-:Y:S01]  /*2d50*/  ISETP.GE.AND P4, PT, R11, RZ, PT ;  /* 0x000000ff0b00720c */ /* 0x000fe20003f86270 */
[----:B------:R-:W-:Y:S01]  /*2d60*/  IMAD.HI.U32 R11, R10, R25, RZ ;  /* 0x000000190a0b7227 */ /* 0x000fe200078e00ff */
[----:B------:R-:W-:Y:S01]  /*2d70*/  ISETP.GT.U32.AND P3, PT, R0, R21, PT ;  /* 0x000000150000720c */ /* 0x000fe20003f64070 */
[----:B------:R-:W-:Y:S01]  /*2d80*/  UIMAD UR42, UR42, 0x21, URZ ;  /* 0x000000212a2a78a4 */ /* 0x000fe2000f8e023f */
[----:B------:R-:W-:Y:S01]  /*2d90*/  ISETP.GE.AND P0, PT, R12, RZ, PT ;  /* 0x000000ff0c00720c */ /* 0x000fe20003f06270 */
[----:B------:R-:W-:Y:S01]  /*2da0*/  IMAD.HI.U32 R12, R10, R27, RZ ;  /* 0x0000001b0a0c7227 */ /* 0x000fe200078e00ff */
[----:B------:R-:W-:Y:S01]  /*2db0*/  IABS R37, R14 ;  /* 0x0000000e00257213 */ /* 0x000fe20000000000 */
[----:B------:R-:W-:Y:S01]  /*2dc0*/  ULDC UR44, c[0x0][0x238] ;  /* 0x00008e00002c7ab9 */ /* 0x000fe20000000800 */
[----:B------:R-:W-:Y:S01]  /*2dd0*/  ISETP.GE.AND P1, PT, R18, RZ, PT ;  /* 0x000000ff1200720c */ /* 0x000fe20003f26270 */
[----:B------:R-:W-:Y:S01]  /*2de0*/  IMAD.MOV R11, RZ, RZ, -R11 ;  /* 0x000000ffff0b7224 */ /* 0x000fe200078e0a0b */
[----:B------:R-:W-:Y:S01]  /*2df0*/  LOP3.LUT R18, R8, 0xea, RZ, 0xfc, !PT ;  /* 0x000000ea08127812 */ /* 0x000fe200078efcff */
[----:B------:R-:W-:Y:S01]  /*2e00*/  IMAD.MOV R12, RZ, RZ, -R12 ;  /* 0x000000ffff0c7224 */ /* 0x000fe200078e0a0c */
[----:B------:R-:W-:Y:S01]  /*2e10*/  IABS R135, R38 ;  /* 0x0000002600877213 */ /* 0x000fe20000000000 */
[C---:B------:R-:W-:Y:S01]  /*2e20*/  IMAD R25, R0.reuse, R11, R25 ;  /* 0x0000000b00197224 */ /* 0x040fe200078e0219 */
[----:B------:R-:W-:Y:S01]  /*2e30*/  IABS R35, R18 ;  /* 0x0000001200237213 */ /* 0x000fe20000000000 */
[--C-:B------:R-:W-:Y:S01]  /*2e40*/  @!P2 IMAD.IADD R19, R19, 0x1, -R0.reuse ;  /* 0x000000011313a824 */ /* 0x100fe200078e0a00 */
[C---:B------:R-:W-:Y:S01]  /*2e50*/  ISETP.GT.U32.AND P2, PT, R0.reuse, R23, PT ;  /* 0x000000170000720c */ /* 0x040fe20003f44070 */
[C---:B------:R-:W-:Y:S01]  /*2e60*/  IMAD R27, R0.reuse, R12, R27 ;  /* 0x0000000c001b7224 */ /* 0x040fe200078e021b */
[----:B------:R-:W-:Y:S01]  /*2e70*/  USHF.L.U32 UR44, UR44, 0x5, URZ ;  /* 0x000000052c2c7899 */ /* 0x000fe2000800063f */
[--C-:B------:R-:W-:Y:S01]  /*2e80*/  @!P3 IMAD.IADD R21, R21, 0x1, -R0.reuse ;  /* 0x000000011515b824 */ /* 0x100fe200078e0a00 */
[C---:B------:R-:W-:Y:S01]  /*2e90*/  ISETP.GT.U32.AND P3, PT, R0.reuse, R25, PT ;  /* 0x000000190000720c */ /* 0x040fe20003f64070 */
[----:B------:R-:W-:Y:S01]  /*2ea0*/  @!P6 IMAD.MOV R19, RZ, RZ, -R19 ;  /* 0x000000ffff13e224 */ /* 0x000fe200078e0a13 */
[----:B------:R-:W-:Y:S01]  /*2eb0*/  ISETP.GT.U32.AND P6, PT, R0, R27, PT ;  /* 0x0000001b0000720c */ /* 0x000fe20003fc4070 */
[----:B------:R-:W-:Y:S01]  /*2ec0*/  @!P5 IMAD.MOV R13, RZ, RZ, -R13 ;  /* 0x000000ffff0dd224 */ /* 0x000fe200078e0a0d */
[----:B------:R-:W-:Y:S01]  /*2ed0*/  ISETP.GE.AND P5, PT, R16, RZ, PT ;  /* 0x000000ff1000720c */ /* 0x000fe20003fa6270 */
[----:B------:R-:W-:Y:S01]  /*2ee0*/  IMAD.HI.U32 R11, R10, R37, RZ ;  /* 0x000000250a0b7227 */ /* 0x000fe200078e00ff */
[----:B------:R-:W-:Y:S01]  /*2ef0*/  LOP3.LUT R16, R8, 0xec, RZ, 0xfc, !PT ;  /* 0x000000ec08107812 */ /* 0x000fe200078efcff */
[----:B------:R-:W-:Y:S01]  /*2f00*/  ULDC UR46, c[0x0][0x238] ;  /* 0x00008e00002e7ab9 */ /* 0x000fe20000000800 */
[----:B------:R-:W-:Y:S01]  /*2f10*/  ULDC UR48, c[0x0][0x238] ;  /* 0x00008e0000307ab9 */ /* 0x000fe20000000800 */
[--C-:B------:R-:W-:Y:S01]  /*2f20*/  @!P2 IMAD.IADD R23, R23, 0x1, -R0.reuse ;  /* 0x000000011717a824 */ /* 0x100fe200078e0a00 */
[----:B------:R-:W-:Y:S01]  /*2f30*/  IABS R31, R16 ;  /* 0x00000010001f7213 */ /* 0x000fe20000000000 */
[----:B------:R-:W-:Y:S01]  /*2f40*/  IMAD.MOV R11, RZ, RZ, -R11 ;  /* 0x000000ffff0b7224 */ /* 0x000fe200078e0a0b */
[----:B------:R-:W-:Y:S01]  /*2f50*/  UIMAD UR46, UR46, 0x1f, URZ ;  /* 0x0000001f2e2e78a4 */ /* 0x000fe2000f8e023f */
[--C-:B------:R-:W-:Y:S01]  /*2f60*/  @!P3 IMAD.IADD R25, R25, 0x1, -R0.reuse ;  /* 0x000000011919b824 */ /* 0x100fe200078e0a00 */
[----:B------:R-:W-:Y:S01]  /*2f70*/  ISETP.GT.U32.AND P2, PT, R0, R23, PT ;  /* 0x000000170000720c */ /* 0x000fe20003f44070 */
[----:B------:R-:W-:Y:S01]  /*2f80*/  @!P6 IMAD.IADD R27, R27, 0x1, -R0 ;  /* 0x000000011b1be824 */ /* 0x000fe200078e0a00 */
[----:B------:R-:W-:Y:S01]  /*2f90*/  UIMAD UR48, UR48, 0x1e, URZ ;  /* 0x0000001e303078a4 */ /* 0x000fe2000f8e023f */
[----:B------:R-:W-:Y:S01]  /*2fa0*/  IMAD.HI.U32 R12, R10, R31, RZ ;  /* 0x0000001f0a0c7227 */ /* 0x000fe200078e00ff */
[C---:B------:R-:W-:Y:S01]  /*2fb0*/  ISETP.GT.U32.AND P3, PT, R0.reuse, R25, PT ;  /* 0x000000190000720c */ /* 0x040fe20003f64070 */
[----:B------:R-:W-:Y:S01]  /*2fc0*/  ULDC UR50, c[0x0][0x238] ;  /* 0x00008e0000327ab9 */ /* 0x000fe20000000800 */
[C---:B------:R-:W-:Y:S01]  /*2fd0*/  ISETP.GT.U32.AND P6, PT, R0.reuse, R27, PT ;  /* 0x0000001b0000720c */ /* 0x040fe20003fc4070 */
[----:B------:R-:W-:Y:S01]  /*2fe0*/  IMAD.MOV R12, RZ, RZ, -R12 ;  /* 0x000000ffff0c7224 */ /* 0x000fe200078e0a0c */
[----:B------:R-:W-:Y:S01]  /*2ff0*/  UIMAD UR50, UR50, 0x1d, URZ ;  /* 0x0000001d323278a4 */ /* 0x000fe2000f8e023f */
[C---:B------:R-:W-:Y:S01]  /*3000*/  IMAD R37, R0.reuse, R11, R37 ;  /* 0x0000000b00257224 */ /* 0x040fe200078e0225 */
[----:B------:R-:W-:Y:S01]  /*3010*/  ULDC UR52, c[0x0][0x238] ;  /* 0x00008e0000347ab9 */ /* 0x000fe20000000800 */
[----:B------:R-:W-:Y:S01]  /*3020*/  IMAD R31, R0, R12, R31 ;  /* 0x0000000c001f7224 */ /* 0x000fe200078e021f */
[----:B------:R-:W-:Y:S01]  /*3030*/  UIMAD UR52, UR52, 0x1c, URZ ;  /* 0x0000001c343478a4 */ /* 0x000fe2000f8e023f */
[----:B------:R-:W-:Y:S01]  /*3040*/  IMAD.HI.U32 R11, R10, R35, RZ ;  /* 0x000000230a0b7227 */ /* 0x000fe200078e00ff */
[----:B------:R-:W-:Y:S01]  /*3050*/  ULDC UR54, c[0x0][0x238] ;  /* 0x00008e0000367ab9 */ /* 0x000fe20000000800 */
[----:B------:R-:W-:Y:S01]  /*3060*/  ULDC UR56, c[0x0][0x238] ;  /* 0x00008e0000387ab9 */ /* 0x000fe20000000800 */
[----:B------:R-:W-:Y:S01]  /*3070*/  UIMAD UR54, UR54, 0x1b, URZ ;  /* 0x0000001b363678a4 */ /* 0x000fe2000f8e023f */
[--C-:B------:R-:W-:Y:S01]  /*3080*/  @!P3 IMAD.IADD R25, R25, 0x1, -R0.reuse ;  /* 0x000000011919b824 */ /* 0x100fe200078e0a00 */
[----:B------:R-:W-:Y:S01]  /*3090*/  ISETP.GT.U32.AND P3, PT, R0, R37, PT ;  /* 0x000000250000720c */ /* 0x000fe20003f64070 */
[----:B------:R-:W-:Y:S01]  /*30a0*/  @!P5 IMAD.MOV R21, RZ, RZ, -R21 ;  /* 0x000000ffff15d224 */ /* 0x000fe200078e0a15 */
[----:B------:R-:W-:Y:S01]  /*30b0*/  ISETP.GE.AND P5, PT, R14, RZ, PT ;  /* 0x000000ff0e00720c */ /* 0x000fe20003fa6270 */
[--C-:B------:R-:W-:Y:S01]  /*30c0*/  @!P6 IMAD.IADD R27, R27, 0x1, -R0.reuse ;  /* 0x000000011b1be824 */ /* 0x100fe200078e0a00 */
[----:B------:R-:W-:Y:S01]  /*30d0*/  ISETP.GT.U32.AND P6, PT, R0, R31, PT ;  /* 0x0000001f0000720c */ /* 0x000fe20003fc4070 */
[----:B------:R-:W-:Y:S01]  /*30e0*/  IMAD.MOV R14, RZ, RZ, -R11 ;  /* 0x000000ffff0e7224 */ /* 0x000fe200078e0a0b */
[----:B------:R-:W-:Y:S01]  /*30f0*/  UIMAD UR56, UR56, 0x1a, URZ ;  /* 0x0000001a383878a4 */ /* 0x000fe2000f8e023f */
[----:B------:R-:W-:Y:S01]  /*3100*/  IMAD.HI.U32 R11, R10, R33, RZ ;  /* 0x000000210a0b7227 */ /* 0x000fe200078e00ff */
[----:B------:R-:W-:Y:S01]  /*3110*/  ULDC UR27, c[0x0][0x238] ;  /* 0x00008e00001b7ab9 */ /* 0x000fe20000000800 */
[----:B------:R-:W-:Y:S01]  /*3120*/  ULDC UR5, c[0x0][0x238] ;  /* 0x00008e0000057ab9 */ /* 0x000fe20000000800 */
[----:B------:R-:W-:Y:S01]  /*3130*/  UIMAD UR27, UR27, 0x19, URZ ;  /* 0x000000191b1b78a4 */ /* 0x000fe2000f8e023f */
[--C-:B------:R-:W-:Y:S01]  /*3140*/  @!P2 IMAD.IADD R23, R23, 0x1, -R0.reuse ;  /* 0x000000011717a824 */ /* 0x100fe200078e0a00 */
[----:B------:R-:W-:Y:S01]  /*3150*/  ISETP.GE.AND P2, PT, R16, RZ, PT ;  /* 0x000000ff1000720c */ /* 0x000fe20003f46270 */
[C---:B------:R-:W-:Y:S01]  /*3160*/  IMAD R35, R0.reuse, R14, R35 ;  /* 0x0000000e00237224 */ /* 0x040fe200078e0223 */
[----:B------:R-:W-:Y:S01]  /*3170*/  UIMAD UR5, UR5, 0x18, URZ ;  /* 0x00000018050578a4 */ /* 0x000fe2000f8e023f */
[----:B------:R-:W-:Y:S01]  /*3180*/  IMAD.MOV R16, RZ, RZ, -R11 ;  /* 0x000000ffff107224 */ /* 0x000fe200078e0a0b */
[----:B------:R-:W-:Y:S01]  /*3190*/  ULDC UR26, c[0x0][0x238] ;  /* 0x00008e00001a7ab9 */ /* 0x000fe20000000800 */
[--C-:B------:R-:W-:Y:S01]  /*31a0*/  @!P3 IMAD.IADD R37, R37, 0x1, -R0.reuse ;  /* 0x000000012525b824 */ /* 0x100fe200078e0a00 */
[C---:B------:R-:W-:Y:S01]  /*31b0*/  ISETP.GT.U32.AND P3, PT, R0.reuse, R35, PT ;  /* 0x000000230000720c */ /* 0x040fe20003f64070 */
[----:B------:R-:W-:Y:S01]  /*31c0*/  IMAD R33, R0, R16, R33 ;  /* 0x0000001000217224 */ /* 0x000fe200078e0221 */
[----:B------:R-:W-:Y:S01]  /*31d0*/  LOP3.LUT R16, R8, 0xde, RZ, 0xfc, !PT ;  /* 0x000000de08107812 */ /* 0x000fe200078efcff */
[----:B------:R-:W-:Y:S01]  /*31e0*/  @!P6 IMAD.IADD R31, R31, 0x1, -R0 ;  /* 0x000000011f1fe824 */ /* 0x000fe200078e0a00 */
[----:B------:R-:W-:Y:S01]  /*31f0*/  UIMAD UR26, UR26, 0x17, URZ ;  /* 0x000000171a1a78a4 */ /* 0x000fe2000f8e023f */
[----:B------:R-:W-:Y:S01]  /*3200*/  IMAD.HI.U32 R12, R10, R29, RZ ;  /* 0x0000001d0a0c7227 */ /* 0x000fe200078e00ff */
[----:B------:R-:W-:Y:S01]  /*3210*/  ISETP.GT.U32.AND P6, PT, R0, R33, PT ;  /* 0x000000210000720c */ /* 0x000fe20003fc4070 */
[----:B------:R-:W-:Y:S01]  /*3220*/  ULDC UR30, c[0x0][0x238] ;  /* 0x00008e00001e7ab9 */ /* 0x000fe20000000800 */
[----:B------:R-:W-:Y:S01]  /*3230*/  IABS R45, R16 ;  /* 0x00000010002d7213 */ /* 0x000fe20000000000 */
[----:B------:R-:W-:Y:S01]  /*3240*/  IMAD.MOV R12, RZ, RZ, -R12 ;  /* 0x000000ffff0c7224 */ /* 0x000fe200078e0a0c */
[----:B------:R-:W-:Y:S01]  /*3250*/  UIMAD UR30, UR30, 0x16, URZ ;  /* 0x000000161e1e78a4 */ /* 0x000fe2000f8e023f */
[----:B------:R-:W-:Y:S01]  /*3260*/  IMAD.HI.U32 R11, R10, R41, RZ ;  /* 0x000000290a0b7227 */ /* 0x000fe200078e00ff */
[----:B------:R-:W-:Y:S01]  /*3270*/  ULDC UR14, c[0x0][0x238] ;  /* 0x00008e00000e7ab9 */ /* 0x000fe20000000800 */
[----:B------:R-:W-:Y:S01]  /*3280*/  ULDC UR12, c[0x0][0x238] ;  /* 0x00008e00000c7ab9 */ /* 0x000fe20000000800 */
[----:B------:R-:W-:Y:S01]  /*3290*/  UIMAD UR14, UR14, 0x15, URZ ;  /* 0x000000150e0e78a4 */ /* 0x000fe2000f8e023f */
[--C-:B------:R-:W-:Y:S01]  /*32a0*/  @!P3 IMAD.IADD R35, R35, 0x1, -R0.reuse ;  /* 0x000000012323b824 */ /* 0x100fe200078e0a00 */
[C---:B------:R-:W-:Y:S01]  /*32b0*/  ISETP.GT.U32.AND P3, PT, R0.reuse, R37, PT ;  /* 0x000000250000720c */ /* 0x040fe20003f64070 */
[C---:B------:R-:W-:Y:S01]  /*32c0*/  IMAD R29, R0.reuse, R12, R29 ;  /* 0x0000000c001d7224 */ /* 0x040fe200078e021d */
[----:B------:R-:W-:Y:S01]  /*32d0*/  UIMAD UR12, UR12, 0x14, URZ ;  /* 0x000000140c0c78a4 */ /* 0x000fe2000f8e023f */
[----:B------:R-:W-:Y:S01]  /*32e0*/  @!P6 IMAD.IADD R33, R33, 0x1, -R0 ;  /* 0x000000012121e824 */ /* 0x000fe200078e0a00 */
[C---:B------:R-:W-:Y:S01]  /*32f0*/  ISETP.GT.U32.AND P6, PT, R0.reuse, R35, PT ;  /* 0x000000230000720c */ /* 0x040fe20003fc4070 */
[----:B------:R-:W-:Y:S01]  /*3300*/  @!P0 IMAD.MOV R27, RZ, RZ, -R27 ;  /* 0x000000ffff1b8224 */ /* 0x000fe200078e0a1b */
[C---:B------:R-:W-:Y:S01]  /*3310*/  ISETP.GT.U32.AND P0, PT, R0.reuse, R29, PT ;  /* 0x0000001d0000720c */ /* 0x040fe20003f04070 */
[----:B------:R-:W-:Y:S01]  /*3320*/  IMAD.MOV R11, RZ, RZ, -R11 ;  /* 0x000000ffff0b7224 */ /* 0x000fe200078e0a0b */
[----:B------:R-:W-:Y:S01]  /*3330*/  ULDC UR13, c[0x0][0x238] ;  /* 0x00008e00000d7ab9 */ /* 0x000fe20000000800 */
[----:B------:R-:W-:Y:S01]  /*3340*/  @!P4 IMAD.MOV R25, RZ, RZ, -R25 ;  /* 0x000000ffff19c224 */ /* 0x000fe200078e0a19 */
[----:B------:R-:W-:Y:S01]  /*3350*/  ISETP.GT.U32.AND P4, PT, R0, R33, PT ;  /* 0x000000210000720c */ /* 0x000fe20003f84070 */
[----:B------:R-:W-:Y:S01]  /*3360*/  IMAD.HI.U32 R14, R10, R39, RZ ;  /* 0x000000270a0e7227 */ /* 0x000fe200078e00ff */
[----:B------:R-:W-:Y:S01]  /*3370*/  UIMAD UR13, UR13, 0x13, URZ ;  /* 0x000000130d0d78a4 */ /* 0x000fe2000f8e023f */
[----:B------:R-:W-:-:S02]  /*3380*/  ULDC UR16, c[0x0][0x238] ;  /* 0x00008e0000107ab9 */ /* 0x000fc40000000800 */
[C---:B------:R-:W-:Y:S01]  /*3390*/  IMAD R41, R0.reuse, R11, R41 ;  /* 0x0000000b00297224 */ /* 0x040fe200078e0229 */
[----:B------:R-:W-:Y:S01]  /*33a0*/  UIMAD UR16, UR16, 0x12, URZ ;  /* 0x00000012101078a4 */ /* 0x000fe2000f8e023f */
[----:B------:R-:W-:Y:S01]  /*33b0*/  @!P1 IMAD.MOV R23, RZ, RZ, -R23 ;  /* 0x000000ffff179224 */ /* 0x000fe200078e0a17 */
[C---:B------:R-:W-:Y:S01]  /*33c0*/  ISETP.GT.U32.AND P1, PT, R0.reuse, R31, PT ;  /* 0x0000001f0000720c */ /* 0x040fe20003f24070 */
[----:B------:R-:W-:Y:S01]  /*33d0*/  IMAD.MOV R14, RZ, RZ, -R14 ;  /* 0x000000ffff0e7224 */ /* 0x000fe200078e0a0e */
[----:B------:R-:W-:Y:S01]  /*33e0*/  ULDC UR17, c[0x0][0x238] ;  /* 0x00008e0000117ab9 */ /* 0x000fe20000000800 */
[--C-:B------:R-:W-:Y:S01]  /*33f0*/  @!P6 IMAD.IADD R35, R35, 0x1, -R0.reuse ;  /* 0x000000012323e824 */ /* 0x100fe200078e0a00 */
[C---:B------:R-:W-:Y:S01]  /*3400*/  ISETP.GT.U32.AND P6, PT, R0.reuse, R41, PT ;  /* 0x000000290000720c */ /* 0x040fe20003fc4070 */
[----:B------:R-:W-:Y:S01]  /*3410*/  IMAD R39, R0, R14, R39 ;  /* 0x0000000e00277224 */ /* 0x000fe200078e0227 */
[----:B------:R-:W-:Y:S01]  /*3420*/  LOP3.LUT R14, R8, 0xe0, RZ, 0xfc, !PT ;  /* 0x000000e0080e7812 */ /* 0x000fe200078efcff */
[--C-:B------:R-:W-:Y:S01]  /*3430*/  @!P3 IMAD.IADD R37, R37, 0x1, -R0.reuse ;  /* 0x000000012525b824 */ /* 0x100fe200078e0a00 */
[----:B------:R-:W-:Y:S01]  /*3440*/  UIMAD UR17, UR17, 0x11, URZ ;  /* 0x00000011111178a4 */ /* 0x000fe2000f8e023f */
[--C-:B------:R-:W-:Y:S01]  /*3450*/  @!P0 IMAD.IADD R29, R29, 0x1, -R0.reuse ;  /* 0x000000011d1d8824 */ /* 0x100fe200078e0a00 */
[----:B------:R-:W-:Y:S01]  /*3460*/  IABS R43, R14 ;  /* 0x0000000e002b7213 */ /* 0x000fe20000000000 */
[----:B------:R-:W-:Y:S01]  /*3470*/  IMAD.HI.U32 R12, R10, R45, RZ ;  /* 0x0000002d0a0c7227 */ /* 0x000fe200078e00ff */
[----:B------:R-:W-:Y:S01]  /*3480*/  ISETP.GT.U32.AND P3, PT, R0, R39, PT ;  /* 0x000000270000720c */ /* 0x000fe20003f64070 */
[----:B------:R-:W-:Y:S01]  /*3490*/  ULDC UR18, c[0x0][0x238] ;  /* 0x00008e0000127ab9 */ /* 0x000fe20000000800 */
[----:B------:R-:W-:Y:S01]  /*34a0*/  ISETP.GE.AND P0, PT, R22, RZ, PT ;  /* 0x000000ff1600720c */ /* 0x000fe20003f06270 */
[----:B------:R-:W-:Y:S01]  /*34b0*/  @!P4 IMAD.IADD R33, R33, 0x1, -R0 ;  /* 0x000000012121c824 */ /* 0x000fe200078e0a00 */
[----:B------:R-:W-:Y:S01]  /*34c0*/  ISETP.GE.AND P4, PT, R20, RZ, PT ;  /* 0x000000ff1400720c */ /* 0x000fe20003f86270 */
[----:B------:R-:W-:Y:S01]  /*34d0*/  @!P5 IMAD.MOV R37, RZ, RZ, -R37 ;  /* 0x000000ffff25d224 */ /* 0x000fe200078e0a25 */
[----:B------:R-:W-:Y:S01]  /*34e0*/  ISETP.GT.U32.AND P5, PT, R0, R29, PT ;  /* 0x0000001d0000720c */ /* 0x000fe20003fa4070 */
[----:B------:R-:W-:Y:S01]  /*34f0*/  IMAD.MOV R12, RZ, RZ, -R12 ;  /* 0x000000ffff0c7224 */ /* 0x000fe200078e0a0c */
[----:B------:R-:W-:Y:S01]  /*3500*/  LOP3.LUT R20, R8, 0xcc, RZ, 0xfc, !PT ;  /* 0x000000cc08147812 */ /* 0x000fe200078efcff */
[--C-:B------:R-:W-:Y:S01]  /*3510*/  @!P1 IMAD.IADD R31, R31, 0x1, -R0.reuse ;  /* 0x000000011f1f9824 */ /* 0x100fe200078e0a00 */
[----:B------:R-:W-:Y:S01]  /*3520*/  ISETP.GE.AND P1, PT, R18, RZ, PT ;  /* 0x000000ff1200720c */ /* 0x000fe20003f26270 */
[----:B------:R-:W-:Y:S01]  /*3530*/  IMAD.HI.U32 R11, R10, R43, RZ ;  /* 0x0000002b0a0b7227 */ /* 0x000fe200078e00ff */
[----:B------:R-:W-:Y:S01]  /*3540*/  LOP3.LUT R18, R8, 0xda, RZ, 0xfc, !PT ;  /* 0x000000da08127812 */ /* 0x000fe200078efcff */
[----:B------:R-:W-:Y:S01]  /*3550*/  USHF.L.U32 UR18, UR18, 0x4, URZ ;  /* 0x0000000412127899 */ /* 0x000fe2000800063f */
[----:B------:R-:W-:Y:S01]  /*3560*/  IABS R63, R20 ;  /* 0x00000014003f7213 */ /* 0x000fe20000000000 */
[----:B------:R-:W-:Y:S01]  /*3570*/  IMAD R45, R0, R12, R45 ;  /* 0x0000000c002d7224 */ /* 0x000fe200078e022d */
[----:B------:R-:W-:Y:S01]  /*3580*/  LOP3.LUT R12, R8, 0xdc, RZ, 0xfc, !PT ;  /* 0x000000dc080c7812 */ /* 0x000fe200078efcff */
[--C-:B------:R-:W-:Y:S01]  /*3590*/  @!P6 IMAD.IADD R41, R41, 0x1, -R0.reuse ;  /* 0x000000012929e824 */ /* 0x100fe200078e0a00 */
[----:B------:R-:W-:Y:S01]  /*35a0*/  IABS R47, R18 ;  /* 0x00000012002f7213 */ /* 0x000fe20000000000 */
[----:B------:R-:W-:Y:S01]  /*35b0*/  IMAD.MOV R11, RZ, RZ, -R11 ;  /* 0x000000ffff0b7224 */ /* 0x000fe200078e0a0b */
[----:B------:R-:W-:Y:S01]  /*35c0*/  IABS R49, R12 ;  /* 0x0000000c00317213 */ /* 0x000fe20000000000 */
[----:B------:R-:W-:Y:S01]  /*35d0*/  @!P4 IMAD.MOV R33, RZ, RZ, -R33 ;  /* 0x000000ffff21c224 */ /* 0x000fe200078e0a21 */
[C---:B------:R-:W-:Y:S01]  /*35e0*/  ISETP.GT.U32.AND P6, PT, R0.reuse, R41, PT ;  /* 0x000000290000720c */ /* 0x040fe20003fc4070 */
[----:B------:R-:W-:Y:S01]  /*35f0*/  IMAD R43, R0, R11, R43 ;  /* 0x0000000b002b7224 */ /* 0x000fe200078e022b */
[----:B------:R-:W-:Y:S01]  /*3600*/  ISETP.GE.AND P4, PT, R26, RZ, PT ;  /* 0x000000ff1a00720c */ /* 0x000fe20003f86270 */
[--C-:B------:R-:W-:Y:S01]  /*3610*/  @!P5 IMAD.IADD R29, R29, 0x1, -R0.reuse ;  /* 0x000000011d1dd824 */ /* 0x100fe200078e0a00 */
[----:B------:R-:W-:Y:S01]  /*3620*/  ISETP.GT.U32.AND P5, PT, R0, R45, PT ;  /* 0x0000002d0000720c */ /* 0x000fe20003fa4070 */
[----:B------:R-:W-:Y:S01]  /*3630*/  IMAD.HI.U32 R11, R10, R49, RZ ;  /* 0x000000310a0b7227 */ /* 0x000fe200078e00ff */
[C---:B------:R-:W-:Y:S01]  /*3640*/  LOP3.LUT R22, R8.reuse, 0xb8, RZ, 0xfc, !PT ;  /* 0x000000b808167812 */ /* 0x040fe200078efcff */
[----:B------:R-:W-:Y:S01]  /*3650*/  ULDC UR19, c[0x0][0x238] ;  /* 0x00008e0000137ab9 */ /* 0x000fe20000000800 */
[----:B------:R-:W-:Y:S01]  /*3660*/  LOP3.LUT R26, R8, 0x50, RZ, 0xfc, !PT ;  /* 0x00000050081a7812 */ /* 0x000fe200078efcff */
[----:B------:R-:W-:Y:S01]  /*3670*/  @!P1 IMAD.MOV R35, RZ, RZ, -R35 ;  /* 0x000000ffff239224 */ /* 0x000fe200078e0a23 */
[----:B------:R-:W-:Y:S01]  /*3680*/  ISETP.GT.U32.AND P1, PT, R0, R43, PT ;  /* 0x0000002b0000720c */ /* 0x000fe20003f24070 */
[----:B------:R-:W-:Y:S01]  /*3690*/  IMAD.MOV R11, RZ, RZ, -R11 ;  /* 0x000000ffff0b7224 */ /* 0x000fe200078e0a0b */
[----:B------:R-:W-:Y:S01]  /*36a0*/  IABS R83, R22 ;  /* 0x0000001600537213 */ /* 0x000fe20000000000 */
[--C-:B------:R-:W-:Y:S01]  /*36b0*/  @!P6 IMAD.IADD R41, R41, 0x1, -R0.reuse ;  /* 0x000000012929e824 */ /* 0x100fe200078e0a00 */
[----:B------:R-:W-:Y:S01]  /*36c0*/  ISETP.GE.AND P6, PT, R16, RZ, PT ;  /* 0x000000ff1000720c */ /* 0x000fe20003fc6270 */
[----:B------:R-:W-:Y:S01]  /*36d0*/  IMAD R49, R0, R11, R49 ;  /* 0x0000000b00317224 */ /* 0x000fe200078e0231 */
[C---:B------:R-:W-:Y:S01]  /*36e0*/  LOP3.LUT R11, R8.reuse, 0xd8, RZ, 0xfc, !PT ;  /* 0x000000d8080b7812 */ /* 0x040fe200078efcff */
[--C-:B------:R-:W-:Y:S01]  /*36f0*/  @!P5 IMAD.IADD R45, R45, 0x1, -R0.reuse ;  /* 0x000000012d2dd824 */ /* 0x100fe200078e0a00 */
[----:B------:R-:W-:Y:S01]  /*3700*/  LOP3.LUT R16, R8, 0xd4, RZ, 0xfc, !PT ;  /* 0x000000d408107812 */ /* 0x000fe200078efcff */
[----:B------:R-:W-:Y:S01]  /*3710*/  @!P4 IMAD.MOV R41, RZ, RZ, -R41 ;  /* 0x000000ffff29c224 */ /* 0x000fe200078e0a29 */
[C---:B------:R-:W-:Y:S01]  /*3720*/  ISETP.GT.U32.AND P4, PT, R0.reuse, R49, PT ;  /* 0x000000310000720c */ /* 0x040fe20003f84070 */
[--C-:B------:R-:W-:Y:S01]  /*3730*/  @!P3 IMAD.IADD R39, R39, 0x1, -R0.reuse ;  /* 0x000000012727b824 */ /* 0x100fe200078e0a00 */
[----:B------:R-:W-:Y:S01]  /*3740*/  ISETP.GT.U32.AND P5, PT, R0, R45, PT ;  /* 0x0000002d0000720c */ /* 0x000fe20003fa4070 */
[----:B------:R-:W-:Y:S01]  /*3750*/  @!P1 IMAD.IADD R43, R43, 0x1, -R0 ;  /* 0x000000012b2b9824 */ /* 0x000fe200078e0a00 */
[----:B------:R-:W-:Y:S01]  /*3760*/  ISETP.GE.AND P1, PT, R12, RZ, PT ;  /* 0x000000ff0c00720c */ /* 0x000fe20003f26270 */
[----:B------:R-:W-:Y:S01]  /*3770*/  IMAD.HI.U32 R12, R10, R47, RZ ;  /* 0x0000002f0a0c7227 */ /* 0x000fe200078e00ff */
[----:B------:R-:W-:Y:S01]  /*3780*/  IABS R51, R11 ;  /* 0x0000000b00337213 */ /* 0x000fe20000000000 */
[----:B------:R-:W-:Y:S01]  /*3790*/  UIMAD UR19, UR19, 0xf, URZ ;  /* 0x0000000f131378a4 */ /* 0x000fe2000f8e023f */
[----:B------:R-:W-:Y:S01]  /*37a0*/  IABS R53, R16 ;  /* 0x0000001000357213 */ /* 0x000fe20000000000 */
[----:B------:R-:W-:Y:S01]  /*37b0*/  @!P2 IMAD.MOV R31, RZ, RZ, -R31 ;  /* 0x000000ffff1fa224 */ /* 0x000fe200078e0a1f */
[C---:B------:R-:W-:Y:S01]  /*37c0*/  ISETP.GT.U32.AND P2, PT, R0.reuse, R39, PT ;  /* 0x000000270000720c */ /* 0x040fe20003f44070 */
[----:B------:R-:W-:Y:S01]  /*37d0*/  @!P0 IMAD.MOV R29, RZ, RZ, -R29 ;  /* 0x000000ffff1d8224 */ /* 0x000fe200078e0a1d */
[----:B------:R-:W-:Y:S01]  /*37e0*/  ISETP.GT.U32.AND P0, PT, R0, R43, PT ;  /* 0x0000002b0000720c */ /* 0x000fe20003f04070 */
[----:B------:R-:W-:Y:S01]  /*37f0*/  IMAD.MOV R12, RZ, RZ, -R12 ;  /* 0x000000ffff0c7224 */ /* 0x000fe200078e0a0c */
[----:B------:R-:W-:Y:S01]  /*3800*/  ISETP.GE.AND P3, PT, R24, RZ, PT ;  /* 0x000000ff1800720c */ /* 0x000fe20003f66270 */
[--C-:B------:R-:W-:Y:S01]  /*3810*/  @!P4 IMAD.IADD R49, R49, 0x1, -R0.reuse ;  /* 0x000000013131c824 */ /* 0x100fe200078e0a00 */
[----:B------:R-:W-:Y:S01]  /*3820*/  LOP3.LUT R24, R8, 0x70, RZ, 0xfc, !PT ;  /* 0x0000007008187812 */ /* 0x000fe200078efcff */
[----:B------:R-:W-:Y:S01]  /*3830*/  IMAD R47, R0, R12, R47 ;  /* 0x0000000c002f7224 */ /* 0x000fe200078e022f */
[----:B------:R-:W-:Y:S01]  /*3840*/  LOP3.LUT R12, R8, 0xd6, RZ, 0xfc, !PT ;  /* 0x000000d6080c7812 */ /* 0x000fe200078efcff */
[--C-:B------:R-:W-:Y:S01]  /*3850*/  @!P5 IMAD.IADD R45, R45, 0x1, -R0.reuse ;  /* 0x000000012d2dd824 */ /* 0x100fe200078e0a00 */
[----:B------:R-:W-:Y:S01]  /*3860*/  ISETP.GT.U32.AND P4, PT, R0, R49, PT ;  /* 0x000000310000720c */ /* 0x000fe20003f84070 */
[----:B------:R-:W-:Y:S01]  /*3870*/  IMAD R2, R2, UR24, RZ ;  /* 0x0000001802027c24 */ /* 0x000fe2000f8e02ff */
[----:B------:R-:W-:Y:S01]  /*3880*/  ISETP.GT.U32.AND P5, PT, R0, R47, PT ;  /* 0x0000002f0000720c */ /* 0x000fe20003fa4070 */
[--C-:B------:R-:W-:Y:S01]  /*3890*/  @!P2 IMAD.IADD R39, R39, 0x1, -R0.reuse ;  /* 0x000000012727a824 */ /* 0x100fe200078e0a00 */
[----:B------:R-:W-:Y:S01]  /*38a0*/  ISETP.GE.AND P2, PT, R14, RZ, PT ;  /* 0x000000ff0e00720c */ /* 0x000fe20003f46270 */
[----:B------:R-:W-:Y:S01]  /*38b0*/  @!P0 IMAD.IADD R43, R43, 0x1, -R0 ;  /* 0x000000012b2b8824 */ /* 0x000fe200078e0a00 */
[----:B------:R-:W-:Y:S01]  /*38c0*/  ISETP.GE.AND P0, PT, R11, RZ, PT ;  /* 0x000000ff0b00720c */ /* 0x000fe20003f06270 */
[C---:B------:R-:W-:Y:S01]  /*38d0*/  IMAD.HI.U32 R11, R10.reuse, R51, RZ ;  /* 0x000000330a0b7227 */ /* 0x040fe200078e00ff */
[----:B------:R-:W-:Y:S01]  /*38e0*/  IABS R55, R12 ;  /* 0x0000000c00377213 */ /* 0x000fe20000000000 */
[----:B------:R-:W-:Y:S01]  /*38f0*/  ULDC UR20, c[0x0][0x238] ;  /* 0x00008e0000147ab9 */ /* 0x000fe20000000800 */
[----:B------:R-:W-:Y:S01]  /*3900*/  IABS R205, R24 ;  /* 0x0000001800cd7213 */ /* 0x000fe20000000000 */
[----:B------:R-:W-:Y:S01]  /*3910*/  IMAD.HI.U32 R14, R10, R53, RZ ;  /* 0x000000350a0e7227 */ /* 0x000fe200078e00ff */
[----:B------:R-:W-:Y:S01]  /*3920*/  IABS R239, R26 ;  /* 0x0000001a00ef7213 */ /* 0x000fe20000000000 */
[----:B------:R-:W-:-:S02]  /*3930*/  UIMAD UR20, UR20, 0xe, URZ ;  /* 0x0000000e141478a4 */ /* 0x000fc4000f8e023f */
[----:B------:R-:W-:Y:S01]  /*3940*/  IMAD.MOV R11, RZ, RZ, -R11 ;  /* 0x000000ffff0b7224 */ /* 0x000fe200078e0a0b */
[----:B------:R-:W-:Y:S01]  /*3950*/  ULDC UR21, c[0x0][0x238] ;  /* 0x00008e0000157ab9 */ /* 0x000fe20000000800 */
[----:B------:R-:W-:Y:S01]  /*3960*/  IMAD.MOV R14, RZ, RZ, -R14 ;  /* 0x000000ffff0e7224 */ /* 0x000fe200078e0a0e */
[----:B------:R-:W-:Y:S01]  /*3970*/  UIMAD UR21, UR21, 0xd, URZ ;  /* 0x0000000d151578a4 */ /* 0x000fe2000f8e023f */
[--C-:B------:R-:W-:Y:S01]  /*3980*/  @!P5 IMAD.IADD R47, R47, 0x1, -R0.reuse ;  /* 0x000000012f2fd824 */ /* 0x100fe200078e0a00 */
[----:B------:R-:W-:Y:S01]  /*3990*/  ULDC UR22, c[0x0][0x238] ;  /* 0x00008e0000167ab9 */ /* 0x000fe20000000800 */
[C---:B------:R-:W-:Y:S01]  /*39a0*/  IMAD R51, R0.reuse, R11, R51 ;  /* 0x0000000b00337224 */ /* 0x040fe200078e0233 */
[----:B------:R-:W-:Y:S01]  /*39b0*/  UIMAD UR22, UR22, 0xc, URZ ;  /* 0x0000000c161678a4 */ /* 0x000fe2000f8e023f */
[----:B------:R-:W-:Y:S01]  /*39c0*/  @!P4 IMAD.IADD R49, R49, 0x1, -R0 ;  /* 0x000000013131c824 */ /* 0x000fe200078e0a00 */
[C---:B------:R-:W-:Y:S01]  /*39d0*/  ISETP.GT.U32.AND P5, PT, R0.reuse, R47, PT ;  /* 0x0000002f0000720c */ /* 0x040fe20003fa4070 */
[C---:B------:R-:W-:Y:S01]  /*39e0*/  IMAD R53, R0.reuse, R14, R53 ;  /* 0x0000000e00357224 */ /* 0x040fe200078e0235 */
[----:B------:R-:W-:Y:S01]  /*39f0*/  ISETP.GT.U32.AND P4, PT, R0, R51, PT ;  /* 0x000000330000720c */ /* 0x000fe20003f84070 */
[----:B------:R-:W-:Y:S01]  /*3a00*/  @!P2 IMAD.MOV R43, RZ, RZ, -R43 ;  /* 0x000000ffff2ba224 */ /* 0x000fe200078e0a2b */
[----:B------:R-:W-:Y:S01]  /*3a10*/  ISETP.GE.AND P2, PT, R12, RZ, PT ;  /* 0x000000ff0c00720c */ /* 0x000fe20003f46270 */
[----:B------:R-:W-:Y:S01]  /*3a20*/  @!P1 IMAD.MOV R49, RZ, RZ, -R49 ;  /* 0x000000ffff319224 */ /* 0x000fe200078e0a31 */
[----:B------:R-:W-:Y:S01]  /*3a30*/  ISETP.GT.U32.AND P1, PT, R0, R53, PT ;  /* 0x000000350000720c */ /* 0x000fe20003f24070 */
[----:B------:R-:W-:Y:S01]  /*3a40*/  IMAD.HI.U32 R12, R10, R55, RZ ;  /* 0x000000370a0c7227 */ /* 0x000fe200078e00ff */
[----:B------:R-:W-:-:S03]  /*3a50*/  ULDC UR61, c[0x0][0x238] ;  /* 0x00008e00003d7ab9 */ /* 0x000fc60000000800 */
[----:B------:R-:W-:Y:S01]  /*3a60*/  @!P3 IMAD.MOV R39, RZ, RZ, -R39 ;  /* 0x000000ffff27b224 */ /* 0x000fe200078e0a27 */
[----:B------:R-:W-:Y:S01]  /*3a70*/  ISETP.GE.AND P3, PT, R18, RZ, PT ;  /* 0x000000ff1200720c */ /* 0x000fe20003f66270 */
[----:B------:R-:W-:Y:S01]  /*3a80*/  IMAD.MOV R12, RZ, RZ, -R12 ;  /* 0x000000ffff0c7224 */ /* 0x000fe200078e0a0c */
[----:B------:R-:W-:Y:S01]  /*3a90*/  LOP3.LUT R18, R8, 0xce, RZ, 0xfc, !PT ;  /* 0x000000ce08127812 */ /* 0x000fe200078efcff */
[--C-:B------:R-:W-:Y:S02]  /*3aa0*/  @!P5 IMAD.IADD R47, R47, 0x1, -R0.reuse ;  /* 0x000000012f2fd824 */ /* 0x100fe400078e0a00 */
[----:B------:R-:W-:Y:S01]  /*3ab0*/  IMAD R55, R0, R12, R55 ;  /* 0x0000000c00377224 */ /* 0x000fe200078e0237 */
[----:B------:R-:W-:Y:S01]  /*3ac0*/  LOP3.LUT R12, R8, 0xd2, RZ, 0xfc, !PT ;  /* 0x000000d2080c7812 */ /* 0x000fe200078efcff */
[--C-:B------:R-:W-:Y:S01]  /*3ad0*/  @!P4 IMAD.IADD R51, R51, 0x1, -R0.reuse ;  /* 0x000000013333c824 */ /* 0x100fe200078e0a00 */
[----:B------:R-:W-:Y:S01]  /*3ae0*/  IABS R61, R18 ;  /* 0x00000012003d7213 */ /* 0x000fe20000000000 */
[----:B------:R-:W-:Y:S01]  /*3af0*/  @!P1 IMAD.IADD R53, R53, 0x1, -R0 ;  /* 0x0000000135359824 */ /* 0x000fe200078e0a00 */
[----:B------:R-:W-:Y:S01]  /*3b00*/  IABS R57, R12 ;  /* 0x0000000c00397213 */ /* 0x000fe20000000000 */
[----:B------:R-:W-:Y:S01]  /*3b10*/  @!P6 IMAD.MOV R45, RZ, RZ, -R45 ;  /* 0x000000ffff2de224 */ /* 0x000fe200078e0a2d */
[----:B------:R-:W-:Y:S01]  /*3b20*/  ISETP.GT.U32.AND P4, PT, R0, R51, PT ;  /* 0x000000330000720c */ /* 0x000fe20003f84070 */
[----:B------:R-:W-:Y:S01]  /*3b30*/  @!P3 IMAD.MOV R47, RZ, RZ, -R47 ;  /* 0x000000ffff2fb224 */ /* 0x000fe200078e0a2f */
[----:B------:R-:W-:Y:S01]  /*3b40*/  ISETP.GE.AND P3, PT, R12, RZ, PT ;  /* 0x000000ff0c00720c */ /* 0x000fe20003f66270 */
[----:B------:R-:W-:Y:S01]  /*3b50*/  IMAD.HI.U32 R11, R10, R57, RZ ;  /* 0x000000390a0b7227 */ /* 0x000fe200078e00ff */
[----:B------:R-:W-:-:S02]  /*3b60*/  ISETP.GT.U32.AND P1, PT, R0, R53, PT ;  /* 0x000000350000720c */ /* 0x000fc40003f24070 */
[----:B------:R-:W-:Y:S01]  /*3b70*/  ISETP.GE.AND P6, PT, R16, RZ, PT ;  /* 0x000000ff1000720c */ /* 0x000fe20003fc6270 */
[----:B------:R-:W-:Y:S01]  /*3b80*/  IMAD.HI.U32 R12, R10, R61, RZ ;  /* 0x0000003d0a0c7227 */ /* 0x000fe200078e00ff */
[----:B------:R-:W-:Y:S02]  /*3b90*/  LOP3.LUT R16, R8, 0xd0, RZ, 0xfc, !PT ;  /* 0x000000d008107812 */ /* 0x000fe400078efcff */
[----:B------:R-:W-:Y:S01]  /*3ba0*/  ISETP.GT.U32.AND P5, PT, R0, R55, PT ;  /* 0x000000370000720c */ /* 0x000fe20003fa4070 */
[----:B------:R-:W-:Y:S01]  /*3bb0*/  IMAD.MOV R11, RZ, RZ, -R11 ;  /* 0x000000ffff0b7224 */ /* 0x000fe200078e0a0b */
[----:B------:R-:W-:Y:S01]  /*3bc0*/  IABS R59, R16 ;  /* 0x00000010003b7213 */ /* 0x000fe20000000000 */
[----:B------:R-:W-:-:S04]  /*3bd0*/  IMAD.HI.U32 R14, R10, R63, RZ ;  /* 0x0000003f0a0e7227 */ /* 0x000fc800078e00ff */
[----:B------:R-:W-:Y:S02]  /*3be0*/  IMAD.MOV R12, RZ, RZ, -R12 ;  /* 0x000000ffff0c7224 */ /* 0x000fe400078e0a0c */
[C---:B------:R-:W-:Y:S02]  /*3bf0*/  IMAD R57, R0.reuse, R11, R57 ;  /* 0x0000000b00397224 */ /* 0x040fe400078e0239 */
[----:B------:R-:W-:Y:S02]  /*3c00*/  IMAD.MOV R14, RZ, RZ, -R14 ;  /* 0x000000ffff0e7224 */ /* 0x000fe400078e0a0e */
[----:B------:R-:W-:Y:S01]  /*3c10*/  IMAD R61, R0, R12, R61 ;  /* 0x0000000c003d7224 */ /* 0x000fe200078e023d */
[----:B------:R-:W-:Y:S01]  /*3c20*/  LOP3.LUT R12, R8, 0xca, RZ, 0xfc, !PT ;  /* 0x000000ca080c7812 */ /* 0x000fe200078efcff */
[--C-:B------:R-:W-:Y:S01]  /*3c30*/  @!P4 IMAD.IADD R51, R51, 0x1, -R0.reuse ;  /* 0x000000013333c824 */ /* 0x100fe200078e0a00 */
[C---:B------:R-:W-:Y:S01]  /*3c40*/  ISETP.GT.U32.AND P4, PT, R0.reuse, R57, PT ;  /* 0x000000390000720c */ /* 0x040fe20003f84070 */
[C---:B------:R-:W-:Y:S01]  /*3c50*/  IMAD R63, R0.reuse, R14, R63 ;  /* 0x0000000e003f7224 */ /* 0x040fe200078e023f */
[----:B------:R-:W-:Y:S01]  /*3c60*/  IABS R65, R12 ;  /* 0x0000000c00417213 */ /* 0x000fe20000000000 */
[----:B------:R-:W-:Y:S01]  /*3c70*/  @!P1 IMAD.IADD R53, R53, 0x1, -R0 ;  /* 0x0000000135359824 */ /* 0x000fe200078e0a00 */
[----:B------:R-:W-:Y:S01]  /*3c80*/  ISETP.GT.U32.AND P1, PT, R0, R61, PT ;  /* 0x0000003d0000720c */ /* 0x000fe20003f24070 */
[----:B------:R-:W-:Y:S01]  /*3c90*/  IMAD.HI.U32 R11, R10, R59, RZ ;  /* 0x0000003b0a0b7227 */ /* 0x000fe200078e00ff */
[----:B------:R-:W-:-:S03]  /*3ca0*/  LOP3.LUT R14, R8, 0xc8, RZ, 0xfc, !PT ;  /* 0x000000c8080e7812 */ /* 0x000fc600078efcff */
[----:B------:R-:W-:Y:S01]  /*3cb0*/  @!P6 IMAD.MOV R53, RZ, RZ, -R53 ;  /* 0x000000ffff35e224 */ /* 0x000fe200078e0a35 */
[C---:B------:R-:W-:Y:S01]  /*3cc0*/  ISETP.GT.U32.AND P6, PT, R0.reuse, R63, PT ;  /* 0x0000003f0000720c */ /* 0x040fe20003fc4070 */
[----:B------:R-:W-:Y:S01]  /*3cd0*/  IMAD.MOV R11, RZ, RZ, -R11 ;  /* 0x000000ffff0b7224 */ /* 0x000fe200078e0a0b */
[----:B------:R-:W-:Y:S01]  /*3ce0*/  IABS R67, R14 ;  /* 0x0000000e00437213 */ /* 0x000fe20000000000 */
[----:B------:R-:W-:Y:S02]  /*3cf0*/  @!P4 IMAD.IADD R57, R57, 0x1, -R0 ;  /* 0x000000013939c824 */ /* 0x000fe400078e0a00 */
[----:B------:R-:W-:Y:S02]  /*3d00*/  IMAD R59, R0, R11, R59 ;  /* 0x0000000b003b7224 */ /* 0x000fe400078e023b */
[----:B------:R-:W-:Y:S01]  /*3d10*/  IMAD.HI.U32 R11, R10, R65, RZ ;  /* 0x000000410a0b7227 */ /* 0x000fe200078e00ff */
[----:B------:R-:W-:-:S03]  /*3d20*/  ISETP.GT.U32.AND P4, PT, R0, R57, PT ;  /* 0x000000390000720c */ /* 0x000fc60003f84070 */
[--C-:B------:R-:W-:Y:S02]  /*3d30*/  @!P1 IMAD.IADD R61, R61, 0x1, -R0.reuse ;  /* 0x000000013d3d9824 */ /* 0x100fe400078e0a00 */
[--C-:B------:R-:W-:Y:S02]  /*3d40*/  @!P5 IMAD.IADD R55, R55, 0x1, -R0.reuse ;  /* 0x000000013737d824 */ /* 0x100fe400078e0a00 */
[----:B------:R-:W-:Y:S02]  /*3d50*/  IMAD.MOV R11, RZ, RZ, -R11 ;  /* 0x000000ffff0b7224 */ /* 0x000fe400078e0a0b */
[----:B------:R-:W-:Y:S01]  /*3d60*/  @!P6 IMAD.IADD R63, R63, 0x1, -R0 ;  /* 0x000000013f3fe824 */ /* 0x000fe200078e0a00 */
[C---:B------:R-:W-:Y:S01]  /*3d70*/  ISETP.GT.U32.AND P6, PT, R0.reuse, R61, PT ;  /* 0x0000003d0000720c */ /* 0x040fe20003fc4070 */
[C---:B------:R-:W-:Y:S01]  /*3d80*/  IMAD R65, R0.reuse, R11, R65 ;  /* 0x0000000b00417224 */ /* 0x040fe200078e0241 */
[----:B------:R-:W-:Y:S01]  /*3d90*/  ISETP.GT.U32.AND P5, PT, R0, R55, PT ;  /* 0x000000370000720c */ /* 0x000fe20003fa4070 */
[----:B------:R-:W-:-:S04]  /*3da0*/  IMAD.HI.U32 R11, R10, R67, RZ ;  /* 0x000000430a0b7227 */ /* 0x000fc800078e00ff */
[----:B------:R-:W-:Y:S01]  /*3db0*/  @!P0 IMAD.MOV R51, RZ, RZ, -R51 ;  /* 0x000000ffff338224 */ /* 0x000fe200078e0a33 */
[----:B------:R-:W-:Y:S01]  /*3dc0*/  ISETP.GT.U32.AND P0, PT, R0, R59, PT ;  /* 0x0000003b0000720c */ /* 0x000fe20003f04070 */
[----:B------:R-:W-:Y:S02]  /*3dd0*/  IMAD.MOV R11, RZ, RZ, -R11 ;  /* 0x000000ffff0b7224 */ /* 0x000fe400078e0a0b */
[--C-:B------:R-:W-:Y:S01]  /*3de0*/  @!P4 IMAD.IADD R57, R57, 0x1, -R0.reuse ;  /* 0x000000013939c824 */ /* 0x100fe200078e0a00 */
[----:B------:R-:W-:Y:S01]  /*3df0*/  ISETP.GE.AND P4, PT, R20, RZ, PT ;  /* 0x000000ff1400720c */ /* 0x000fe20003f86270 */
[----:B------:R-:W-:Y:S01]  /*3e00*/  IMAD R67, R0, R11, R67 ;  /* 0x0000000b00437224 */ /* 0x000fe200078e0243 */
[----:B------:R-:W-:Y:S01]  /*3e10*/  LOP3.LUT R20, R8, 0xc2, RZ, 0xfc, !PT ;  /* 0x000000c208147812 */ /* 0x000fe200078efcff */
[--C-:B------:R-:W-:Y:S02]  /*3e20*/  @!P6 IMAD.IADD R61, R61, 0x1, -R0.reuse ;  /* 0x000000013d3de824 */ /* 0x100fe400078e0a00 */
[--C-:B------:R-:W-:Y:S01]  /*3e30*/  @!P5 IMAD.IADD R55, R55, 0x1, -R0.reuse ;  /* 0x000000013737d824 */ /* 0x100fe200078e0a00 */
[----:B------:R-:W-:Y:S01]  /*3e40*/  ISETP.GT.U32.AND P6, PT, R0, R67, PT ;  /* 0x000000430000720c */ /* 0x000fe20003fc4070 */
[----:B------:R-:W-:Y:S01]  /*3e50*/  @!P3 IMAD.MOV R57, RZ, RZ, -R57 ;  /* 0x000000ffff39b224 */ /* 0x000fe200078e0a39 */
[----:B------:R-:W-:Y:S01]  /*3e60*/  ISETP.GE.AND P5, PT, R16, RZ, PT ;  /* 0x000000ff1000720c */ /* 0x000fe20003fa6270 */
[----:B------:R-:W-:Y:S01]  /*3e70*/  @!P2 IMAD.MOV R55, RZ, RZ, -R55 ;  /* 0x000000ffff37a224 */ /* 0x000fe200078e0a37 */
[----:B------:R-:W-:Y:S01]  /*3e80*/  LOP3.LUT R16, R8, 0xc6, RZ, 0xfc, !PT ;  /* 0x000000c608107812 */ /* 0x000fe200078efcff */
[----:B------:R-:W-:Y:S01]  /*3e90*/  @!P0 IMAD.IADD R59, R59, 0x1, -R0 ;  /* 0x000000013b3b8824 */ /* 0x000fe200078e0a00 */
[----:B------:R-:W-:Y:S01]  /*3ea0*/  ISETP.GT.U32.AND P3, PT, R0, R63, PT ;  /* 0x0000003f0000720c */ /* 0x000fe20003f64070 */
[----:B------:R-:W-:Y:S01]  /*3eb0*/  IMAD R156, R6, UR24, RZ ;  /* 0x00000018069c7c24 */ /* 0x000fe2000f8e02ff */
[----:B------:R-:W-:Y:S01]  /*3ec0*/  ISETP.GE.AND P2, PT, R18, RZ, PT ;  /* 0x000000ff1200720c */ /* 0x000fe20003f46270 */
[----:B------:R-:W-:Y:S01]  /*3ed0*/  ULDC.64 UR24, c[0x0][0x218] ;  /* 0x0000860000187ab9 */ /* 0x000fe20000000a00 */
[----:B------:R-:W-:-:S02]  /*3ee0*/  LOP3.LUT R18, R8, 0xc4, RZ, 0xfc, !PT ;  /* 0x000000c408127812 */ /* 0x000fc400078efcff */
[----:B------:R-:W-:Y:S01]  /*3ef0*/  IABS R69, R16 ;  /* 0x0000001000457213 */ /* 0x000fe20000000000 */
[----:B------:R-:W-:Y:S01]  /*3f00*/  @!P6 IMAD.IADD R67, R67, 0x1, -R0 ;  /* 0x000000014343e824 */ /* 0x000fe200078e0a00 */
[----:B------:R-:W-:Y:S02]  /*3f10*/  ISETP.GT.U32.AND P1, PT, R0, R59, PT ;  /* 0x0000003b0000720c */ /* 0x000fe40003f24070 */
[----:B------:R-:W-:Y:S01]  /*3f20*/  IABS R71, R18 ;  /* 0x0000001200477213 */ /* 0x000fe20000000000 */
[----:B------:R-:W-:Y:S01]  /*3f30*/  IMAD.HI.U32 R11, R10, R69, RZ ;  /* 0x000000450a0b7227 */ /* 0x000fe200078e00ff */
[----:B------:R-:W-:Y:S02]  /*3f40*/  ISETP.GE.AND P0, PT, R12, RZ, PT ;  /* 0x000000ff0c00720c */ /* 0x000fe40003f06270 */
[----:B------:R-:W-:Y:S01]  /*3f50*/  IABS R73, R20 ;  /* 0x0000001400497213 */ /* 0x000fe20000000000 */
[----:B------:R-:W-:Y:S01]  /*3f60*/  IMAD.HI.U32 R12, R10, R71, RZ ;  /* 0x000000470a0c7227 */ /* 0x000fe200078e00ff */
[----:B------:R-:W-:-:S03]  /*3f70*/  ISETP.GT.U32.AND P6, PT, R0, R67, PT ;  /* 0x000000430000720c */ /* 0x000fc60003fc4070 */
[----:B------:R-:W-:Y:S02]  /*3f80*/  IMAD.MOV R11, RZ, RZ, -R11 ;  /* 0x000000ffff0b7224 */ /* 0x000fe400078e0a0b */
[----:B------:R-:W-:Y:S01]  /*3f90*/  @!P3 IMAD.IADD R63, R63, 0x1, -R0 ;  /* 0x000000013f3fb824 */ /* 0x000fe200078e0a00 */
[----:B------:R-:W-:Y:S01]  /*3fa0*/  ISETP.GE.AND P3, PT, R14, RZ, PT ;  /* 0x000000ff0e00720c */ /* 0x000fe20003f66270 */
[----:B------:R-:W-:-:S04]  /*3fb0*/  IMAD.HI.U32 R14, R10, R73, RZ ;  /* 0x000000490a0e7227 */ /* 0x000fc800078e00ff */
[----:B------:R-:W-:Y:S02]  /*3fc0*/  IMAD.MOV R12, RZ, RZ, -R12 ;  /* 0x000000ffff0c7224 */ /* 0x000fe400078e0a0c */
[C---:B------:R-:W-:Y:S02]  /*3fd0*/  IMAD R69, R0.reuse, R11, R69 ;  /* 0x0000000b00457224 */ /* 0x040fe400078e0245 */
[----:B------:R-:W-:Y:S01]  /*3fe0*/  @!P1 IMAD.IADD R59, R59, 0x1, -R0 ;  /* 0x000000013b3b9824 */ /* 0x000fe200078e0a00 */
[C---:B------:R-:W-:Y:S01]  /*3ff0*/  ISETP.GT.U32.AND P1, PT, R0.reuse, R65, PT ;  /* 0x000000410000720c */ /* 0x040fe20003f24070 */
[----:B------:R-:W-:Y:S02]  /*4000*/  IMAD.MOV R14, RZ, RZ, -R14 ;  /* 0x000000ffff0e7224 */ /* 0x000fe400078e0a0e */
[C---:B------:R-:W-:Y:S02]  /*4010*/  IMAD R71, R0.reuse, R12, R71 ;  /* 0x0000000c00477224 */ /* 0x040fe400078e0247 */
[----:B------:R-:W-:Y:S01]  /*4020*/  @!P2 IMAD.MOV R61, RZ, RZ, -R61 ;  /* 0x000000ffff3da224 */ /* 0x000fe200078e0a3d */
[C---:B------:R-:W-:Y:S01]  /*4030*/  ISETP.GT.U32.AND P2, PT, R0.reuse, R69, PT ;  /* 0x000000450000720c */ /* 0x040fe20003f44070 */
[----:B------:R-:W-:Y:S01]  /*4040*/  IMAD R73, R0, R14, R73 ;  /* 0x0000000e00497224 */ /* 0x000fe200078e0249 */
[----:B------:R-:W-:Y:S01]  /*4050*/  LOP3.LUT R14, R8, 0xc0, RZ, 0xfc, !PT ;  /* 0x000000c0080e7812 */ /* 0x000fe200078efcff */
[----:B------:R-:W-:Y:S01]  /*4060*/  @!P4 IMAD.MOV R63, RZ, RZ, -R63 ;  /* 0x000000ffff3fc224 */ /* 0x000fe200078e0a3f */
[C---:B------:R-:W-:Y:S01]  /*4070*/  ISETP.GT.U32.AND P4, PT, R0.reuse, R71, PT ;  /* 0x000000470000720c */ /* 0x040fe20003f84070 */
[--C-:B------:R-:W-:Y:S01]  /*4080*/  @!P6 IMAD.IADD R67, R67, 0x1, -R0.reuse ;  /* 0x000000014343e824 */ /* 0x100fe200078e0a00 */
[----:B------:R-:W-:Y:S01]  /*4090*/  ISETP.GT.U32.AND P6, PT, R0, R73, PT ;  /* 0x000000490000720c */ /* 0x000fe20003fc4070 */
[--C-:B------:R-:W-:Y:S01]  /*40a0*/  @!P1 IMAD.IADD R65, R65, 0x1, -R0.reuse ;  /* 0x0000000141419824 */ /* 0x100fe200078e0a00 */
[----:B------:R-:W-:Y:S01]  /*40b0*/  ISETP.GE.AND P1, PT, R16, RZ, PT ;  /* 0x000000ff1000720c */ /* 0x000fe20003f26270 */
[----:B------:R-:W-:Y:S01]  /*40c0*/  @!P5 IMAD.MOV R59, RZ, RZ, -R59 ;  /* 0x000000ffff3bd224 */ /* 0x000fe200078e0a3b */
[----:B------:R-:W-:Y:S01]  /*40d0*/  IABS R77, R14 ;  /* 0x0000000e004d7213 */ /* 0x000fe20000000000 */
[----:B------:R-:W-:Y:S01]  /*40e0*/  @!P3 IMAD.MOV R67, RZ, RZ, -R67 ;  /* 0x000000ffff43b224 */ /* 0x000fe200078e0a43 */
[----:B------:R-:W-:Y:S01]  /*40f0*/  LOP3.LUT R16, R8, 0xbe, RZ, 0xfc, !PT ;  /* 0x000000be08107812 */ /* 0x000fe200078efcff */
[----:B------:R-:W-:Y:S01]  /*4100*/  @!P2 IMAD.IADD R69, R69, 0x1, -R0 ;  /* 0x000000014545a824 */ /* 0x000fe200078e0a00 */
[----:B------:R-:W-:Y:S01]  /*4110*/  ISETP.GT.U32.AND P5, PT, R0, R65, PT ;  /* 0x000000410000720c */ /* 0x000fe20003fa4070 */
[----:B------:R-:W-:Y:S01]  /*4120*/  IMAD.HI.U32 R11, R10, R77, RZ ;  /* 0x0000004d0a0b7227 */ /* 0x000fe200078e00ff */
[----:B------:R-:W-:-:S02]  /*4130*/  IABS R75, R16 ;  /* 0x00000010004b7213 */ /* 0x000fc40000000000 */
[----:B------:R-:W-:Y:S01]  /*4140*/  ISETP.GE.AND P2, PT, R20, RZ, PT ;  /* 0x000000ff1400720c */ /* 0x000fe20003f46270 */
[--C-:B------:R-:W-:Y:S01]  /*4150*/  @!P4 IMAD.IADD R71, R71, 0x1, -R0.reuse ;  /* 0x000000014747c824 */ /* 0x100fe200078e0a00 */
[----:B------:R-:W-:Y:S01]  /*4160*/  ISETP.GT.U32.AND P4, PT, R0, R69, PT ;  /* 0x000000450000720c */ /* 0x000fe20003f84070 */
[----:B------:R-:W-:Y:S01]  /*4170*/  @!P6 IMAD.IADD R73, R73, 0x1, -R0 ;  /* 0x000000014949e824 */ /* 0x000fe200078e0a00 */
[----:B------:R-:W-:Y:S01]  /*4180*/  LOP3.LUT R20, R8, 0xba, RZ, 0xfc, !PT ;  /* 0x000000ba08147812 */ /* 0x000fe200078efcff */
[----:B------:R-:W-:Y:S01]  /*4190*/  IMAD.MOV R12, RZ, RZ, -R11 ;  /* 0x000000ffff0c7224 */ /* 0x000fe200078e0a0b */
[----:B------:R-:W-:Y:S01]  /*41a0*/  ISETP.GT.U32.AND P6, PT, R0, R71, PT ;  /* 0x000000470000720c */ /* 0x000fe20003fc4070 */
[----:B------:R-:W-:Y:S01]  /*41b0*/  IMAD.HI.U32 R11, R10, R75, RZ ;  /* 0x0000004b0a0b7227 */ /* 0x000fe200078e00ff */
[----:B------:R-:W-:-:S03]  /*41c0*/  IABS R81, R20 ;  /* 0x0000001400517213 */ /* 0x000fc60000000000 */
[C---:B------:R-:W-:Y:S02]  /*41d0*/  IMAD R77, R0.reuse, R12, R77 ;  /* 0x0000000c004d7224 */ /* 0x040fe400078e024d */
[----:B------:R-:W-:Y:S02]  /*41e0*/  IMAD.MOV R11, RZ, RZ, -R11 ;  /* 0x000000ffff0b7224 */ /* 0x000fe400078e0a0b */
[--C-:B------:R-:W-:Y:S01]  /*41f0*/  @!P4 IMAD.IADD R69, R69, 0x1, -R0.reuse ;  /* 0x000000014545c824 */ /* 0x100fe200078e0a00 */
[C---:B------:R-:W-:Y:S01]  /*4200*/  ISETP.GT.U32.AND P4, PT, R0.reuse, R77, PT ;  /* 0x0000004d0000720c */ /* 0x040fe20003f84070 */
[----:B------:R-:W-:Y:S02]  /*4210*/  IMAD R75, R0, R11, R75 ;  /* 0x0000000b004b7224 */ /* 0x000fe400078e024b */
[--C-:B------:R-:W-:Y:S01]  /*4220*/  @!P5 IMAD.IADD R65, R65, 0x1, -R0.reuse ;  /* 0x000000014141d824 */ /* 0x100fe200078e0a00 */
[----:B------:R-:W-:Y:S01]  /*4230*/  ISETP.GE.AND P5, PT, R18, RZ, PT ;  /* 0x000000ff1200720c */ /* 0x000fe20003fa6270 */
[----:B------:R-:W-:Y:S01]  /*4240*/  @!P6 IMAD.IADD R71, R71, 0x1, -R0 ;  /* 0x000000014747e824 */ /* 0x000fe200078e0a00 */
[----:B------:R-:W-:Y:S01]  /*4250*/  ISETP.GT.U32.AND P6, PT, R0, R75, PT ;  /* 0x0000004b0000720c */ /* 0x000fe20003fc4070 */
[----:B------:R-:W-:Y:S01]  /*4260*/  @!P0 IMAD.MOV R65, RZ, RZ, -R65 ;  /* 0x000000ffff418224 */ /* 0x000fe200078e0a41 */
[----:B------:R-:W-:Y:S01]  /*4270*/  LOP3.LUT R18, R8, 0xbc, RZ, 0xfc, !PT ;  /* 0x000000bc08127812 */ /* 0x000fe200078efcff */
[----:B------:R-:W-:Y:S01]  /*4280*/  @!P1 IMAD.MOV R69, RZ, RZ, -R69 ;  /* 0x000000ffff459224 */ /* 0x000fe200078e0a45 */
[----:B------:R-:W-:-:S02]  /*4290*/  ISETP.GT.U32.AND P0, PT, R0, R73, PT ;  /* 0x000000490000720c */ /* 0x000fc40003f04070 */
[----:B------:R-:W-:Y:S01]  /*42a0*/  IABS R79, R18 ;  /* 0x00000012004f7213 */ /* 0x000fe20000000000 */
[----:B------:R-:W-:Y:S01]  /*42b0*/  @!P4 IMAD.IADD R77, R77, 0x1, -R0 ;  /* 0x000000014d4dc824 */ /* 0x000fe200078e0a00 */
[----:B------:R-:W-:Y:S02]  /*42c0*/  ISETP.GE.AND P4, PT, R16, RZ, PT ;  /* 0x000000ff1000720c */ /* 0x000fe40003f86270 */
[----:B------:R-:W-:Y:S01]  /*42d0*/  LOP3.LUT R16, R8, 0xb2, RZ, 0xfc, !PT ;  /* 0x000000b208107812 */ /* 0x000fe200078efcff */
[----:B------:R-:W-:-:S03]  /*42e0*/  IMAD.HI.U32 R11, R10, R79, RZ ;  /* 0x0000004f0a0b7227 */ /* 0x000fc600078e00ff */
[----:B------:R-:W-:Y:S01]  /*42f0*/  IABS R89, R16 ;  /* 0x0000001000597213 */ /* 0x000fe20000000000 */
[----:B------:R-:W-:Y:S01]  /*4300*/  @!P6 IMAD.IADD R75, R75, 0x1, -R0 ;  /* 0x000000014b4be824 */ /* 0x000fe200078e0a00 */
[----:B------:R-:W-:Y:S01]  /*4310*/  ISETP.GT.U32.AND P6, PT, R0, R77, PT ;  /* 0x0000004d0000720c */ /* 0x000fe20003fc4070 */
[----:B------:R-:W-:Y:S02]  /*4320*/  IMAD.MOV R12, RZ, RZ, -R11 ;  /* 0x000000ffff0c7224 */ /* 0x000fe400078e0a0b */
[----:B------:R-:W-:Y:S01]  /*4330*/  IMAD.HI.U32 R11, R10, R81, RZ ;  /* 0x000000510a0b7227 */ /* 0x000fe200078e00ff */
[----:B------:R-:W-:-:S03]  /*4340*/  ISETP.GT.U32.AND P3, PT, R0, R75, PT ;  /* 0x0000004b0000720c */ /* 0x000fc60003f64070 */
[----:B------:R-:W-:Y:S02]  /*4350*/  IMAD R79, R0, R12, R79 ;  /* 0x0000000c004f7224 */ /* 0x000fe400078e024f */
[----:B------:R-:W-:Y:S02]  /*4360*/  IMAD.MOV R12, RZ, RZ, -R11 ;  /* 0x000000ffff0c7224 */ /* 0x000fe400078e0a0b */
[----:B------:R-:W-:Y:S01]  /*4370*/  IMAD.HI.U32 R11, R10, R83, RZ ;  /* 0x000000530a0b7227 */ /* 0x000fe200078e00ff */
[----:B------:R-:W-:-:S03]  /*4380*/  ISETP.GT.U32.AND P1, PT, R0, R79, PT ;  /* 0x0000004f0000720c */ /* 0x000fc60003f24070 */
[----:B------:R-:W-:Y:S01]  /*4390*/  IMAD R81, R0, R12, R81 ;  /* 0x0000000c00517224 */ /* 0x000fe200078e0251 */
[----:B------:R-:W-:Y:S01]  /*43a0*/  LOP3.LUT R12, R8, 0xb6, RZ, 0xfc, !PT ;  /* 0x000000b6080c7812 */ /* 0x000fe200078efcff */
[--C-:B------:R-:W-:Y:S02]  /*43b0*/  @!P6 IMAD.IADD R77, R77, 0x1, -R0.reuse ;  /* 0x000000014d4de824 */ /* 0x100fe400078e0a00 */
[--C-:B------:R-:W-:Y:S01]  /*43c0*/  @!P0 IMAD.IADD R73, R73, 0x1, -R0.reuse ;  /* 0x0000000149498824 */ /* 0x100fe200078e0a00 */
[----:B------:R-:W-:Y:S01]  /*43d0*/  ISETP.GT.U32.AND P6, PT, R0, R81, PT ;  /* 0x000000510000720c */ /* 0x000fe20003fc4070 */
[----:B------:R-:W-:Y:S01]  /*43e0*/  IMAD.MOV R11, RZ, RZ, -R11 ;  /* 0x000000ffff0b7224 */ /* 0x000fe200078e0a0b */
[----:B------:R-:W-:Y:S01]  /*43f0*/  ISETP.GE.AND P0, PT, R14, RZ, PT ;  /* 0x000000ff0e00720c */ /* 0x000fe20003f06270 */
[--C-:B------:R-:W-:Y:S01]  /*4400*/  @!P3 IMAD.IADD R75, R75, 0x1, -R0.reuse ;  /* 0x000000014b4bb824 */ /* 0x100fe200078e0a00 */
[----:B------:R-:W-:Y:S01]  /*4410*/  IABS R85, R12 ;  /* 0x0000000c00557213 */ /* 0x000fe20000000000 */
[----:B------:R-:W-:Y:S01]  /*4420*/  @!P1 IMAD.IADD R79, R79, 0x1, -R0 ;  /* 0x000000014f4f9824 */ /* 0x000fe200078e0a00 */
[----:B------:R-:W-:Y:S01]  /*4430*/  LOP3.LUT R14, R8, 0xb4, RZ, 0xfc, !PT ;  /* 0x000000b4080e7812 */ /* 0x000fe200078efcff */
[----:B------:R-:W-:Y:S01]  /*4440*/  IMAD R83, R0, R11, R83 ;  /* 0x0000000b00537224 */ /* 0x000fe200078e0253 */
[----:B------:R-:W-:Y:S01]  /*4450*/  ISETP.GE.AND P1, PT, R12, RZ, PT ;  /* 0x000000ff0c00720c */ /* 0x000fe20003f26270 */
[----:B------:R-:W-:Y:S01]  /*4460*/  @!P4 IMAD.MOV R75, RZ, RZ, -R75 ;  /* 0x000000ffff4bc224 */ /* 0x000fe200078e0a4b */
[----:B------:R-:W-:Y:S01]  /*4470*/  IABS R87, R14 ;  /* 0x0000000e00577213 */ /* 0x000fe20000000000 */
[----:B------:R-:W-:Y:S01]  /*4480*/  IMAD.HI.U32 R11, R10, R85, RZ ;  /* 0x000000550a0b7227 */ /* 0x000fe200078e00ff */
[----:B------:R-:W-:-:S02]  /*4490*/  ISETP.GT.U32.AND P4, PT, R0, R83, PT ;  /* 0x000000530000720c */ /* 0x000fc40003f84070 */
[----:B------:R-:W-:Y:S01]  /*44a0*/  ISETP.GE.AND P3, PT, R22, RZ, PT ;  /* 0x000000ff1600720c */ /* 0x000fe20003f66270 */
[--C-:B------:R-:W-:Y:S01]  /*44b0*/  @!P6 IMAD.IADD R81, R81, 0x1, -R0.reuse ;  /* 0x000000015151e824 */ /* 0x100fe200078e0a00 */
[----:B------:R-:W-:Y:S01]  /*44c0*/  ISETP.GT.U32.AND P6, PT, R0, R79, PT ;  /* 0x0000004f0000720c */ /* 0x000fe20003fc4070 */
[----:B------:R-:W-:Y:S01]  /*44d0*/  @!P5 IMAD.MOV R71, RZ, RZ, -R71 ;  /* 0x000000ffff47d224 */ /* 0x000fe200078e0a47 */
[----:B------:R-:W-:Y:S01]  /*44e0*/  ISETP.GE.AND P5, PT, R18, RZ, PT ;  /* 0x000000ff1200720c */ /* 0x000fe20003fa6270 */
[----:B------:R-:W-:Y:S01]  /*44f0*/  @!P0 IMAD.MOV R77, RZ, RZ, -R77 ;  /* 0x000000ffff4d8224 */ /* 0x000fe200078e0a4d */
[----:B------:R-:W-:Y:S01]  /*4500*/  ISETP.GT.U32.AND P0, PT, R0, R81, PT ;  /* 0x000000510000720c */ /* 0x000fe20003f04070 */
[----:B------:R-:W-:Y:S01]  /*4510*/  IMAD.MOV R11, RZ, RZ, -R11 ;  /* 0x000000ffff0b7224 */ /* 0x000fe200078e0a0b */
[----:B------:R-:W-:Y:S01]  /*4520*/  LOP3.LUT R18, R8, 0xb0, RZ, 0xfc, !PT ;  /* 0x000000b008127812 */ /* 0x000fe200078efcff */
[----:B------:R-:W-:Y:S01]  /*4530*/  @!P2 IMAD.MOV R73, RZ, RZ, -R73 ;  /* 0x000000ffff49a224 */ /* 0x000fe200078e0a49 */
[----:B------:R-:W-:Y:S01]  /*4540*/  ISETP.GE.AND P2, PT, R20, RZ, PT ;  /* 0x000000ff1400720c */ /* 0x000fe20003f46270 */
[----:B------:R-:W-:Y:S01]  /*4550*/  IMAD R85, R0, R11, R85 ;  /* 0x0000000b00557224 */ /* 0x000fe200078e0255 */
[----:B------:R-:W-:Y:S01]  /*4560*/  IABS R91, R18 ;  /* 0x00000012005b7213 */ /* 0x000fe20000000000 */
[--C-:B------:R-:W-:Y:S01]  /*4570*/  @!P4 IMAD.IADD R83, R83, 0x1, -R0.reuse ;  /* 0x000000015353c824 */ /* 0x100fe200078e0a00 */
[----:B------:R-:W-:Y:S01]  /*4580*/  ISETP.GE.AND P4, PT, R16, RZ, PT ;  /* 0x000000ff1000720c */ /* 0x000fe20003f86270 */
[----:B------:R-:W-:Y:S01]  /*4590*/  @!P6 IMAD.IADD R79, R79, 0x1, -R0 ;  /* 0x000000014f4fe824 */ /* 0x000fe200078e0a00 */
[----:B------:R-:W-:Y:S01]  /*45a0*/  ISETP.GT.U32.AND P6, PT, R0, R85, PT ;  /* 0x000000550000720c */ /* 0x000fe20003fc4070 */
[----:B------:R-:W-:Y:S01]  /*45b0*/  IMAD.HI.U32 R11, R10, R87, RZ ;  /* 0x000000570a0b7227 */ /* 0x000fe200078e00ff */
[----:B------:R-:W-:-:S02]  /*45c0*/  LOP3.LUT R16, R8, 0xac, RZ, 0xfc, !PT ;  /* 0x000000ac08107812 */ /* 0x000fc400078efcff */
[----:B------:R-:W-:Y:S01]  /*45d0*/  LOP3.LUT R22, R8, 0xa8, RZ, 0xfc, !PT ;  /* 0x000000a808167812 */ /* 0x000fe200078efcff */
[----:B------:R-:W-:Y:S01]  /*45e0*/  @!P0 IMAD.IADD R81, R81, 0x1, -R0 ;  /* 0x0000000151518824 */ /* 0x000fe200078e0a00 */
[----:B------:R-:W-:Y:S01]  /*45f0*/  ISETP.GE.AND P0, PT, R14, RZ, PT ;  /* 0x000000ff0e00720c */ /* 0x000fe20003f06270 */
[----:B------:R-:W-:Y:S01]  /*4600*/  @!P5 IMAD.MOV R79, RZ, RZ, -R79 ;  /* 0x000000ffff4fd224 */ /* 0x000fe200078e0a4f */
[----:B------:R-:W-:Y:S01]  /*4610*/  ISETP.GT.U32.AND P5, PT, R0, R83, PT ;  /* 0x000000530000720c */ /* 0x000fe20003fa4070 */
[----:B------:R-:W-:Y:S01]  /*4620*/  IMAD.HI.U32 R12, R10, R89, RZ ;  /* 0x000000590a0c7227 */ /* 0x000fe200078e00ff */
[----:B------:R-:W-:Y:S02]  /*4630*/  IABS R97, R16 ;  /* 0x0000001000617213 */ /* 0x000fe40000000000 */
[----:B------:R-:W-:Y:S01]  /*4640*/  IABS R99, R22 ;  /* 0x0000001600637213 */ /* 0x000fe20000000000 */
[----:B------:R-:W-:Y:S01]  /*4650*/  IMAD.MOV R14, RZ, RZ, -R11 ;  /* 0x000000ffff0e7224 */ /* 0x000fe200078e0a0b */
[----:B------:R-:W-:Y:S01]  /*4660*/  LOP3.LUT R20, R8, 0xaa, RZ, 0xfc, !PT ;  /* 0x000000aa08147812 */ /* 0x000fe200078efcff */
[----:B------:R-:W-:-:S02]  /*4670*/  IMAD.MOV R12, RZ, RZ, -R12 ;  /* 0x000000ffff0c7224 */ /* 0x000fc400078e0a0c */
[----:B------:R-:W-:Y:S01]  /*4680*/  IMAD R87, R0, R14, R87 ;  /* 0x0000000e00577224 */ /* 0x000fe200078e0257 */
[----:B------:R-:W-:Y:S01]  /*4690*/  LOP3.LUT R14, R8, 0xae, RZ, 0xfc, !PT ;  /* 0x000000ae080e7812 */ /* 0x000fe200078efcff */
[C---:B------:R-:W-:Y:S01]  /*46a0*/  IMAD R89, R0.reuse, R12, R89 ;  /* 0x0000000c00597224 */ /* 0x040fe200078e0259 */
[----:B------:R-:W-:Y:S01]  /*46b0*/  IABS R95, R20 ;  /* 0x00000014005f7213 */ /* 0x000fe20000000000 */
[--C-:B------:R-:W-:Y:S01]  /*46c0*/  @!P6 IMAD.IADD R85, R85, 0x1, -R0.reuse ;  /* 0x000000015555e824 */ /* 0x100fe200078e0a00 */
[----:B------:R-:W-:Y:S01]  /*46d0*/  IABS R93, R14 ;  /* 0x0000000e005d7213 */ /* 0x000fe20000000000 */
[----:B------:R-:W-:Y:S01]  /*46e0*/  @!P2 IMAD.MOV R81, RZ, RZ, -R81 ;  /* 0x000000ffff51a224 */ /* 0x000fe200078e0a51 */
[C---:B------:R-:W-:Y:S01]  /*46f0*/  ISETP.GT.U32.AND P2, PT, R0.reuse, R87, PT ;  /* 0x000000570000720c */ /* 0x040fe20003f44070 */
[----:B------:R-:W-:Y:S01]  /*4700*/  @!P5 IMAD.IADD R83, R83, 0x1, -R0 ;  /* 0x000000015353d824 */ /* 0x000fe200078e0a00 */
[----:B------:R-:W-:Y:S01]  /*4710*/  ISETP.GT.U32.AND P6, PT, R0, R85, PT ;  /* 0x000000550000720c */ /* 0x000fe20003fc4070 */
[----:B------:R-:W-:Y:S01]  /*4720*/  IMAD.HI.U32 R11, R10, R91, RZ ;  /* 0x0000005b0a0b7227 */ /* 0x000fe200078e00ff */
[----:B------:R-:W-:-:S03]  /*4730*/  ISETP.GT.U32.AND P5, PT, R0, R89, PT ;  /* 0x000000590000720c */ /* 0x000fc60003fa4070 */
[----:B------:R-:W-:Y:S02]  /*4740*/  IMAD.MOV R11, RZ, RZ, -R11 ;  /* 0x000000ffff0b7224 */ /* 0x000fe400078e0a0b */
[----:B------:R-:W-:-:S04]  /*4750*/  IMAD.HI.U32 R12, R10, R97, RZ ;  /* 0x000000610a0c7227 */ /* 0x000fc800078e00ff */
[----:B------:R-:W-:Y:S02]  /*4760*/  IMAD R91, R0, R11, R91 ;  /* 0x0000000b005b7224 */ /* 0x000fe400078e025b */
[--C-:B------:R-:W-:Y:S01]  /*4770*/  @!P2 IMAD.IADD R87, R87, 0x1, -R0.reuse ;  /* 0x000000015757a824 */ /* 0x100fe200078e0a00 */
[----:B------:R-:W-:Y:S01]  /*4780*/  ISETP.GE.AND P2, PT, R18, RZ, PT ;  /* 0x000000ff1200720c */ /* 0x000fe20003f46270 */
[--C-:B------:R-:W-:Y:S01]  /*4790*/  @!P6 IMAD.IADD R85, R85, 0x1, -R0.reuse ;  /* 0x000000015555e824 */ /* 0x100fe200078e0a00 */
[C---:B------:R-:W-:Y:S01]  /*47a0*/  ISETP.GT.U32.AND P6, PT, R0.reuse, R91, PT ;  /* 0x0000005b0000720c */ /* 0x040fe20003fc4070 */
[----:B------:R-:W-:Y:S01]  /*47b0*/  @!P5 IMAD.IADD R89, R89, 0x1, -R0 ;  /* 0x000000015959d824 */ /* 0x000fe200078e0a00 */
[----:B------:R-:W-:Y:S01]  /*47c0*/  ISETP.GT.U32.AND P5, PT, R0, R87, PT ;  /* 0x000000570000720c */ /* 0x000fe20003fa4070 */
[----:B------:R-:W-:Y:S01]  /*47d0*/  IMAD.HI.U32 R11, R10, R93, RZ ;  /* 0x0000005d0a0b7227 */ /* 0x000fe200078e00ff */
[----:B------:R-:W-:-:S03]  /*47e0*/  LOP3.LUT R18, R8, 0x96, RZ, 0xfc, !PT ;  /* 0x0000009608127812 */ /* 0x000fc600078efcff */
[----:B------:R-:W-:Y:S01]  /*47f0*/  IMAD.MOV R11, RZ, RZ, -R11 ;  /* 0x000000ffff0b7224 */ /* 0x000fe200078e0a0b */
[----:B------:R-:W-:Y:S01]  /*4800*/  IABS R169, R18 ;  /* 0x0000001200a97213 */ /* 0x000fe20000000000 */
[----:B------:R-:W-:Y:S02]  /*4810*/  IMAD.MOV R12, RZ, RZ, -R12 ;  /* 0x000000ffff0c7224 */ /* 0x000fe400078e0a0c */
[C---:B------:R-:W-:Y:S02]  /*4820*/  IMAD R93, R0.reuse, R11, R93 ;  /* 0x0000000b005d7224 */ /* 0x040fe400078e025d */
[--C-:B------:R-:W-:Y:S01]  /*4830*/  @!P6 IMAD.IADD R91, R91, 0x1, -R0.reuse ;  /* 0x000000015b5be824 */ /* 0x100fe200078e0a00 */
[C---:B------:R-:W-:Y:S01]  /*4840*/  ISETP.GT.U32.AND P6, PT, R0.reuse, R89, PT ;  /* 0x000000590000720c */ /* 0x040fe20003fc4070 */
[----:B------:R-:W-:Y:S01]  /*4850*/  @!P5 IMAD.IADD R87, R87, 0x1, -R0 ;  /* 0x000000015757d824 */ /* 0x000fe200078e0a00 */
[C---:B------:R-:W-:Y:S01]  /*4860*/  ISETP.GT.U32.AND P5, PT, R0.reuse, R93, PT ;  /* 0x0000005d0000720c */ /* 0x040fe20003fa4070 */
[----:B------:R-:W-:-:S02]  /*4870*/  IMAD R97, R0, R12, R97 ;  /* 0x0000000c00617224 */ /* 0x000fc400078e0261 */
[----:B------:R-:W-:-:S04]  /*4880*/  IMAD.HI.U32 R12, R10, R99, RZ ;  /* 0x000000630a0c7227 */ /* 0x000fc800078e00ff */
[----:B------:R-:W-:Y:S02]  /*4890*/  IMAD.MOV R12, RZ, RZ, -R12 ;  /* 0x000000ffff0c7224 */ /* 0x000fe400078e0a0c */
[----:B------:R-:W-:Y:S01]  /*48a0*/  @!P1 IMAD.MOV R85, RZ, RZ, -R85 ;  /* 0x000000ffff559224 */ /* 0x000fe200078e0a55 */
[----:B------:R-:W-:Y:S01]  /*48b0*/  ISETP.GE.AND P1, PT, R14, RZ, PT ;  /* 0x000000ff0e00720c */ /* 0x000fe20003f26270 */
[--C-:B------:R-:W-:Y:S01]  /*48c0*/  @!P6 IMAD.IADD R89, R89, 0x1, -R0.reuse ;  /* 0x000000015959e824 */ /* 0x100fe200078e0a00 */
[C---:B------:R-:W-:Y:S01]  /*48d0*/  ISETP.GT.U32.AND P6, PT, R0.reuse, R97, PT ;  /* 0x000000610000720c */ /* 0x040fe20003fc4070 */
[----:B------:R-:W-:Y:S01]  /*48e0*/  IMAD R99, R0, R12, R99 ;  /* 0x0000000c00637224 */ /* 0x000fe200078e0263 */
[C---:B------:R-:W-:Y:S01]  /*48f0*/  LOP3.LUT R14, R8.reuse, 0xa6, RZ, 0xfc, !PT ;  /* 0x000000a6080e7812 */ /* 0x040fe200078efcff */
[----:B------:R-:W-:Y:S01]  /*4900*/  @!P5 IMAD.IADD R93, R93, 0x1, -R0 ;  /* 0x000000015d5dd824 */ /* 0x000fe200078e0a00 */
[----:B------:R-:W-:Y:S01]  /*4910*/  LOP3.LUT R12, R8, 0xa4, RZ, 0xfc, !PT ;  /* 0x000000a4080c7812 */ /* 0x000fe200078efcff */
[----:B------:R-:W-:Y:S01]  /*4920*/  @!P0 IMAD.MOV R87, RZ, RZ, -R87 ;  /* 0x000000ffff578224 */ /* 0x000fe200078e0a57 */
[----:B------:R-:W-:Y:S01]  /*4930*/  IABS R101, R14 ;  /* 0x0000000e00657213 */ /* 0x000fe20000000000 */
[----:B------:R-:W-:Y:S01]  /*4940*/  @!P4 IMAD.MOV R89, RZ, RZ, -R89 ;  /* 0x000000ffff59c224 */ /* 0x000fe200078e0a59 */
[----:B------:R-:W-:Y:S01]  /*4950*/  ISETP.GT.U32.AND P0, PT, R0, R93, PT ;  /* 0x0000005d0000720c */ /* 0x000fe20003f04070 */
[----:B------:R-:W-:Y:S01]  /*4960*/  IMAD.HI.U32 R11, R10, R95, RZ ;  /* 0x0000005f0a0b7227 */ /* 0x000fe200078e00ff */
[----:B------:R-:W-:-:S02]  /*4970*/  ISETP.GT.U32.AND P4, PT, R0, R99, PT ;  /* 0x000000630000720c */ /* 0x000fc40003f84070 */
[----:B------:R-:W-:Y:S01]  /*4980*/  IABS R103, R12 ;  /* 0x0000000c00677213 */ /* 0x000fe20000000000 */
[----:B------:R-:W-:Y:S02]  /*4990*/  IMAD.MOV R11, RZ, RZ, -R11 ;  /* 0x000000ffff0b7224 */ /* 0x000fe400078e0a0b */
[--C-:B------:R-:W-:Y:S02]  /*49a0*/  @!P6 IMAD.IADD R97, R97, 0x1, -R0.reuse ;  /* 0x000000016161e824 */ /* 0x100fe400078e0a00 */
[----:B------:R-:W-:Y:S02]  /*49b0*/  IMAD R95, R0, R11, R95 ;  /* 0x0000000b005f7224 */ /* 0x000fe400078e025f */
[----:B------:R-:W-:Y:S01]  /*49c0*/  IMAD.HI.U32 R11, R10, R101, RZ ;  /* 0x000000650a0b7227 */ /* 0x000fe200078e00ff */
[C---:B------:R-:W-:Y:S02]  /*49d0*/  ISETP.GT.U32.AND P6, PT, R0.reuse, R97, PT ;  /* 0x000000610000720c */ /* 0x040fe40003fc4070 */
[----:B------:R-:W-:Y:S01]  /*49e0*/  ISETP.GT.U32.AND P5, PT, R0, R95, PT ;  /* 0x0000005f0000720c */ /* 0x000fe20003fa4070 */
[--C-:B------:R-:W-:Y:S01]  /*49f0*/  @!P0 IMAD.IADD R93, R93, 0x1, -R0.reuse ;  /* 0x000000015d5d8824 */ /* 0x100fe200078e0a00 */
[----:B------:R-:W-:Y:S01]  /*4a00*/  ISETP.GE.AND P0, PT, R22, RZ, PT ;  /* 0x000000ff1600720c */ /* 0x000fe20003f06270 */
[----:B------:R-:W-:Y:S01]  /*4a10*/  @!P4 IMAD.IADD R99, R99, 0x1, -R0 ;  /* 0x000000016363c824 */ /* 0x000fe200078e0a00 */
[----:B------:R-:W-:Y:S01]  /*4a20*/  ISETP.GE.AND P4, PT, R14, RZ, PT ;  /* 0x000000ff0e00720c */ /* 0x000fe20003f86270 */
[----:B------:R-:W-:Y:S01]  /*4a30*/  IMAD.MOV R11, RZ, RZ, -R11 ;  /* 0x000000ffff0b7224 */ /* 0x000fe200078e0a0b */
[----:B------:R-:W-:Y:S01]  /*4a40*/  LOP3.LUT R14, R8, 0x9e, RZ, 0xfc, !PT ;  /* 0x0000009e080e7812 */ /* 0x000fe200078efcff */
[----:B------:R-:W-:Y:S01]  /*4a50*/  @!P1 IMAD.MOV R93, RZ, RZ, -R93 ;  /* 0x000000ffff5d9224 */ /* 0x000fe200078e0a5d */
[C---:B------:R-:W-:Y:S01]  /*4a60*/  ISETP.GT.U32.AND P1, PT, R0.reuse, R99, PT ;  /* 0x000000630000720c */ /* 0x040fe20003f24070 */
[----:B------:R-:W-:Y:S01]  /*4a70*/  IMAD R101, R0, R11, R101 ;  /* 0x0000000b00657224 */ /* 0x000fe200078e0265 */
[----:B------:R-:W-:Y:S01]  /*4a80*/  IABS R109, R14 ;  /* 0x0000000e006d7213 */ /* 0x000fe20000000000 */
[----:B------:R-:W-:Y:S01]  /*4a90*/  IMAD.HI.U32 R11, R10, R103, RZ ;  /* 0x000000670a0b7227 */ /* 0x000fe200078e00ff */
[----:B------:R-:W-:-:S03]  /*4aa0*/  LOP3.LUT R22, R8, 0x92, RZ, 0xfc, !PT ;  /* 0x0000009208167812 */ /* 0x000fc600078efcff */
[----:B------:R-:W-:Y:S01]  /*4ab0*/  @!P3 IMAD.MOV R83, RZ, RZ, -R83 ;  /* 0x000000ffff53b224 */ /* 0x000fe200078e0a53 */
[C---:B------:R-:W-:Y:S01]  /*4ac0*/  ISETP.GT.U32.AND P3, PT, R0.reuse, R91, PT ;  /* 0x0000005b0000720c */ /* 0x040fe20003f64070 */
[----:B------:R-:W-:Y:S01]  /*4ad0*/  IMAD.MOV R11, RZ, RZ, -R11 ;  /* 0x000000ffff0b7224 */ /* 0x000fe200078e0a0b */
[----:B------:R-:W-:Y:S01]  /*4ae0*/  IABS R173, R22 ;  /* 0x0000001600ad7213 */ /* 0x000fe20000000000 */
[--C-:B------:R-:W-:Y:S01]  /*4af0*/  @!P6 IMAD.IADD R97, R97, 0x1, -R0.reuse ;  /* 0x000000016161e824 */ /* 0x100fe200078e0a00 */
[C---:B------:R-:W-:Y:S01]  /*4b00*/  ISETP.GT.U32.AND P6, PT, R0.reuse, R101, PT ;  /* 0x000000650000720c */ /* 0x040fe20003fc4070 */
[----:B------:R-:W-:Y:S01]  /*4b10*/  IMAD R103, R0, R11, R103 ;  /* 0x0000000b00677224 */ /* 0x000fe200078e0267 */
[----:B------:R-:W-:Y:S01]  /*4b20*/  LOP3.LUT R11, R8, 0xa2, RZ, 0xfc, !PT ;  /* 0x000000a2080b7812 */ /* 0x000fe200078efcff */
[--C-:B------:R-:W-:Y:S02]  /*4b30*/  @!P5 IMAD.IADD R95, R95, 0x1, -R0.reuse ;  /* 0x000000015f5fd824 */ /* 0x100fe400078e0a00 */
[----:B------:R-:W-:Y:S01]  /*4b40*/  @!P1 IMAD.IADD R99, R99, 0x1, -R0 ;  /* 0x0000000163639824 */ /* 0x000fe200078e0a00 */
[----:B------:R-:W-:-:S02]  /*4b50*/  ISETP.GT.U32.AND P1, PT, R0, R103, PT ;  /* 0x000000670000720c */ /* 0x000fc40003f24070 */
[----:B------:R-:W-:Y:S01]  /*4b60*/  ISETP.GT.U32.AND P5, PT, R0, R95, PT ;  /* 0x0000005f0000720c */ /* 0x000fe20003fa4070 */
[--C-:B------:R-:W-:Y:S01]  /*4b70*/  @!P3 IMAD.IADD R91, R91, 0x1, -R0.reuse ;  /* 0x000000015b5bb824 */ /* 0x100fe200078e0a00 */
[----:B------:R-:W-:Y:S01]  /*4b80*/  ISETP.GE.AND P3, PT, R16, RZ, PT ;  /* 0x000000ff1000720c */ /* 0x000fe20003f66270 */
[----:B------:R-:W-:Y:S01]  /*4b90*/  @!P0 IMAD.MOV R99, RZ, RZ, -R99 ;  /* 0x000000ffff638224 */ /* 0x000fe200078e0a63 */
[----:B------:R-:W-:Y:S01]  /*4ba0*/  IABS R105, R11 ;  /* 0x0000000b00697213 */ /* 0x000fe20000000000 */
[----:B------:R-:W-:Y:S01]  /*4bb0*/  @!P2 IMAD.MOV R91, RZ, RZ, -R91 ;  /* 0x000000ffff5ba224 */ /* 0x000fe200078e0a5b */
[----:B------:R-:W-:Y:S01]  /*4bc0*/  ISETP.GE.AND P2, PT, R20, RZ, PT ;  /* 0x000000ff1400720c */ /* 0x000fe20003f46270 */
[--C-:B------:R-:W-:Y:S01]  /*4bd0*/  @!P6 IMAD.IADD R101, R101, 0x1, -R0.reuse ;  /* 0x000000016565e824 */ /* 0x100fe200078e0a00 */
[----:B------:R-:W-:Y:S02]  /*4be0*/  ISETP.GE.AND P0, PT, R14, RZ, PT ;  /* 0x000000ff0e00720c */ /* 0x000fe40003f06270 */
[----:B------:R-:W-:Y:S01]  /*4bf0*/  LOP3.LUT R16, R8, 0x9c, RZ, 0xfc, !PT ;  /* 0x0000009c08107812 */ /* 0x000fe200078efcff */
[--C-:B------:R-:W-:Y:S01]  /*4c00*/  @!P1 IMAD.IADD R103, R103, 0x1, -R0.reuse ;  /* 0x0000000167679824 */ /* 0x100fe200078e0a00 */
[----:B------:R-:W-:Y:S01]  /*4c10*/  ISETP.GT.U32.AND P6, PT, R0, R101, PT ;  /* 0x000000650000720c */ /* 0x000fe20003fc4070 */
[----:B------:R-:W-:Y:S01]  /*4c20*/  @!P5 IMAD.IADD R95, R95, 0x1, -R0 ;  /* 0x000000015f5fd824 */ /* 0x000fe200078e0a00 */
[----:B------:R-:W-:Y:S01]  /*4c30*/  ISETP.GE.AND P5, PT, R12, RZ, PT ;  /* 0x000000ff0c00720c */ /* 0x000fe20003fa6270 */
[----:B------:R-:W-:Y:S01]  /*4c40*/  @!P3 IMAD.MOV R97, RZ, RZ, -R97 ;  /* 0x000000ffff61b224 */ /* 0x000fe200078e0a61 */
[----:B------:R-:W-:-:S02]  /*4c50*/  LOP3.LUT R12, R8, 0xa0, RZ, 0xfc, !PT ;  /* 0x000000a0080c7812 */ /* 0x000fc400078efcff */
[----:B------:R-:W-:Y:S01]  /*4c60*/  ISETP.GE.AND P3, PT, R11, RZ, PT ;  /* 0x000000ff0b00720c */ /* 0x000fe20003f66270 */
[----:B------:R-:W-:Y:S01]  /*4c70*/  IMAD.HI.U32 R11, R10, R105, RZ ;  /* 0x000000690a0b7227 */ /* 0x000fe200078e00ff */
[----:B------:R-:W-:Y:S02]  /*4c80*/  ISETP.GT.U32.AND P1, PT, R0, R103, PT ;  /* 0x000000670000720c */ /* 0x000fe40003f24070 */
[----:B------:R-:W-:Y:S01]  /*4c90*/  IABS R107, R12 ;  /* 0x0000000c006b7213 */ /* 0x000fe20000000000 */
[----:B------:R-:W-:Y:S01]  /*4ca0*/  @!P2 IMAD.MOV R95, RZ, RZ, -R95 ;  /* 0x000000ffff5fa224 */ /* 0x000fe200078e0a5f */
[----:B------:R-:W-:Y:S01]  /*4cb0*/  ISETP.GE.AND P2, PT, R12, RZ, PT ;  /* 0x000000ff0c00720c */ /* 0x000fe20003f46270 */
[----:B------:R-:W-:Y:S01]  /*4cc0*/  IMAD.MOV R14, RZ, RZ, -R11 ;  /* 0x000000ffff0e7224 */ /* 0x000fe200078e0a0b */
[----:B------:R-:W-:Y:S01]  /*4cd0*/  IABS R111, R16 ;  /* 0x00000010006f7213 */ /* 0x000fe20000000000 */
[----:B------:R-:W-:Y:S01]  /*4ce0*/  IMAD.HI.U32 R12, R10, R109, RZ ;  /* 0x0000006d0a0c7227 */ /* 0x000fe200078e00ff */
[----:B------:R-:W-:-:S03]  /*4cf0*/  LOP3.LUT R20, R8, 0x94, RZ, 0xfc, !PT ;  /* 0x0000009408147812 */ /* 0x000fc600078efcff */
[----:B------:R-:W-:Y:S01]  /*4d00*/  @!P6 IMAD.IADD R101, R101, 0x1, -R0 ;  /* 0x000000016565e824 */ /* 0x000fe200078e0a00 */
[----:B------:R-:W-:Y:S01]  /*4d10*/  ISETP.GE.AND P6, PT, R16, RZ, PT ;  /* 0x000000ff1000720c */ /* 0x000fe20003fc6270 */
[----:B------:R-:W-:Y:S01]  /*4d20*/  IMAD R105, R0, R14, R105 ;  /* 0x0000000e00697224 */ /* 0x000fe200078e0269 */
[----:B------:R-:W-:Y:S01]  /*4d30*/  LOP3.LUT R16, R8, 0x98, RZ, 0xfc, !PT ;  /* 0x0000009808107812 */ /* 0x000fe200078efcff */
[----:B------:R-:W-:Y:S01]  /*4d40*/  IMAD.MOV R12, RZ, RZ, -R12 ;  /* 0x000000ffff0c7224 */ /* 0x000fe200078e0a0c */
[----:B------:R-:W-:Y:S01]  /*4d50*/  IABS R171, R20 ;  /* 0x0000001400ab7213 */ /* 0x000fe20000000000 */
[----:B------:R-:W-:Y:S01]  /*4d60*/  @!P4 IMAD.MOV R101, RZ, RZ, -R101 ;  /* 0x000000ffff65c224 */ /* 0x000fe200078e0a65 */
[C---:B------:R-:W-:Y:S01]  /*4d70*/  ISETP.GT.U32.AND P4, PT, R0.reuse, R105, PT ;  /* 0x000000690000720c */ /* 0x040fe20003f84070 */
[----:B------:R-:W-:Y:S01]  /*4d80*/  @!P1 IMAD.IADD R103, R103, 0x1, -R0 ;  /* 0x0000000167679824 */ /* 0x000fe200078e0a00 */
[----:B------:R-:W-:Y:S01]  /*4d90*/  IABS R167, R16 ;  /* 0x0000001000a77213 */ /* 0x000fe20000000000 */
[----:B------:R-:W-:-:S02]  /*4da0*/  IMAD R109, R0, R12, R109 ;  /* 0x0000000c006d7224 */ /* 0x000fc400078e026d */
[----:B------:R-:W-:Y:S02]  /*4db0*/  @!P5 IMAD.MOV R103, RZ, RZ, -R103 ;  /* 0x000000ffff67d224 */ /* 0x000fe400078e0a67 */
[----:B------:R-:W-:Y:S01]  /*4dc0*/  IMAD.HI.U32 R11, R10, R107, RZ ;  /* 0x0000006b0a0b7227 */ /* 0x000fe200078e00ff */
[----:B------:R-:W-:-:S03]  /*4dd0*/  ISETP.GT.U32.AND P5, PT, R0, R109, PT ;  /* 0x0000006d0000720c */ /* 0x000fc60003fa4070 */
[----:B------:R-:W-:Y:S02]  /*4de0*/  IMAD.MOV R14, RZ, RZ, -R11 ;  /* 0x000000ffff0e7224 */ /* 0x000fe400078e0a0b */
[----:B------:R-:W-:Y:S02]  /*4df0*/  @!P4 IMAD.IADD R105, R105, 0x1, -R0 ;  /* 0x000000016969c824 */ /* 0x000fe400078e0a00 */
[----:B------:R-:W-:-:S03]  /*4e00*/  IMAD.HI.U32 R11, R10, R111, RZ ;  /* 0x0000006f0a0b7227 */ /* 0x000fc600078e00ff */
[C---:B------:R-:W-:Y:S01]  /*4e10*/  ISETP.GT.U32.AND P4, PT, R0.reuse, R105, PT ;  /* 0x000000690000720c */ /* 0x040fe20003f84070 */
[----:B------:R-:W-:Y:S01]  /*4e20*/  IMAD R107, R0, R14, R107 ;  /* 0x0000000e006b7224 */ /* 0x000fe200078e026b */
[----:B------:R-:W-:Y:S01]  /*4e30*/  LOP3.LUT R14, R8, 0x9a, RZ, 0xfc, !PT ;  /* 0x0000009a080e7812 */ /* 0x000fe200078efcff */
[----:B------:R-:W-:Y:S02]  /*4e40*/  @!P5 IMAD.IADD R109, R109, 0x1, -R0 ;  /* 0x000000016d6dd824 */ /* 0x000fe400078e0a00 */
[----:B------:R-:W-:Y:S01]  /*4e50*/  IMAD.MOV R11, RZ, RZ, -R11 ;  /* 0x000000ffff0b7224 */ /* 0x000fe200078e0a0b */
[----:B------:R-:W-:Y:S01]  /*4e60*/  ISETP.GT.U32.AND P1, PT, R0, R107, PT ;  /* 0x0000006b0000720c */ /* 0x000fe20003f24070 */
[----:B------:R-:W-:Y:S01]  /*4e70*/  IMAD.HI.U32 R12, R10, R167, RZ ;  /* 0x000000a70a0c7227 */ /* 0x000fe200078e00ff */
[C---:B------:R-:W-:Y:S02]  /*4e80*/  ISETP.GT.U32.AND P5, PT, R0.reuse, R109, PT ;  /* 0x0000006d0000720c */ /* 0x040fe40003fa4070 */
[----:B------:R-:W-:Y:S01]  /*4e90*/  IABS R165, R14 ;  /* 0x0000000e00a57213 */ /* 0x000fe20000000000 */
[----:B------:R-:W-:-:S02]  /*4ea0*/  IMAD R111, R0, R11, R111 ;  /* 0x0000000b006f7224 */ /* 0x000fc400078e026f */
[----:B------:R-:W-:Y:S02]  /*4eb0*/  IMAD.MOV R12, RZ, RZ, -R12 ;  /* 0x000000ffff0c7224 */ /* 0x000fe400078e0a0c */
[----:B------:R-:W-:Y:S01]  /*4ec0*/  @!P4 IMAD.IADD R105, R105, 0x1, -R0 ;  /* 0x000000016969c824 */ /* 0x000fe200078e0a00 */
[C---:B------:R-:W-:Y:S01]  /*4ed0*/  ISETP.GT.U32.AND P4, PT, R0.reuse, R111, PT ;  /* 0x0000006f0000720c */ /* 0x040fe20003f84070 */
[----:B------:R-:W-:Y:S02]  /*4ee0*/  IMAD R167, R0, R12, R167 ;  /* 0x0000000c00a77224 */ /* 0x000fe400078e02a7 */
[----:B------:R-:W-:-:S04]  /*4ef0*/  IMAD.HI.U32 R11, R10, R165, RZ ;  /* 0x000000a50a0b7227 */ /* 0x000fc800078e00ff */
[--C-:B------:R-:W-:Y:S01]  /*4f00*/  @!P5 IMAD.IADD R109, R109, 0x1, -R0.reuse ;  /* 0x000000016d6dd824 */ /* 0x100fe200078e0a00 */
[C---:B------:R-:W-:Y:S01]  /*4f10*/  ISETP.GT.U32.AND P5, PT, R0.reuse, R167, PT ;  /* 0x000000a70000720c */ /* 0x040fe20003fa4070 */
[--C-:B------:R-:W-:Y:S02]  /*4f20*/  @!P1 IMAD.IADD R107, R107, 0x1, -R0.reuse ;  /* 0x000000016b6b9824 */ /* 0x100fe400078e0a00 */
[----:B------:R-:W-:Y:S02]  /*4f30*/  IMAD.MOV R11, RZ, RZ, -R11 ;  /* 0x000000ffff0b7224 */ /* 0x000fe400078e0a0b */
[----:B------:R-:W-:Y:S01]  /*4f40*/  @!P4 IMAD.IADD R111, R111, 0x1, -R0 ;  /* 0x000000016f6fc824 */ /* 0x000fe200078e0a00 */
[C---:B------:R-:W-:Y:S01]  /*4f50*/  ISETP.GT.U32.AND P1, PT, R0.reuse, R107, PT ;  /* 0x0000006b0000720c */ /* 0x040fe20003f24070 */
[----:B------:R-:W-:Y:S01]  /*4f60*/  IMAD R165, R0, R11, R165 ;  /* 0x0000000b00a57224 */ /* 0x000fe200078e02a5 */
[----:B------:R-:W-:Y:S01]  /*4f70*/  ISETP.GE.AND P4, PT, R14, RZ, PT ;  /* 0x000000ff0e00720c */ /* 0x000fe20003f86270 */
[----:B------:R-:W-:Y:S01]  /*4f80*/  IMAD.HI.U32 R11, R10, R169, RZ ;  /* 0x000000a90a0b7227 */ /* 0x000fe200078e00ff */
[----:B------:R-:W-:-:S03]  /*4f90*/  LOP3.LUT R14, R8, 0x90, RZ, 0xfc, !PT ;  /* 0x00000090080e7812 */ /* 0x000fc600078efcff */
[----:B------:R-:W-:Y:S01]  /*4fa0*/  @!P3 IMAD.MOV R105, RZ, RZ, -R105 ;  /* 0x000000ffff69b224 */ /* 0x000fe200078e0a69 */
[----:B------:R-:W-:Y:S01]  /*4fb0*/  ISETP.GT.U32.AND P3, PT, R0, R111, PT ;  /* 0x0000006f0000720c */ /* 0x000fe20003f64070 */
[----:B------:R-:W-:Y:S01]  /*4fc0*/  @!P5 IMAD.IADD R167, R167, 0x1, -R0 ;  /* 0x00000001a7a7d824 */ /* 0x000fe200078e0a00 */
[----:B------:R-:W-:Y:S01]  /*4fd0*/  IABS R175, R14 ;  /* 0x0000000e00af7213 */ /* 0x000fe20000000000 */
[----:B------:R-:W-:Y:S02]  /*4fe0*/  IMAD.MOV R11, RZ, RZ, -R11 ;  /* 0x000000ffff0b7224 */ /* 0x000fe400078e0a0b */
[----:B------:R-:W-:Y:S01]  /*4ff0*/  IMAD.HI.U32 R12, R10, R171, RZ ;  /* 0x000000ab0a0c7227 */ /* 0x000fe200078e00ff */
[----:B------:R-:W-:-:S03]  /*5000*/  ISETP.GT.U32.AND P5, PT, R0, R167, PT ;  /* 0x000000a70000720c */ /* 0x000fc60003fa4070 */
[----:B------:R-:W-:Y:S02]  /*5010*/  IMAD R169, R0, R11, R169 ;  /* 0x0000000b00a97224 */ /* 0x000fe400078e02a9 */
[----:B------:R-:W-:-:S04]  /*5020*/  IMAD.HI.U32 R11, R10, R173, RZ ;  /* 0x000000ad0a0b7227 */ /* 0x000fc800078e00ff */
[----:B------:R-:W-:Y:S01]  /*5030*/  @!P1 IMAD.IADD R107, R107, 0x1, -R0 ;  /* 0x000000016b6b9824 */ /* 0x000fe200078e0a00 */
[C---:B------:R-:W-:Y:S01]  /*5040*/  ISETP.GT.U32.AND P1, PT, R0.reuse, R165, PT ;  /* 0x000000a50000720c */ /* 0x040fe20003f24070 */
[----:B------:R-:W-:Y:S02]  /*5050*/  IMAD.MOV R12, RZ, RZ, -R12 ;  /* 0x000000ffff0c7224 */ /* 0x000fe400078e0a0c */
[----:B------:R-:W-:Y:S02]  /*5060*/  IMAD.MOV R11, RZ, RZ, -R11 ;  /* 0x000000ffff0b7224 */ /* 0x000fe400078e0a0b */
[C---:B------:R-:W-:Y:S02]  /*5070*/  IMAD R171, R0.reuse, R12, R171 ;  /* 0x0000000c00ab7224 */ /* 0x040fe400078e02ab */
[----:B------:R-:W-:Y:S01]  /*5080*/  @!P3 IMAD.IADD R111, R111, 0x1, -R0 ;  /* 0x000000016f6fb824 */ /* 0x000fe200078e0a00 */
[C---:B------:R-:W-:Y:S01]  /*5090*/  ISETP.GT.U32.AND P3, PT, R0.reuse, R169, PT ;  /* 0x000000a90000720c */ /* 0x040fe20003f64070 */
[----:B------:R-:W-:-:S02]  /*50a0*/  IMAD R173, R0, R11, R173 ;  /* 0x0000000b00ad7224 */ /* 0x000fc400078e02ad */
[----:B------:R-:W-:Y:S01]  /*50b0*/  @!P6 IMAD.MOV R111, RZ, RZ, -R111 ;  /* 0x000000ffff6fe224 */ /* 0x000fe200078e0a6f */
[C---:B------:R-:W-:Y:S01]  /*50c0*/  ISETP.GT.U32.AND P6, PT, R0.reuse, R171, PT ;  /* 0x000000ab0000720c */ /* 0x040fe20003fc4070 */
[--C-:B------:R-:W-:Y:S01]  /*50d0*/  @!P5 IMAD.IADD R167, R167, 0x1, -R0.reuse ;  /* 0x00000001a7a7d824 */ /* 0x100fe200078e0a00 */
[----:B------:R-:W-:Y:S01]  /*50e0*/  ISETP.GT.U32.AND P5, PT, R0, R173, PT ;  /* 0x000000ad0000720c */ /* 0x000fe20003fa4070 */
[--C-:B------:R-:W-:Y:S01]  /*50f0*/  @!P1 IMAD.IADD R165, R165, 0x1, -R0.reuse ;  /* 0x00000001a5a59824 */ /* 0x100fe200078e0a00 */
[----:B------:R-:W-:Y:S01]  /*5100*/  ISETP.GE.AND P1, PT, R16, RZ, PT ;  /* 0x000000ff1000720c */ /* 0x000fe20003f26270 */
[----:B------:R-:W-:Y:S01]  /*5110*/  @!P2 IMAD.MOV R107, RZ, RZ, -R107 ;  /* 0x000000ffff6ba224 */ /* 0x000fe200078e0a6b */
[----:B------:R-:W-:Y:S01]  /*5120*/  LOP3.LUT R16, R8, 0x8e, RZ, 0xfc, !PT ;  /* 0x0000008e08107812 */ /* 0x000fe200078efcff */
[----:B------:R-:W-:Y:S01]  /*5130*/  IMAD.HI.U32 R11, R10, R175, RZ ;  /* 0x000000af0a0b7227 */ /* 0x000fe200078e00ff */
[----:B------:R-:W-:Y:S02]  /*5140*/  ISETP.GT.U32.AND P2, PT, R0, R165, PT ;  /* 0x000000a50000720c */ /* 0x000fe40003f44070 */
[----:B------:R-:W-:Y:S01]  /*5150*/  IABS R177, R16 ;  /* 0x0000001000b17213 */ /* 0x000fe20000000000 */
[--C-:B------:R-:W-:Y:S01]  /*5160*/  @!P3 IMAD.IADD R169, R169, 0x1, -R0.reuse ;  /* 0x00000001a9a9b824 */ /* 0x100fe200078e0a00 */
[----:B------:R-:W-:Y:S01]  /*5170*/  ISETP.GE.AND P3, PT, R22, RZ, PT ;  /* 0x000000ff1600720c */ /* 0x000fe20003f66270 */
[--C-:B------:R-:W-:Y:S01]  /*5180*/  @!P6 IMAD.IADD R171, R171, 0x1, -R0.reuse ;  /* 0x00000001ababe824 */ /* 0x100fe200078e0a00 */
[----:B------:R-:W-:Y:S01]  /*5190*/  LOP3.LUT R22, R8, 0x78, RZ, 0xfc, !PT ;  /* 0x0000007808167812 */ /* 0x000fe200078efcff */
[----:B------:R-:W-:Y:S01]  /*51a0*/  @!P5 IMAD.IADD R173, R173, 0x1, -R0 ;  /* 0x00000001adadd824 */ /* 0x000fe200078e0a00 */
[----:B------:R-:W-:Y:S01]  /*51b0*/  ISETP.GT.U32.AND P6, PT, R0, R169, PT ;  /* 0x000000a90000720c */ /* 0x000fe20003fc4070 */
[----:B------:R-:W-:Y:S01]  /*51c0*/  IMAD.MOV R12, RZ, RZ, -R11 ;  /* 0x000000ffff0c7224 */ /* 0x000fe200078e0a0b */
[----:B------:R-:W-:Y:S01]  /*51d0*/  IABS R199, R22 ;  /* 0x0000001600c77213 */ /* 0x000fe20000000000 */
[----:B------:R-:W-:Y:S01]  /*51e0*/  IMAD.HI.U32 R11, R10, R177, RZ ;  /* 0x000000b10a0b7227 */ /* 0x000fe200078e00ff */
[----:B------:R-:W-:-:S03]  /*51f0*/  ISETP.GT.U32.AND P5, PT, R0, R173, PT ;  /* 0x000000ad0000720c */ /* 0x000fc60003fa4070 */
[--C-:B------:R-:W-:Y:S01]  /*5200*/  @!P2 IMAD.IADD R165, R165, 0x1, -R0.reuse ;  /* 0x00000001a5a5a824 */ /* 0x100fe200078e0a00 */
[----:B------:R-:W-:Y:S01]  /*5210*/  ISETP.GE.AND P2, PT, R20, RZ, PT ;  /* 0x000000ff1400720c */ /* 0x000fe20003f46270 */
[----:B------:R-:W-:Y:S01]  /*5220*/  IMAD R175, R0, R12, R175 ;  /* 0x0000000c00af7224 */ /* 0x000fe200078e02af */
[----:B------:R-:W-:Y:S01]  /*5230*/  LOP3.LUT R20, R8, 0x8a, RZ, 0xfc, !PT ;  /* 0x0000008a08147812 */ /* 0x000fe200078efcff */
[----:B------:R-:W-:Y:S02]  /*5240*/  IMAD.MOV R11, RZ, RZ, -R11 ;  /* 0x000000ffff0b7224 */ /* 0x000fe400078e0a0b */
[----:B------:R-:W-:Y:S01]  /*5250*/  @!P4 IMAD.MOV R165, RZ, RZ, -R165 ;  /* 0x000000ffffa5c224 */ /* 0x000fe200078e0aa5 */
[C---:B------:R-:W-:Y:S01]  /*5260*/  ISETP.GT.U32.AND P4, PT, R0.reuse, R171, PT ;  /* 0x000000ab0000720c */ /* 0x040fe20003f84070 */
[--C-:B------:R-:W-:Y:S01]  /*5270*/  @!P6 IMAD.IADD R169, R169, 0x1, -R0.reuse ;  /* 0x00000001a9a9e824 */ /* 0x100fe200078e0a00 */
[C---:B------:R-:W-:Y:S01]  /*5280*/  ISETP.GT.U32.AND P6, PT, R0.reuse, R175, PT ;  /* 0x000000af0000720c */ /* 0x040fe20003fc4070 */
[----:B------:R-:W-:Y:S01]  /*5290*/  IMAD R177, R0, R11, R177 ;  /* 0x0000000b00b17224 */ /* 0x000fe200078e02b1 */
[----:B------:R-:W-:Y:S01]  /*52a0*/  IABS R181, R20 ;  /* 0x0000001400b57213 */ /* 0x000fe20000000000 */
[----:B------:R-:W-:Y:S01]  /*52b0*/  @!P0 IMAD.MOV R109, RZ, RZ, -R109 ;  /* 0x000000ffff6d8224 */ /* 0x000fe200078e0a6d */
[----:B------:R-:W-:Y:S01]  /*52c0*/  ISETP.GE.AND P0, PT, R18, RZ, PT ;  /* 0x000000ff1200720c */ /* 0x000fe20003f06270 */
[----:B------:R-:W-:Y:S01]  /*52d0*/  @!P5 IMAD.IADD R173, R173, 0x1, -R0 ;  /* 0x00000001adadd824 */ /* 0x000fe200078e0a00 */
[----:B------:R-:W-:Y:S01]  /*52e0*/  ISETP.GT.U32.AND P5, PT, R0, R177, PT ;  /* 0x000000b10000720c */ /* 0x000fe20003fa4070 */
[----:B------:R-:W-:Y:S01]  /*52f0*/  IMAD.HI.U32 R12, R10, R181, RZ ;  /* 0x000000b50a0c7227 */ /* 0x000fe200078e00ff */
[----:B------:R-:W-:-:S03]  /*5300*/  LOP3.LUT R18, R8, 0x8c, RZ, 0xfc, !PT ;  /* 0x0000008c08127812 */ /* 0x000fc600078efcff */
[--C-:B------:R-:W-:Y:S01]  /*5310*/  @!P4 IMAD.IADD R171, R171, 0x1, -R0.reuse ;  /* 0x00000001ababc824 */ /* 0x100fe200078e0a00 */
[----:B------:R-:W-:Y:S01]  /*5320*/  IABS R179, R18 ;  /* 0x0000001200b37213 */ /* 0x000fe20000000000 */
[----:B------:R-:W-:Y:S01]  /*5330*/  @!P6 IMAD.IADD R175, R175, 0x1, -R0 ;  /* 0x00000001afafe824 */ /* 0x000fe200078e0a00 */
[----:B------:R-:W-:Y:S01]  /*5340*/  ISETP.GE.AND P4, PT, R14, RZ, PT ;  /* 0x000000ff0e00720c */ /* 0x000fe20003f86270 */
[----:B------:R-:W-:Y:S01]  /*5350*/  IMAD.MOV R12, RZ, RZ, -R12 ;  /* 0x000000ffff0c7224 */ /* 0x000fe200078e0a0c */
[----:B------:R-:W-:Y:S01]  /*5360*/  LOP3.LUT R14, R8, 0x88, RZ, 0xfc, !PT ;  /* 0x00000088080e7812 */ /* 0x000fe200078efcff */
[----:B------:R-:W-:Y:S01]  /*5370*/  IMAD.HI.U32 R11, R10, R179, RZ ;  /* 0x000000b30a0b7227 */ /* 0x000fe200078e00ff */
[----:B------:R-:W-:Y:S02]  /*5380*/  ISETP.GE.AND P6, PT, R16, RZ, PT ;  /* 0x000000ff1000720c */ /* 0x000fe40003fc6270 */
[----:B------:R-:W-:Y:S01]  /*5390*/  LOP3.LUT R16, R8, 0x86, RZ, 0xfc, !PT ;  /* 0x0000008608107812 */ /* 0x000fe200078efcff */
[----:B------:R-:W-:Y:S01]  /*53a0*/  @!P5 IMAD.IADD R177, R177, 0x1, -R0 ;  /* 0x00000001b1b1d824 */ /* 0x000fe200078e0a00 */
[----:B------:R-:W-:Y:S01]  /*53b0*/  IABS R183, R14 ;  /* 0x0000000e00b77213 */ /* 0x000fe20000000000 */
[----:B------:R-:W-:Y:S01]  /*53c0*/  IMAD.MOV R11, RZ, RZ, -R11 ;  /* 0x000000ffff0b7224 */ /* 0x000fe200078e0a0b */
[C---:B------:R-:W-:Y:S01]  /*53d0*/  ISETP.GT.U32.AND P5, PT, R0.reuse, R175, PT ;  /* 0x000000af0000720c */ /* 0x040fe20003fa4070 */
[C---:B------:R-:W-:Y:S01]  /*53e0*/  IMAD R181, R0.reuse, R12, R181 ;  /* 0x0000000c00b57224 */ /* 0x040fe200078e02b5 */
[----:B------:R-:W-:Y:S01]  /*53f0*/  IABS R185, R16 ;  /* 0x0000001000b97213 */ /* 0x000fe20000000000 */
[----:B------:R-:W-:Y:S01]  /*5400*/  @!P0 IMAD.MOV R169, RZ, RZ, -R169 ;  /* 0x000000ffffa98224 */ /* 0x000fe200078e0aa9 */
[C---:B------:R-:W-:Y:S01]  /*5410*/  ISETP.GT.U32.AND P0, PT, R0.reuse, R177, PT ;  /* 0x000000b10000720c */ /* 0x040fe20003f04070 */
[----:B------:R-:W-:-:S02]  /*5420*/  IMAD R179, R0, R11, R179 ;  /* 0x0000000b00b37224 */ /* 0x000fc400078e02b3 */
[----:B------:R-:W-:-:S04]  /*5430*/  IMAD.HI.U32 R11, R10, R183, RZ ;  /* 0x000000b70a0b7227 */ /* 0x000fc800078e00ff */
[----:B------:R-:W-:Y:S01]  /*5440*/  @!P2 IMAD.MOV R171, RZ, RZ, -R171 ;  /* 0x000000ffffaba224 */ /* 0x000fe200078e0aab */
[----:B------:R-:W-:Y:S01]  /*5450*/  ISETP.GT.U32.AND P2, PT, R0, R181, PT ;  /* 0x000000b50000720c */ /* 0x000fe20003f44070 */
[----:B------:R-:W-:-:S04]  /*5460*/  IMAD.HI.U32 R12, R10, R185, RZ ;  /* 0x000000b90a0c7227 */ /* 0x000fc800078e00ff */
[----:B------:R-:W-:Y:S02]  /*5470*/  IMAD.MOV R11, RZ, RZ, -R11 ;  /* 0x000000ffff0b7224 */ /* 0x000fe400078e0a0b */
[----:B------:R-:W-:Y:S01]  /*5480*/  @!P1 IMAD.MOV R167, RZ, RZ, -R167 ;  /* 0x000000ffffa79224 */ /* 0x000fe200078e0aa7 */
[----:B------:R-:W-:Y:S01]  /*5490*/  ISETP.GT.U32.AND P1, PT, R0, R179, PT ;  /* 0x000000b30000720c */ /* 0x000fe20003f24070 */
[----:B------:R-:W-:Y:S01]  /*54a0*/  @!P5 IMAD.IADD R175, R175, 0x1, -R0 ;  /* 0x00000001afafd824 */ /* 0x000fe200078e0a00 */
[----:B------:R-:W-:Y:S01]  /*54b0*/  ISETP.GE.AND P5, PT, R20, RZ, PT ;  /* 0x000000ff1400720c */ /* 0x000fe20003fa6270 */
[----:B------:R-:W-:Y:S01]  /*54c0*/  IMAD.MOV R12, RZ, RZ, -R12 ;  /* 0x000000ffff0c7224 */ /* 0x000fe200078e0a0c */
[----:B------:R-:W-:Y:S01]  /*54d0*/  LOP3.LUT R20, R8, 0x7a, RZ, 0xfc, !PT ;  /* 0x0000007a08147812 */ /* 0x000fe200078efcff */
[----:B------:R-:W-:Y:S02]  /*54e0*/  IMAD R183, R0, R11, R183 ;  /* 0x0000000b00b77224 */ /* 0x000fe400078e02b7 */
[--C-:B------:R-:W-:Y:S01]  /*54f0*/  @!P0 IMAD.IADD R177, R177, 0x1, -R0.reuse ;  /* 0x00000001b1b18824 */ /* 0x100fe200078e0a00 */
[----:B------:R-:W-:Y:S01]  /*5500*/  ISETP.GE.AND P0, PT, R14, RZ, PT ;  /* 0x000000ff0e00720c */ /* 0x000fe20003f06270 */
[----:B------:R-:W-:Y:S01]  /*5510*/  IMAD R185, R0, R12, R185 ;  /* 0x0000000c00b97224 */ /* 0x000fe200078e02b9 */
[----:B------:R-:W-:Y:S01]  /*5520*/  LOP3.LUT R12, R8, 0x84, RZ, 0xfc, !PT ;  /* 0x00000084080c7812 */ /* 0x000fe200078efcff */
[----:B------:R-:W-:Y:S01]  /*5530*/  @!P4 IMAD.MOV R175, RZ, RZ, -R175 ;  /* 0x000000ffffafc224 */ /* 0x000fe200078e0aaf */
[----:B------:R-:W-:Y:S01]  /*5540*/  ISETP.GT.U32.AND P4, PT, R0, R183, PT ;  /* 0x000000b70000720c */ /* 0x000fe20003f84070 */
[--C-:B------:R-:W-:Y:S01]  /*5550*/  @!P2 IMAD.IADD R181, R181, 0x1, -R0.reuse ;  /* 0x00000001b5b5a824 */ /* 0x100fe200078e0a00 */
[----:B------:R-:W-:Y:S01]  /*5560*/  LOP3.LUT R14, R8, 0x82, RZ, 0xfc, !PT ;  /* 0x00000082080e7812 */ /* 0x000fe200078efcff */
[----:B------:R-:W-:Y:S01]  /*5570*/  @!P6 IMAD.MOV R177, RZ, RZ, -R177 ;  /* 0x000000ffffb1e224 */ /* 0x000fe200078e0ab1 */
[C---:B------:R-:W-:Y:S01]  /*5580*/  ISETP.GT.U32.AND P6, PT, R0.reuse, R185, PT ;  /* 0x000000b90000720c */ /* 0x040fe20003fc4070 */
[----:B------:R-:W-:Y:S01]  /*5590*/  @!P1 IMAD.IADD R179, R179, 0x1, -R0 ;  /* 0x00000001b3b39824 */ /* 0x000fe200078e0a00 */
[----:B------:R-:W-:Y:S01]  /*55a0*/  ISETP.GT.U32.AND P2, PT, R0, R181, PT ;  /* 0x000000b50000720c */ /* 0x000fe20003f44070 */
[----:B------:R-:W-:Y:S01]  /*55b0*/  @!P3 IMAD.MOV R173, RZ, RZ, -R173 ;  /* 0x000000ffffadb224 */ /* 0x000fe200078e0aad */
[----:B------:R-:W-:-:S02]  /*55c0*/  IABS R187, R12 ;  /* 0x0000000c00bb7213 */ /* 0x000fc40000000000 */
[----:B------:R-:W-:Y:S02]  /*55d0*/  ISETP.GT.U32.AND P1, PT, R0, R179, PT ;  /* 0x000000b30000720c */ /* 0x000fe40003f24070 */
[----:B------:R-:W-:Y:S01]  /*55e0*/  IABS R189, R14 ;  /* 0x0000000e00bd7213 */ /* 0x000fe20000000000 */
[--C-:B------:R-:W-:Y:S01]  /*55f0*/  @!P4 IMAD.IADD R183, R183, 0x1, -R0.reuse ;  /* 0x00000001b7b7c824 */ /* 0x100fe200078e0a00 */
[----:B------:R-:W-:Y:S01]  /*5600*/  ISETP.GE.AND P3, PT, R18, RZ, PT ;  /* 0x000000ff1200720c */ /* 0x000fe20003f66270 */
[----:B------:R-:W-:Y:S01]  /*5610*/  IMAD.HI.U32 R11, R10, R187, RZ ;  /* 0x000000bb0a0b7227 */ /* 0x000fe200078e00ff */
[----:B------:R-:W-:Y:S02]  /*5620*/  LOP3.LUT R18, R8, 0x7c, RZ, 0xfc, !PT ;  /* 0x0000007c08127812 */ /* 0x000fe400078efcff */
[----:B------:R-:W-:Y:S01]  /*5630*/  ISETP.GT.U32.AND P4, PT, R0, R183, PT ;  /* 0x000000b70000720c */ /* 0x000fe20003f84070 */
[--C-:B------:R-:W-:Y:S01]  /*5640*/  @!P6 IMAD.IADD R185, R185, 0x1, -R0.reuse ;  /* 0x00000001b9b9e824 */ /* 0x100fe200078e0a00 */
[----:B------:R-:W-:Y:S01]  /*5650*/  IABS R191, R20 ;  /* 0x0000001400bf7213 */ /* 0x000fe20000000000 */
[----:B------:R-:W-:Y:S01]  /*5660*/  @!P2 IMAD.IADD R181, R181, 0x1, -R0 ;  /* 0x00000001b5b5a824 */ /* 0x000fe200078e0a00 */
[----:B------:R-:W-:Y:S01]  /*5670*/  ISETP.GE.AND P2, PT, R12, RZ, PT ;  /* 0x000000ff0c00720c */ /* 0x000fe20003f46270 */
[----:B------:R-:W-:Y:S01]  /*5680*/  IMAD.HI.U32 R12, R10, R189, RZ ;  /* 0x000000bd0a0c7227 */ /* 0x000fe200078e00ff */
[----:B------:R-:W-:-:S02]  /*5690*/  ISETP.GT.U32.AND P6, PT, R0, R185, PT ;  /* 0x000000b90000720c */ /* 0x000fc40003fc4070 */
[----:B------:R-:W-:Y:S01]  /*56a0*/  IABS R197, R18 ;  /* 0x0000001200c57213 */ /* 0x000fe20000000000 */
[----:B------:R-:W-:Y:S02]  /*56b0*/  IMAD.MOV R11, RZ, RZ, -R11 ;  /* 0x000000ffff0b7224 */ /* 0x000fe400078e0a0b */
[----:B------:R-:W-:Y:S01]  /*56c0*/  @!P1 IMAD.IADD R179, R179, 0x1, -R0 ;  /* 0x00000001b3b39824 */ /* 0x000fe200078e0a00 */
[----:B------:R-:W-:Y:S01]  /*56d0*/  ISETP.GE.AND P1, PT, R16, RZ, PT ;  /* 0x000000ff1000720c */ /* 0x000fe20003f26270 */
[----:B------:R-:W-:Y:S01]  /*56e0*/  IMAD.MOV R12, RZ, RZ, -R12 ;  /* 0x000000ffff0c7224 */ /* 0x000fe200078e0a0c */
[----:B------:R-:W-:Y:S01]  /*56f0*/  LOP3.LUT R16, R8, 0x80, RZ, 0xfc, !PT ;  /* 0x0000008008107812 */ /* 0x000fe200078efcff */
[C---:B------:R-:W-:Y:S02]  /*5700*/  IMAD R187, R0.reuse, R11, R187 ;  /* 0x0000000b00bb7224 */ /* 0x040fe400078e02bb */
[C---:B------:R-:W-:Y:S01]  /*5710*/  IMAD R189, R0.reuse, R12, R189 ;  /* 0x0000000c00bd7224 */ /* 0x040fe200078e02bd */
[----:B------:R-:W-:Y:S01]  /*5720*/  IABS R193, R16 ;  /* 0x0000001000c17213 */ /* 0x000fe20000000000 */
[--C-:B------:R-:W-:Y:S01]  /*5730*/  @!P4 IMAD.IADD R183, R183, 0x1, -R0.reuse ;  /* 0x00000001b7b7c824 */ /* 0x100fe200078e0a00 */
[C---:B------:R-:W-:Y:S01]  /*5740*/  ISETP.GT.U32.AND P4, PT, R0.reuse, R187, PT ;  /* 0x000000bb0000720c */ /* 0x040fe20003f84070 */
[----:B------:R-:W-:Y:S01]  /*5750*/  @!P6 IMAD.IADD R185, R185, 0x1, -R0 ;  /* 0x00000001b9b9e824 */ /* 0x000fe200078e0a00 */
[----:B------:R-:W-:Y:S01]  /*5760*/  ISETP.GT.U32.AND P6, PT, R0, R189, PT ;  /* 0x000000bd0000720c */ /* 0x000fe20003fc4070 */
[----:B------:R-:W-:-:S04]  /*5770*/  IMAD.HI.U32 R11, R10, R193, RZ ;  /* 0x000000c10a0b7227 */ /* 0x000fc800078e00ff */
[----:B------:R-:W-:Y:S01]  /*5780*/  @!P3 IMAD.MOV R179, RZ, RZ, -R179 ;  /* 0x000000ffffb3b224 */ /* 0x000fe200078e0ab3 */
[----:B------:R-:W-:Y:S01]  /*5790*/  ISETP.GE.AND P3, PT, R14, RZ, PT ;  /* 0x000000ff0e00720c */ /* 0x000fe20003f66270 */
[----:B------:R-:W-:Y:S01]  /*57a0*/  IMAD.MOV R11, RZ, RZ, -R11 ;  /* 0x000000ffff0b7224 */ /* 0x000fe200078e0a0b */
[----:B------:R-:W-:Y:S01]  /*57b0*/  LOP3.LUT R14, R8, 0x7e, RZ, 0xfc, !PT ;  /* 0x0000007e080e7812 */ /* 0x000fe200078efcff */
[----:B------:R-:W-:-:S03]  /*57c0*/  IMAD.HI.U32 R12, R10, R197, RZ ;  /* 0x000000c50a0c7227 */ /* 0x000fc600078e00ff */
[----:B------:R-:W-:Y:S01]  /*57d0*/  IABS R195, R14 ;  /* 0x0000000e00c37213 */ /* 0x000fe20000000000 */
[C---:B------:R-:W-:Y:S02]  /*57e0*/  IMAD R193, R0.reuse, R11, R193 ;  /* 0x0000000b00c17224 */ /* 0x040fe400078e02c1 */
[--C-:B------:R-:W-:Y:S02]  /*57f0*/  @!P4 IMAD.IADD R187, R187, 0x1, -R0.reuse ;  /* 0x00000001bbbbc824 */ /* 0x100fe400078e0a00 */
[----:B------:R-:W-:Y:S01]  /*5800*/  @!P6 IMAD.IADD R189, R189, 0x1, -R0 ;  /* 0x00000001bdbde824 */ /* 0x000fe200078e0a00 */
[----:B------:R-:W-:Y:S01]  /*5810*/  ISETP.GT.U32.AND P4, PT, R0, R193, PT ;  /* 0x000000c10000720c */ /* 0x000fe20003f84070 */
[----:B------:R-:W-:Y:S01]  /*5820*/  IMAD.HI.U32 R11, R10, R195, RZ ;  /* 0x000000c30a0b7227 */ /* 0x000fe200078e00ff */
[----:B------:R-:W-:-:S03]  /*5830*/  ISETP.GT.U32.AND P6, PT, R0, R187, PT ;  /* 0x000000bb0000720c */ /* 0x000fc60003fc4070 */
[----:B------:R-:W-:Y:S02]  /*5840*/  IMAD.MOV R11, RZ, RZ, -R11 ;  /* 0x000000ffff0b7224 */ /* 0x000fe400078e0a0b */
[----:B------:R-:W-:Y:S02]  /*5850*/  IMAD.MOV R12, RZ, RZ, -R12 ;  /* 0x000000ffff0c7224 */ /* 0x000fe400078e0a0c */
[----:B------:R-:W-:Y:S02]  /*5860*/  IMAD R195, R0, R11, R195 ;  /* 0x0000000b00c37224 */ /* 0x000fe400078e02c3 */
[----:B------:R-:W-:-:S04]  /*5870*/  IMAD.HI.U32 R11, R10, R191, RZ ;  /* 0x000000bf0a0b7227 */ /* 0x000fc800078e00ff */
[--C-:B------:R-:W-:Y:S01]  /*5880*/  @!P4 IMAD.IADD R193, R193, 0x1, -R0.reuse ;  /* 0x00000001c1c1c824 */ /* 0x100fe200078e0a00 */
[C---:B------:R-:W-:Y:S01]  /*5890*/  ISETP.GT.U32.AND P4, PT, R0.reuse, R189, PT ;  /* 0x000000bd0000720c */ /* 0x040fe20003f84070 */
[----:B------:R-:W-:Y:S01]  /*58a0*/  @!P6 IMAD.IADD R187, R187, 0x1, -R0 ;  /* 0x00000001bbbbe824 */ /* 0x000fe200078e0a00 */
[C---:B------:R-:W-:Y:S01]  /*58b0*/  ISETP.GT.U32.AND P6, PT, R0.reuse, R195, PT ;  /* 0x000000c30000720c */ /* 0x040fe20003fc4070 */
[----:B------:R-:W-:Y:S02]  /*58c0*/  IMAD.MOV R11, RZ, RZ, -R11 ;  /* 0x000000ffff0b7224 */ /* 0x000fe400078e0a0b */
[C---:B------:R-:W-:Y:S02]  /*58d0*/  IMAD R197, R0.reuse, R12, R197 ;  /* 0x0000000c00c57224 */ /* 0x040fe400078e02c5 */
[----:B------:R-:W-:Y:S02]  /*58e0*/  IMAD R191, R0, R11, R191 ;  /* 0x0000000b00bf7224 */ /* 0x000fe400078e02bf */
[----:B------:R-:W-:-:S04]  /*58f0*/  IMAD.HI.U32 R12, R10, R199, RZ ;  /* 0x000000c70a0c7227 */ /* 0x000fc800078e00ff */
[--C-:B------:R-:W-:Y:S01]  /*5900*/  @!P4 IMAD.IADD R189, R189, 0x1, -R0.reuse ;  /* 0x00000001bdbdc824 */ /* 0x100fe200078e0a00 */
[----:B------:R-:W-:Y:S01]  /*5910*/  ISETP.GE.AND P4, PT, R18, RZ, PT ;  /* 0x000000ff1200720c */ /* 0x000fe20003f86270 */
[----:B------:R-:W-:Y:S01]  /*5920*/  @!P6 IMAD.IADD R195, R195, 0x1, -R0 ;  /* 0x00000001c3c3e824 */ /* 0x000fe200078e0a00 */
[----:B------:R-:W-:Y:S01]  /*5930*/  ISETP.GT.U32.AND P6, PT, R0, R191, PT ;  /* 0x000000bf0000720c */ /* 0x000fe20003fc4070 */
[----:B------:R-:W-:Y:S01]  /*5940*/  @!P3 IMAD.MOV R189, RZ, RZ, -R189 ;  /* 0x000000ffffbdb224 */ /* 0x000fe200078e0abd */
[----:B------:R-:W-:Y:S01]  /*5950*/  LOP3.LUT R18, R8, 0x74, RZ, 0xfc, !PT ;  /* 0x0000007408127812 */ /* 0x000fe200078efcff */
[----:B------:R-:W-:Y:S01]  /*5960*/  @!P0 IMAD.MOV R183, RZ, RZ, -R183 ;  /* 0x000000ffffb78224 */ /* 0x000fe200078e0ab7 */
[C---:B------:R-:W-:Y:S01]  /*5970*/  ISETP.GT.U32.AND P3, PT, R0.reuse, R195, PT ;  /* 0x000000c30000720c */ /* 0x040fe20003f64070 */
[----:B------:R-:W-:Y:S01]  /*5980*/  IMAD.MOV R12, RZ, RZ, -R12 ;  /* 0x000000ffff0c7224 */ /* 0x000fe200078e0a0c */
[C---:B------:R-:W-:Y:S01]  /*5990*/  ISETP.GT.U32.AND P0, PT, R0.reuse, R193, PT ;  /* 0x000000c10000720c */ /* 0x040fe20003f04070 */
[----:B------:R-:W-:Y:S01]  /*59a0*/  @!P2 IMAD.MOV R187, RZ, RZ, -R187 ;  /* 0x000000ffffbba224 */ /* 0x000fe200078e0abb */
[C---:B------:R-:W-:Y:S01]  /*59b0*/  ISETP.GT.U32.AND P2, PT, R0.reuse, R197, PT ;  /* 0x000000c50000720c */ /* 0x040fe20003f44070 */
[----:B------:R-:W-:Y:S01]  /*59c0*/  IMAD R199, R0, R12, R199 ;  /* 0x0000000c00c77224 */ /* 0x000fe200078e02c7 */
[----:B------:R-:W-:Y:S01]  /*59d0*/  IABS R203, R18 ;  /* 0x0000001200cb7213 */ /* 0x000fe20000000000 */
[----:B------:R-:W-:Y:S01]  /*59e0*/  @!P5 IMAD.MOV R181, RZ, RZ, -R181 ;  /* 0x000000ffffb5d224 */ /* 0x000fe200078e0ab5 */
[----:B------:R-:W-:Y:S01]  /*59f0*/  ISETP.GE.AND P5, PT, R16, RZ, PT ;  /* 0x000000ff1000720c */ /* 0x000fe20003fa6270 */
[--C-:B------:R-:W-:Y:S01]  /*5a00*/  @!P6 IMAD.IADD R191, R191, 0x1, -R0.reuse ;  /* 0x00000001bfbfe824 */ /* 0x100fe200078e0a00 */
[----:B------:R-:W-:Y:S01]  /*5a10*/  LOP3.LUT R16, R8, 0x76, RZ, 0xfc, !PT ;  /* 0x0000007608107812 */ /* 0x000fe200078efcff */
[----:B------:R-:W-:Y:S01]  /*5a20*/  @!P1 IMAD.MOV R185, RZ, RZ, -R185 ;  /* 0x000000ffffb99224 */ /* 0x000fe200078e0ab9 */
[----:B------:R-:W-:Y:S01]  /*5a30*/  ISETP.GE.AND P1, PT, R14, RZ, PT ;  /* 0x000000ff0e00720c */ /* 0x000fe20003f26270 */
[--C-:B------:R-:W-:Y:S01]  /*5a40*/  @!P3 IMAD.IADD R195, R195, 0x1, -R0.reuse ;  /* 0x00000001c3c3b824 */ /* 0x100fe200078e0a00 */
[----:B------:R-:W-:Y:S01]  /*5a50*/  ISETP.GT.U32.AND P3, PT, R0, R199, PT ;  /* 0x000000c70000720c */ /* 0x000fe20003f64070 */
[--C-:B------:R-:W-:Y:S01]  /*5a60*/  @!P0 IMAD.IADD R193, R193, 0x1, -R0.reuse ;  /* 0x00000001c1c18824 */ /* 0x100fe200078e0a00 */
[----:B------:R-:W-:Y:S01]  /*5a70*/  IABS R201, R16 ;  /* 0x0000001000c97213 */ /* 0x000fe20000000000 */
[----:B------:R-:W-:Y:S01]  /*5a80*/  @!P2 IMAD.IADD R197, R197, 0x1, -R0 ;  /* 0x00000001c5c5a824 */ /* 0x000fe200078e0a00 */
[----:B------:R-:W-:Y:S01]  /*5a90*/  ISETP.GE.AND P0, PT, R20, RZ, PT ;  /* 0x000000ff1400720c */ /* 0x000fe20003f06270 */
[----:B------:R-:W-:Y:S01]  /*5aa0*/  IMAD.HI.U32 R14, R10, R205, RZ ;  /* 0x000000cd0a0e7227 */ /* 0x000fe200078e00ff */
[----:B------:R-:W-:-:S02]  /*5ab0*/  LOP3.LUT R20, R8, 0x72, RZ, 0xfc, !PT ;  /* 0x0000007208147812 */ /* 0x000fc400078efcff */
[----:B------:R-:W-:Y:S01]  /*5ac0*/  ISETP.GT.U32.AND P6, PT, R0, R191, PT ;  /* 0x000000bf0000720c */ /* 0x000fe20003fc4070 */
[----:B------:R-:W-:Y:S01]  /*5ad0*/  IMAD.HI.U32 R11, R10, R201, RZ ;  /* 0x000000c90a0b7227 */ /* 0x000fe200078e00ff */
[----:B------:R-:W-:Y:S02]  /*5ae0*/  ISETP.GT.U32.AND P2, PT, R0, R197, PT ;  /* 0x000000c50000720c */ /* 0x000fe40003f44070 */
[----:B------:R-:W-:Y:S01]  /*5af0*/  IABS R207, R20 ;  /* 0x0000001400cf7213 */ /* 0x000fe20000000000 */
[----:B------:R-:W-:Y:S02]  /*5b00*/  IMAD.MOV R11, RZ, RZ, -R11 ;  /* 0x000000ffff0b7224 */ /* 0x000fe400078e0a0b */
[----:B------:R-:W-:Y:S01]  /*5b10*/  @!P3 IMAD.IADD R199, R199, 0x1, -R0 ;  /* 0x00000001c7c7b824 */ /* 0x000fe200078e0a00 */
[----:B------:R-:W-:Y:S01]  /*5b20*/  ISETP.GE.AND P3, PT, R16, RZ, PT ;  /* 0x000000ff1000720c */ /* 0x000fe20003f66270 */
[----:B------:R-:W-:Y:S01]  /*5b30*/  IMAD R201, R0, R11, R201 ;  /* 0x0000000b00c97224 */ /* 0x000fe200078e02c9 */
[----:B------:R-:W-:Y:S01]  /*5b40*/  LOP3.LUT R16, R8, 0x6e, RZ, 0xfc, !PT ;  /* 0x0000006e08107812 */ /* 0x000fe200078efcff */
[----:B------:R-:W-:-:S03]  /*5b50*/  IMAD.HI.U32 R12, R10, R207, RZ ;  /* 0x000000cf0a0c7227 */ /* 0x000fc600078e00ff */
[----:B------:R-:W-:Y:S01]  /*5b60*/  IABS R209, R16 ;  /* 0x0000001000d17213 */ /* 0x000fe20000000000 */
[----:B------:R-:W-:Y:S01]  /*5b70*/  @!P5 IMAD.MOV R193, RZ, RZ, -R193 ;  /* 0x000000ffffc1d224 */ /* 0x000fe200078e0ac1 */
[C---:B------:R-:W-:Y:S01]  /*5b80*/  ISETP.GT.U32.AND P5, PT, R0.reuse, R199, PT ;  /* 0x000000c70000720c */ /* 0x040fe20003fa4070 */
[----:B------:R-:W-:Y:S01]  /*5b90*/  @!P6 IMAD.IADD R191, R191, 0x1, -R0 ;  /* 0x00000001bfbfe824 */ /* 0x000fe200078e0a00 */
[----:B------:R-:W-:Y:S01]  /*5ba0*/  ISETP.GT.U32.AND P6, PT, R0, R201, PT ;  /* 0x000000c90000720c */ /* 0x000fe20003fc4070 */
[----:B------:R-:W-:Y:S02]  /*5bb0*/  IMAD.MOV R12, RZ, RZ, -R12 ;  /* 0x000000ffff0c7224 */ /* 0x000fe400078e0a0c */
[----:B------:R-:W-:Y:S01]  /*5bc0*/  @!P2 IMAD.IADD R197, R197, 0x1, -R0 ;  /* 0x00000001c5c5a824 */ /* 0x000fe200078e0a00 */
[----:B------:R-:W-:Y:S01]  /*5bd0*/  ISETP.GE.AND P2, PT, R22, RZ, PT ;  /* 0x000000ff1600720c */ /* 0x000fe20003f46270 */
[----:B------:R-:W-:Y:S01]  /*5be0*/  IMAD.MOV R14, RZ, RZ, -R14 ;  /* 0x000000ffff0e7224 */ /* 0x000fe200078e0a0e */
[----:B------:R-:W-:Y:S01]  /*5bf0*/  LOP3.LUT R22, R8, 0x56, RZ, 0xfc, !PT ;  /* 0x0000005608167812 */ /* 0x000fe200078efcff */
[----:B------:R-:W-:-:S02]  /*5c00*/  IMAD R207, R0, R12, R207 ;  /* 0x0000000c00cf7224 */ /* 0x000fc400078e02cf */
[----:B------:R-:W-:Y:S01]  /*5c10*/  IMAD R205, R0, R14, R205 ;  /* 0x0000000e00cd7224 */ /* 0x000fe200078e02cd */
[----:B------:R-:W-:Y:S01]  /*5c20*/  LOP3.LUT R14, R8, 0x6c, RZ, 0xfc, !PT ;  /* 0x0000006c080e7812 */ /* 0x000fe200078efcff */
[----:B------:R-:W-:Y:S01]  /*5c30*/  @!P4 IMAD.MOV R197, RZ, RZ, -R197 ;  /* 0x000000ffffc5c224 */ /* 0x000fe200078e0ac5 */
[C---:B------:R-:W-:Y:S01]  /*5c40*/  ISETP.GT.U32.AND P4, PT, R0.reuse, R207, PT ;  /* 0x000000cf0000720c */ /* 0x040fe20003f84070 */
[--C-:B------:R-:W-:Y:S01]  /*5c50*/  @!P5 IMAD.IADD R199, R199, 0x1, -R0.reuse ;  /* 0x00000001c7c7d824 */ /* 0x100fe200078e0a00 */
[----:B------:R-:W-:Y:S01]  /*5c60*/  ISETP.GT.U32.AND P5, PT, R0, R205, PT ;  /* 0x000000cd0000720c */ /* 0x000fe20003fa4070 */
[----:B------:R-:W-:Y:S01]  /*5c70*/  IMAD.HI.U32 R11, R10, R203, RZ ;  /* 0x000000cb0a0b7227 */ /* 0x000fe200078e00ff */
[----:B------:R-:W-:Y:S02]  /*5c80*/  IABS R211, R14 ;  /* 0x0000000e00d37213 */ /* 0x000fe40000000000 */
[----:B------:R-:W-:Y:S01]  /*5c90*/  IABS R233, R22 ;  /* 0x0000001600e97213 */ /* 0x000fe20000000000 */
[----:B------:R-:W-:-:S02]  /*5ca0*/  @!P6 IMAD.IADD R201, R201, 0x1, -R0 ;  /* 0x00000001c9c9e824 */ /* 0x000fc400078e0a00 */
[----:B------:R-:W-:Y:S02]  /*5cb0*/  IMAD.MOV R11, RZ, RZ, -R11 ;  /* 0x000000ffff0b7224 */ /* 0x000fe400078e0a0b */
[----:B------:R-:W-:Y:S01]  /*5cc0*/  @!P1 IMAD.MOV R195, RZ, RZ, -R195 ;  /* 0x000000ffffc39224 */ /* 0x000fe200078e0ac3 */
[C---:B------:R-:W-:Y:S01]  /*5cd0*/  ISETP.GT.U32.AND P6, PT, R0.reuse, R201, PT ;  /* 0x000000c90000720c */ /* 0x040fe20003fc4070 */
[----:B------:R-:W-:Y:S02]  /*5ce0*/  IMAD R203, R0, R11, R203 ;  /* 0x0000000b00cb7224 */ /* 0x000fe400078e02cb */
[----:B------:R-:W-:Y:S02]  /*5cf0*/  @!P4 IMAD.IADD R207, R207, 0x1, -R0 ;  /* 0x00000001cfcfc824 */ /* 0x000fe400078e0a00 */
[----:B------:R-:W-:Y:S01]  /*5d00*/  IMAD.HI.U32 R11, R10, R209, RZ ;  /* 0x000000d10a0b7227 */ /* 0x000fe200078e00ff */
[----:B------:R-:W-:-:S03]  /*5d10*/  ISETP.GT.U32.AND P1, PT, R0, R203, PT ;  /* 0x000000cb0000720c */ /* 0x000fc60003f24070 */
[----:B------:R-:W-:Y:S01]  /*5d20*/  @!P5 IMAD.IADD R205, R205, 0x1, -R0 ;  /* 0x00000001cdcdd824 */ /* 0x000fe200078e0a00 */
[----:B------:R-:W-:Y:S01]  /*5d30*/  ISETP.GT.U32.AND P5, PT, R0, R207, PT ;  /* 0x000000cf0000720c */ /* 0x000fe20003fa4070 */
[----:B------:R-:W-:Y:S02]  /*5d40*/  IMAD.MOV R12, RZ, RZ, -R11 ;  /* 0x000000ffff0c7224 */ /* 0x000fe400078e0a0b */
[----:B------:R-:W-:-:S04]  /*5d50*/  IMAD.HI.U32 R11, R10, R211, RZ ;  /* 0x000000d30a0b7227 */ /* 0x000fc800078e00ff */
[--C-:B------:R-:W-:Y:S01]  /*5d60*/  @!P6 IMAD.IADD R201, R201, 0x1, -R0.reuse ;  /* 0x00000001c9c9e824 */ /* 0x100fe200078e0a00 */
[----:B------:R-:W-:Y:S01]  /*5d70*/  ISETP.GE.AND P6, PT, R20, RZ, PT ;  /* 0x000000ff1400720c */ /* 0x000fe20003fc6270 */
[----:B------:R-:W-:Y:S01]  /*5d80*/  IMAD R209, R0, R12, R209 ;  /* 0x0000000c00d17224 */ /* 0x000fe200078e02d1 */
[----:B------:R-:W-:Y:S01]  /*5d90*/  LOP3.LUT R20, R8, 0x68, RZ, 0xfc, !PT ;  /* 0x0000006808147812 */ /* 0x000fe200078efcff */
[----:B------:R-:W-:Y:S02]  /*5da0*/  IMAD.MOV R11, RZ, RZ, -R11 ;  /* 0x000000ffff0b7224 */ /* 0x000fe400078e0a0b */
[----:B------:R-:W-:Y:S01]  /*5db0*/  @!P3 IMAD.MOV R201, RZ, RZ, -R201 ;  /* 0x000000ffffc9b224 */ /* 0x000fe200078e0ac9 */
[C---:B------:R-:W-:Y:S01]  /*5dc0*/  ISETP.GT.U32.AND P3, PT, R0.reuse, R209, PT ;  /* 0x000000d10000720c */ /* 0x040fe20003f64070 */
[----:B------:R-:W-:Y:S01]  /*5dd0*/  IMAD R211, R0, R11, R211 ;  /* 0x0000000b00d37224 */ /* 0x000fe200078e02d3 */
[----:B------:R-:W-:Y:S01]  /*5de0*/  IABS R215, R20 ;  /* 0x0000001400d77213 */ /* 0x000fe20000000000 */
[----:B------:R-:W-:-:S02]  /*5df0*/  @!P5 IMAD.IADD R207, R207, 0x1, -R0 ;  /* 0x00000001cfcfd824 */ /* 0x000fc400078e0a00 */
[----:B------:R-:W-:Y:S01]  /*5e00*/  @!P2 IMAD.MOV R199, RZ, RZ, -R199 ;  /* 0x000000ffffc7a224 */ /* 0x000fe200078e0ac7 */
[C---:B------:R-:W-:Y:S01]  /*5e10*/  ISETP.GT.U32.AND P5, PT, R0.reuse, R211, PT ;  /* 0x000000d30000720c */ /* 0x040fe20003fa4070 */
[--C-:B------:R-:W-:Y:S01]  /*5e20*/  @!P1 IMAD.IADD R203, R203, 0x1, -R0.reuse ;  /* 0x00000001cbcb9824 */ /* 0x100fe200078e0a00 */
[----:B------:R-:W-:Y:S01]  /*5e30*/  ISETP.GT.U32.AND P2, PT, R0, R205, PT ;  /* 0x000000cd0000720c */ /* 0x000fe20003f44070 */
[----:B------:R-:W-:Y:S01]  /*5e40*/  @!P0 IMAD.MOV R191, RZ, RZ, -R191 ;  /* 0x000000ffffbf8224 */ /* 0x000fe200078e0abf */
[----:B------:R-:W-:Y:S01]  /*5e50*/  ISETP.GE.AND P0, PT, R18, RZ, PT ;  /* 0x000000ff1200720c */ /* 0x000fe20003f06270 */
[----:B------:R-:W-:Y:S01]  /*5e60*/  IMAD.HI.U32 R12, R10, R215, RZ ;  /* 0x000000d70a0c7227 */ /* 0x000fe200078e00ff */
[----:B------:R-:W-:Y:S02]  /*5e70*/  ISETP.GT.U32.AND P4, PT, R0, R203, PT ;  /* 0x000000cb0000720c */ /* 0x000fe40003f84070 */
[----:B------:R-:W-:Y:S01]  /*5e80*/  LOP3.LUT R18, R8, 0x6a, RZ, 0xfc, !PT ;  /* 0x0000006a08127812 */ /* 0x000fe200078efcff */
[----:B------:R-:W-:Y:S01]  /*5e90*/  @!P3 IMAD.IADD R209, R209, 0x1, -R0 ;  /* 0x00000001d1d1b824 */ /* 0x000fe200078e0a00 */
[----:B------:R-:W-:Y:S01]  /*5ea0*/  ISETP.GE.AND P1, PT, R24, RZ, PT ;  /* 0x000000ff1800720c */ /* 0x000fe20003f26270 */
[----:B------:R-:W-:Y:S01]  /*5eb0*/  IMAD.MOV R12, RZ, RZ, -R12 ;  /* 0x000000ffff0c7224 */ /* 0x000fe200078e0a0c */
[----:B------:R-:W-:Y:S01]  /*5ec0*/  IABS R213, R18 ;  /* 0x0000001200d57213 */ /* 0x000fe20000000000 */
[--C-:B------:R-:W-:Y:S01]  /*5ed0*/  @!P5 IMAD.IADD R211, R211, 0x1, -R0.reuse ;  /* 0x00000001d3d3d824 */ /* 0x100fe200078e0a00 */
[----:B------:R-:W-:Y:S01]  /*5ee0*/  ISETP.GT.U32.AND P5, PT, R0, R209, PT ;  /* 0x000000d10000720c */ /* 0x000fe20003fa4070 */
[----:B------:R-:W-:Y:S01]  /*5ef0*/  @!P2 IMAD.IADD R205, R205, 0x1, -R0 ;  /* 0x00000001cdcda824 */ /* 0x000fe200078e0a00 */
[----:B------:R-:W-:Y:S01]  /*5f00*/  ISETP.GE.AND P2, PT, R14, RZ, PT ;  /* 0x000000ff0e00720c */ /* 0x000fe20003f46270 */
[----:B------:R-:W-:Y:S01]  /*5f10*/  IMAD.HI.U32 R11, R10, R213, RZ ;  /* 0x000000d50a0b7227 */ /* 0x000fe200078e00ff */
[----:B------:R-:W-:-:S02]  /*5f20*/  LOP3.LUT R14, R8, 0x66, RZ, 0xfc, !PT ;  /* 0x00000066080e7812 */ /* 0x000fc400078efcff */
[----:B------:R-:W-:Y:S01]  /*5f30*/  ISETP.GE.AND P3, PT, R18, RZ, PT ;  /* 0x000000ff1200720c */ /* 0x000fe20003f66270 */
[----:B------:R-:W-:Y:S01]  /*5f40*/  IMAD R215, R0, R12, R215 ;  /* 0x0000000c00d77224 */ /* 0x000fe200078e02d7 */
[----:B------:R-:W-:Y:S01]  /*5f50*/  IABS R217, R14 ;  /* 0x0000000e00d97213 */ /* 0x000fe20000000000 */
[--C-:B------:R-:W-:Y:S01]  /*5f60*/  @!P4 IMAD.IADD R203, R203, 0x1, -R0.reuse ;  /* 0x00000001cbcbc824 */ /* 0x100fe200078e0a00 */
[----:B------:R-:W-:Y:S01]  /*5f70*/  ISETP.GE.AND P4, PT, R16, RZ, PT ;  /* 0x000000ff1000720c */ /* 0x000fe20003f86270 */
[----:B------:R-:W-:Y:S01]  /*5f80*/  IMAD.MOV R11, RZ, RZ, -R11 ;  /* 0x000000ffff0b7224 */ /* 0x000fe200078e0a0b */
[----:B------:R-:W-:Y:S01]  /*5f90*/  LOP3.LUT R16, R8, 0x62, RZ, 0xfc, !PT ;  /* 0x0000006208107812 */ /* 0x000fe200078efcff */
[----:B------:R-:W-:Y:S01]  /*5fa0*/  @!P5 IMAD.IADD R209, R209, 0x1, -R0 ;  /* 0x00000001d1d1d824 */ /* 0x000fe200078e0a00 */
[C---:B------:R-:W-:Y:S01]  /*5fb0*/  ISETP.GT.U32.AND P5, PT, R0.reuse, R215, PT ;  /* 0x000000d70000720c */ /* 0x040fe20003fa4070 */
[----:B------:R-:W-:Y:S01]  /*5fc0*/  @!P0 IMAD.MOV R203, RZ, RZ, -R203 ;  /* 0x000000ffffcb8224 */ /* 0x000fe200078e0acb */
[C---:B------:R-:W-:Y:S01]  /*5fd0*/  ISETP.GT.U32.AND P0, PT, R0.reuse, R211, PT ;  /* 0x000000d30000720c */ /* 0x040fe20003f04070 */
[----:B------:R-:W-:Y:S01]  /*5fe0*/  IMAD R213, R0, R11, R213 ;  /* 0x0000000b00d57224 */ /* 0x000fe200078e02d5 */
[----:B------:R-:W-:Y:S01]  /*5ff0*/  IABS R221, R16 ;  /* 0x0000001000dd7213 */ /* 0x000fe20000000000 */
[----:B------:R-:W-:Y:S01]  /*6000*/  IMAD.HI.U32 R11, R10, R217, RZ ;  /* 0x000000d90a0b7227 */ /* 0x000fe200078e00ff */
[----:B------:R-:W-:-:S02]  /*6010*/  LOP3.LUT R18, R8, 0x60, RZ, 0xfc, !PT ;  /* 0x0000006008127812 */ /* 0x000fc400078efcff */
[----:B------:R-:W-:Y:S01]  /*6020*/  LOP3.LUT R24, R8, 0x52, RZ, 0xfc, !PT ;  /* 0x0000005208187812 */ /* 0x000fe200078efcff */
[----:B------:R-:W-:Y:S01]  /*6030*/  @!P6 IMAD.MOV R207, RZ, RZ, -R207 ;  /* 0x000000ffffcfe224 */ /* 0x000fe200078e0acf */
[C---:B------:R-:W-:Y:S01]  /*6040*/  ISETP.GT.U32.AND P6, PT, R0.reuse, R213, PT ;  /* 0x000000d50000720c */ /* 0x040fe20003fc4070 */
[----:B------:R-:W-:Y:S01]  /*6050*/  IMAD.MOV R11, RZ, RZ, -R11 ;  /* 0x000000ffff0b7224 */ /* 0x000fe200078e0a0b */
[----:B------:R-:W-:Y:S01]  /*6060*/  IABS R223, R18 ;  /* 0x0000001200df7213 */ /* 0x000fe20000000000 */
[--C-:B------:R-:W-:Y:S01]  /*6070*/  @!P5 IMAD.IADD R215, R215, 0x1, -R0.reuse ;  /* 0x00000001d7d7d824 */ /* 0x100fe200078e0a00 */
[----:B------:R-:W-:Y:S01]  /*6080*/  IABS R237, R24 ;  /* 0x0000001800ed7213 */ /* 0x000fe20000000000 */
[----:B------:R-:W-:Y:S01]  /*6090*/  IMAD R217, R0, R11, R217 ;  /* 0x0000000b00d97224 */ /* 0x000fe200078e02d9 */
[----:B------:R-:W-:Y:S01]  /*60a0*/  LOP3.LUT R11, R8, 0x64, RZ, 0xfc, !PT ;  /* 0x00000064080b7812 */ /* 0x000fe200078efcff */
[--C-:B------:R-:W-:Y:S01]  /*60b0*/  @!P0 IMAD.IADD R211, R211, 0x1, -R0.reuse ;  /* 0x00000001d3d38824 */ /* 0x100fe200078e0a00 */
[----:B------:R-:W-:Y:S01]  /*60c0*/  ISETP.GT.U32.AND P5, PT, R0, R215, PT ;  /* 0x000000d70000720c */ /* 0x000fe20003fa4070 */
[----:B------:R-:W-:Y:S01]  /*60d0*/  @!P1 IMAD.MOV R205, RZ, RZ, -R205 ;  /* 0x000000ffffcd9224 */ /* 0x000fe200078e0acd */
[----:B------:R-:W-:Y:S01]  /*60e0*/  IABS R219, R11 ;  /* 0x0000000b00db7213 */ /* 0x000fe20000000000 */
[----:B------:R-:W-:Y:S01]  /*60f0*/  @!P2 IMAD.MOV R211, RZ, RZ, -R211 ;  /* 0x000000ffffd3a224 */ /* 0x000fe200078e0ad3 */
[----:B------:R-:W-:Y:S01]  /*6100*/  ISETP.GE.AND P1, PT, R20, RZ, PT ;  /* 0x000000ff1400720c */ /* 0x000fe20003f26270 */
[----:B------:R-:W-:Y:S01]  /*6110*/  @!P6 IMAD.IADD R213, R213, 0x1, -R0 ;  /* 0x00000001d5d5e824 */ /* 0x000fe200078e0a00 */
[----:B------:R-:W-:Y:S01]  /*6120*/  ISETP.GE.AND P6, PT, R11, RZ, PT ;  /* 0x000000ff0b00720c */ /* 0x000fe20003fc6270 */
[----:B------:R-:W-:Y:S01]  /*6130*/  IMAD.HI.U32 R11, R10, R219, RZ ;  /* 0x000000db0a0b7227 */ /* 0x000fe200078e00ff */
[----:B------:R-:W-:-:S02]  /*6140*/  ISETP.GT.U32.AND P2, PT, R0, R217, PT ;  /* 0x000000d90000720c */ /* 0x000fc40003f44070 */
[----:B------:R-:W-:Y:S01]  /*6150*/  ISETP.GE.AND P0, PT, R14, RZ, PT ;  /* 0x000000ff0e00720c */ /* 0x000fe20003f06270 */
[----:B------:R-:W-:Y:S01]  /*6160*/  IMAD.MOV R11, RZ, RZ, -R11 ;  /* 0x000000ffff0b7224 */ /* 0x000fe200078e0a0b */
[----:B------:R-:W-:Y:S01]  /*6170*/  LOP3.LUT R20, R8, 0x58, RZ, 0xfc, !PT ;  /* 0x0000005808147812 */ /* 0x000fe200078efcff */
[--C-:B------:R-:W-:Y:S01]  /*6180*/  @!P5 IMAD.IADD R215, R215, 0x1, -R0.reuse ;  /* 0x00000001d7d7d824 */ /* 0x100fe200078e0a00 */
[----:B------:R-:W-:Y:S01]  /*6190*/  ISETP.GE.AND P5, PT, R18, RZ, PT ;  /* 0x000000ff1200720c */ /* 0x000fe20003fa6270 */
[----:B------:R-:W-:Y:S01]  /*61a0*/  IMAD R219, R0, R11, R219 ;  /* 0x0000000b00db7224 */ /* 0x000fe200078e02db */
[----:B------:R-:W-:Y:S01]  /*61b0*/  LOP3.LUT R11, R8, 0x5e, RZ, 0xfc, !PT ;  /* 0x0000005e080b7812 */ /* 0x000fe200078efcff */
[----:B------:R-:W-:Y:S01]  /*61c0*/  @!P4 IMAD.MOV R209, RZ, RZ, -R209 ;  /* 0x000000ffffd1c224 */ /* 0x000fe200078e0ad1 */
[C---:B------:R-:W-:Y:S01]  /*61d0*/  ISETP.GT.U32.AND P4, PT, R0.reuse, R213, PT ;  /* 0x000000d50000720c */ /* 0x040fe20003f84070 */
[----:B------:R-:W-:Y:S01]  /*61e0*/  @!P1 IMAD.MOV R215, RZ, RZ, -R215 ;  /* 0x000000ffffd79224 */ /* 0x000fe200078e0ad7 */
[----:B------:R-:W-:Y:S01]  /*61f0*/  ISETP.GT.U32.AND P1, PT, R0, R219, PT ;  /* 0x000000db0000720c */ /* 0x000fe20003f24070 */
[----:B------:R-:W-:Y:S01]  /*6200*/  @!P2 IMAD.IADD R217, R217, 0x1, -R0 ;  /* 0x00000001d9d9a824 */ /* 0x000fe200078e0a00 */
[----:B------:R-:W-:Y:S01]  /*6210*/  IABS R225, R11 ;  /* 0x0000000b00e17213 */ /* 0x000fe20000000000 */
[----:B------:R-:W-:Y:S01]  /*6220*/  IMAD.HI.U32 R12, R10, R221, RZ ;  /* 0x000000dd0a0c7227 */ /* 0x000fe200078e00ff */
[----:B------:R-:W-:-:S02]  /*6230*/  LOP3.LUT R18, R8, 0x5a, RZ, 0xfc, !PT ;  /* 0x0000005a08127812 */ /* 0x000fc400078efcff */
[----:B------:R-:W-:Y:S01]  /*6240*/  ISETP.GT.U32.AND P2, PT, R0, R217, PT ;  /* 0x000000d90000720c */ /* 0x000fe20003f44070 */
[----:B------:R-:W-:Y:S01]  /*6250*/  IMAD.MOV R12, RZ, RZ, -R12 ;  /* 0x000000ffff0c7224 */ /* 0x000fe200078e0a0c */
[----:B------:R-:W-:Y:S01]  /*6260*/  IABS R229, R18 ;  /* 0x0000001200e57213 */ /* 0x000fe20000000000 */
[----:B------:R-:W-:Y:S01]  /*6270*/  IMAD.HI.U32 R14, R10, R223, RZ ;  /* 0x000000df0a0e7227 */ /* 0x000fe200078e00ff */
[----:B------:R-:W-:-:S03]  /*6280*/  IABS R231, R20 ;  /* 0x0000001400e77213 */ /* 0x000fc60000000000 */
[--C-:B------:R-:W-:Y:S01]  /*6290*/  @!P4 IMAD.IADD R213, R213, 0x1, -R0.reuse ;  /* 0x00000001d5d5c824 */ /* 0x100fe200078e0a00 */
[----:B------:R-:W-:Y:S01]  /*62a0*/  ISETP.GE.AND P4, PT, R16, RZ, PT ;  /* 0x000000ff1000720c */ /* 0x000fe20003f86270 */
[----:B------:R-:W-:Y:S01]  /*62b0*/  IMAD R221, R0, R12, R221 ;  /* 0x0000000c00dd7224 */ /* 0x000fe200078e02dd */
[----:B------:R-:W-:Y:S01]  /*62c0*/  LOP3.LUT R16, R8, 0x5c, RZ, 0xfc, !PT ;  /* 0x0000005c08107812 */ /* 0x000fe200078efcff */
[--C-:B------:R-:W-:Y:S02]  /*62d0*/  @!P1 IMAD.IADD R219, R219, 0x1, -R0.reuse ;  /* 0x00000001dbdb9824 */ /* 0x100fe400078e0a00 */
[----:B------:R-:W-:Y:S01]  /*62e0*/  @!P3 IMAD.MOV R213, RZ, RZ, -R213 ;  /* 0x000000ffffd5b224 */ /* 0x000fe200078e0ad5 */
[----:B------:R-:W-:Y:S01]  /*62f0*/  ISETP.GE.AND P3, PT, R11, RZ, PT ;  /* 0x000000ff0b00720c */ /* 0x000fe20003f66270 */
[----:B------:R-:W-:Y:S01]  /*6300*/  @!P2 IMAD.IADD R217, R217, 0x1, -R0 ;  /* 0x00000001d9d9a824 */ /* 0x000fe200078e0a00 */
[C---:B------:R-:W-:Y:S01]  /*6310*/  ISETP.GT.U32.AND P2, PT, R0.reuse, R221, PT ;  /* 0x000000dd0000720c */ /* 0x040fe20003f44070 */
[----:B------:R-:W-:Y:S01]  /*6320*/  IMAD.MOV R14, RZ, RZ, -R14 ;  /* 0x000000ffff0e7224 */ /* 0x000fe200078e0a0e */
[----:B------:R-:W-:Y:S01]  /*6330*/  ISETP.GT.U32.AND P1, PT, R0, R219, PT ;  /* 0x000000db0000720c */ /* 0x000fe20003f24070 */
[----:B------:R-:W-:Y:S01]  /*6340*/  IMAD.HI.U32 R11, R10, R225, RZ ;  /* 0x000000e10a0b7227 */ /* 0x000fe200078e00ff */
[----:B------:R-:W-:-:S03]  /*6350*/  IABS R227, R16 ;  /* 0x0000001000e37213 */ /* 0x000fc60000000000 */
[C---:B------:R-:W-:Y:S02]  /*6360*/  IMAD R223, R0.reuse, R14, R223 ;  /* 0x0000000e00df7224 */ /* 0x040fe400078e02df */
[----:B------:R-:W-:Y:S02]  /*6370*/  IMAD.MOV R11, RZ, RZ, -R11 ;  /* 0x000000ffff0b7224 */ /* 0x000fe400078e0a0b */
[----:B------:R-:W-:Y:S01]  /*6380*/  @!P0 IMAD.MOV R217, RZ, RZ, -R217 ;  /* 0x000000ffffd98224 */ /* 0x000fe200078e0ad9 */
[C---:B------:R-:W-:Y:S01]  /*6390*/  ISETP.GT.U32.AND P0, PT, R0.reuse, R223, PT ;  /* 0x000000df0000720c */ /* 0x040fe20003f04070 */
[----:B------:R-:W-:Y:S02]  /*63a0*/  IMAD R225, R0, R11, R225 ;  /* 0x0000000b00e17224 */ /* 0x000fe400078e02e1 */
[----:B------:R-:W-:-:S04]  /*63b0*/  IMAD.HI.U32 R14, R10, R229, RZ ;  /* 0x000000e50a0e7227 */ /* 0x000fc800078e00ff */
[--C-:B------:R-:W-:Y:S02]  /*63c0*/  @!P2 IMAD.IADD R221, R221, 0x1, -R0.reuse ;  /* 0x00000001dddda824 */ /* 0x100fe400078e0a00 */
[----:B------:R-:W-:Y:S01]  /*63d0*/  @!P1 IMAD.IADD R219, R219, 0x1, -R0 ;  /* 0x00000001dbdb9824 */ /* 0x000fe200078e0a00 */
[C---:B------:R-:W-:Y:S01]  /*63e0*/  ISETP.GT.U32.AND P1, PT, R0.reuse, R225, PT ;  /* 0x000000e10000720c */ /* 0x040fe20003f24070 */
[----:B------:R-:W-:Y:S01]  /*63f0*/  IMAD.MOV R14, RZ, RZ, -R14 ;  /* 0x000000ffff0e7224 */ /* 0x000fe200078e0a0e */
[----:B------:R-:W-:Y:S01]  /*6400*/  ISETP.GT.U32.AND P2, PT, R0, R221, PT ;  /* 0x000000dd0000720c */ /* 0x000fe20003f44070 */
[----:B------:R-:W-:-:S04]  /*6410*/  IMAD.HI.U32 R12, R10, R227, RZ ;  /* 0x000000e30a0c7227 */ /* 0x000fc800078e00ff */
[----:B------:R-:W-:Y:S01]  /*6420*/  IMAD R229, R0, R14, R229 ;  /* 0x0000000e00e57224 */ /* 0x000fe200078e02e5 */
[----:B------:R-:W-:Y:S01]  /*6430*/  LOP3.LUT R14, R8, 0x54, RZ, 0xfc, !PT ;  /* 0x00000054080e7812 */ /* 0x000fe200078efcff */
[----:B------:R-:W-:Y:S02]  /*6440*/  IMAD.MOV R12, RZ, RZ, -R12 ;  /* 0x000000ffff0c7224 */ /* 0x000fe400078e0a0c */
[--C-:B------:R-:W-:Y:S01]  /*6450*/  @!P0 IMAD.IADD R223, R223, 0x1, -R0.reuse ;  /* 0x00000001dfdf8824 */ /* 0x100fe200078e0a00 */
[C---:B------:R-:W-:Y:S01]  /*6460*/  ISETP.GT.U32.AND P0, PT, R0.reuse, R229, PT ;  /* 0x000000e50000720c */ /* 0x040fe20003f04070 */
[C---:B------:R-:W-:Y:S01]  /*6470*/  IMAD R227, R0.reuse, R12, R227 ;  /* 0x0000000c00e37224 */ /* 0x040fe200078e02e3 */
[----:B------:R-:W-:Y:S01]  /*6480*/  IABS R235, R14 ;  /* 0x0000000e00eb7213 */ /* 0x000fe20000000000 */
[----:B------:R-:W-:Y:S01]  /*6490*/  @!P1 IMAD.IADD R225, R225, 0x1, -R0 ;  /* 0x00000001e1e19824 */ /* 0x000fe200078e0a00 */
[----:B------:R-:W-:Y:S01]  /*64a0*/  ISETP.GT.U32.AND P1, PT, R0, R223, PT ;  /* 0x000000df0000720c */ /* 0x000fe20003f24070 */
[----:B------:R-:W-:-:S04]  /*64b0*/  IMAD.HI.U32 R11, R10, R231, RZ ;  /* 0x000000e70a0b7227 */ /* 0x000fc800078e00ff */
[--C-:B------:R-:W-:Y:S01]  /*64c0*/  @!P2 IMAD.IADD R221, R221, 0x1, -R0.reuse ;  /* 0x00000001dddda824 */ /* 0x100fe200078e0a00 */
[C---:B------:R-:W-:Y:S01]  /*64d0*/  ISETP.GT.U32.AND P2, PT, R0.reuse, R227, PT ;  /* 0x000000e30000720c */ /* 0x040fe20003f44070 */
[----:B------:R-:W-:Y:S02]  /*64e0*/  IMAD.MOV R11, RZ, RZ, -R11 ;  /* 0x000000ffff0b7224 */ /* 0x000fe400078e0a0b */
[--C-:B------:R-:W-:Y:S02]  /*64f0*/  @!P0 IMAD.IADD R229, R229, 0x1, -R0.reuse ;  /* 0x00000001e5e58824 */ /* 0x100fe400078e0a00 */
[C---:B------:R-:W-:Y:S02]  /*6500*/  IMAD R231, R0.reuse, R11, R231 ;  /* 0x0000000b00e77224 */ /* 0x040fe400078e02e7 */
[----:B------:R-:W-:Y:S01]  /*6510*/  @!P1 IMAD.IADD R223, R223, 0x1, -R0 ;  /* 0x00000001dfdf9824 */ /* 0x000fe200078e0a00 */
[----:B------:R-:W-:Y:S01]  /*6520*/  ISETP.GT.U32.AND P0, PT, R0, R229, PT ;  /* 0x000000e50000720c */ /* 0x000fe20003f04070 */
[----:B------:R-:W-:Y:S01]  /*6530*/  IMAD.HI.U32 R11, R10, R235, RZ ;  /* 0x000000eb0a0b7227 */ /* 0x000fe200078e00ff */
[----:B------:R-:W-:-:S03]  /*6540*/  ISETP.GT.U32.AND P1, PT, R0, R231, PT ;  /* 0x000000e70000720c */ /* 0x000fc60003f24070 */
[----:B------:R-:W-:Y:S01]  /*6550*/  @!P2 IMAD.IADD R227, R227, 0x1, -R0 ;  /* 0x00000001e3e3a824 */ /* 0x000fe200078e0a00 */
[----:B------:R-:W-:Y:S01]  /*6560*/  ISETP.GT.U32.AND P2, PT, R0, R225, PT ;  /* 0x000000e10000720c */ /* 0x000fe20003f44070 */
[----:B------:R-:W-:-:S04]  /*6570*/  IMAD.HI.U32 R12, R10, R233, RZ ;  /* 0x000000e90a0c7227 */ /* 0x000fc800078e00ff */
[----:B------:R-:W-:Y:S02]  /*6580*/  IMAD.MOV R11, RZ, RZ, -R11 ;  /* 0x000000ffff0b7224 */ /* 0x000fe400078e0a0b */
[----:B------:R-:W-:Y:S02]  /*6590*/  IMAD.MOV R12, RZ, RZ, -R12 ;  /* 0x000000ffff0c7224 */ /* 0x000fe400078e0a0c */
[C---:B------:R-:W-:Y:S02]  /*65a0*/  IMAD R235, R0.reuse, R11, R235 ;  /* 0x0000000b00eb7224 */ /* 0x040fe400078e02eb */
[C---:B------:R-:W-:Y:S02]  /*65b0*/  IMAD R233, R0.reuse, R12, R233 ;  /* 0x0000000c00e97224 */ /* 0x040fe400078e02e9 */
[--C-:B------:R-:W-:Y:S01]  /*65c0*/  @!P0 IMAD.IADD R229, R229, 0x1, -R0.reuse ;  /* 0x00000001e5e58824 */ /* 0x100fe200078e0a00 */
[----:B------:R-:W-:Y:S01]  /*65d0*/  ISETP.GT.U32.AND P0, PT, R0, R235, PT ;  /* 0x000000eb0000720c */ /* 0x000fe20003f04070 */
[----:B------:R-:W-:Y:S01]  /*65e0*/  @!P1 IMAD.IADD R231, R231, 0x1, -R0 ;  /* 0x00000001e7e79824 */ /* 0x000fe200078e0a00 */
[----:B------:R-:W-:Y:S01]  /*65f0*/  ISETP.GE.AND P1, PT, R18, RZ, PT ;  /* 0x000000ff1200720c */ /* 0x000fe20003f26270 */
[----:B------:R-:W-:Y:S01]  /*6600*/  IMAD.HI.U32 R12, R10, R239, RZ ;  /* 0x000000ef0a0c7227 */ /* 0x000fe200078e00ff */
[----:B------:R-:W-:-:S03]  /*6610*/  LOP3.LUT R18, R8, 0x44, RZ, 0xfc, !PT ;  /* 0x0000004408127812 */ /* 0x000fc600078efcff */
[----:B------:R-:W-:Y:S01]  /*6620*/  @!P2 IMAD.IADD R225, R225, 0x1, -R0 ;  /* 0x00000001e1e1a824 */ /* 0x000fe200078e0a00 */
[C---:B------:R-:W-:Y:S01]  /*6630*/  ISETP.GT.U32.AND P2, PT, R0.reuse, R233, PT ;  /* 0x000000e90000720c */ /* 0x040fe20003f44070 */
[----:B------:R-:W-:Y:S01]  /*6640*/  IMAD.MOV R12, RZ, RZ, -R12 ;  /* 0x000000ffff0c7224 */ /* 0x000fe200078e0a0c */
[----:B------:R-:W-:Y:S01]  /*6650*/  IABS R251, R18 ;  /* 0x0000001200fb7213 */ /* 0x000fe20000000000 */
[----:B------:R-:W-:Y:S01]  /*6660*/  @!P6 IMAD.MOV R219, RZ, RZ, -R219 ;  /* 0x000000ffffdbe224 */ /* 0x000fe200078e0adb */
[C---:B------:R-:W-:Y:S01]  /*6670*/  ISETP.GT.U32.AND P6, PT, R0.reuse, R227, PT ;  /* 0x000000e30000720c */ /* 0x040fe20003fc4070 */
[----:B------:R-:W-:Y:S01]  /*6680*/  IMAD R239, R0, R12, R239 ;  /* 0x0000000c00ef7224 */ /* 0x000fe200078e02ef */
[----:B------:R-:W-:Y:S01]  /*6690*/  LOP3.LUT R12, R8, 0x4a, RZ, 0xfc, !PT ;  /* 0x0000004a080c7812 */ /* 0x000fe200078efcff */
[----:B------:R-:W-:Y:S01]  /*66a0*/  @!P0 IMAD.IADD R235, R235, 0x1, -R0 ;  /* 0x00000001ebeb8824 */ /* 0x000fe200078e0a00 */
[C---:B------:R-:W-:Y:S01]  /*66b0*/  ISETP.GT.U32.AND P0, PT, R0.reuse, R231, PT ;  /* 0x000000e70000720c */ /* 0x040fe20003f04070 */
[----:B------:R-:W-:Y:S01]  /*66c0*/  @!P1 IMAD.MOV R229, RZ, RZ, -R229 ;  /* 0x000000ffffe59224 */ /* 0x000fe200078e0ae5 */
[----:B------:R-:W-:Y:S01]  /*66d0*/  ISETP.GT.U32.AND P1, PT, R0, R239, PT ;  /* 0x000000ef0000720c */ /* 0x000fe20003f24070 */
[----:B------:R-:W-:Y:S01]  /*66e0*/  IMAD.HI.U32 R11, R10, R237, RZ ;  /* 0x000000ed0a0b7227 */ /* 0x000fe200078e00ff */
[----:B------:R-:W-:-:S03]  /*66f0*/  IABS R245, R12 ;  /* 0x0000000c00f57213 */ /* 0x000fc60000000000 */
[--C-:B------:R-:W-:Y:S01]  /*6700*/  @!P2 IMAD.IADD R233, R233, 0x1, -R0.reuse ;  /* 0x00000001e9e9a824 */ /* 0x100fe200078e0a00 */
[----:B------:R-:W-:Y:S01]  /*6710*/  ISETP.GE.AND P2, PT, R20, RZ, PT ;  /* 0x000000ff1400720c */ /* 0x000fe20003f46270 */
[--C-:B------:R-:W-:Y:S01]  /*6720*/  @!P6 IMAD.IADD R227, R227, 0x1, -R0.reuse ;  /* 0x00000001e3e3e824 */ /* 0x100fe200078e0a00 */
[----:B------:R-:W-:Y:S01]  /*6730*/  ISETP.GE.AND P6, PT, R16, RZ, PT ;  /* 0x000000ff1000720c */ /* 0x000fe20003fc6270 */
[----:B------:R-:W-:Y:S01]  /*6740*/  IMAD.MOV R11, RZ, RZ, -R11 ;  /* 0x000000ffff0b7224 */ /* 0x000fe200078e0a0b */
[----:B------:R-:W-:Y:S01]  /*6750*/  LOP3.LUT R16, R8, 0x4e, RZ, 0xfc, !PT ;  /* 0x0000004e08107812 */ /* 0x000fe200078efcff */
[--C-:B------:R-:W-:Y:S01]  /*6760*/  @!P0 IMAD.IADD R231, R231, 0x1, -R0.reuse ;  /* 0x00000001e7e78824 */ /* 0x100fe200078e0a00 */
[----:B------:R-:W-:Y:S01]  /*6770*/  ISETP.GE.AND P0, PT, R14, RZ, PT ;  /* 0x000000ff0e00720c */ /* 0x000fe20003f06270 */
[----:B------:R-:W-:Y:S01]  /*6780*/  IMAD R237, R0, R11, R237 ;  /* 0x0000000b00ed7224 */ /* 0x000fe200078e02ed */
[----:B------:R-:W-:Y:S01]  /*6790*/  IABS R241, R16 ;  /* 0x0000001000f17213 */ /* 0x000fe20000000000 */
[----:B------:R-:W-:Y:S01]  /*67a0*/  @!P1 IMAD.IADD R239, R239, 0x1, -R0 ;  /* 0x00000001efef9824 */ /* 0x000fe200078e0a00 */
[----:B------:R-:W-:Y:S01]  /*67b0*/  LOP3.LUT R14, R8, 0x48, RZ, 0xfc, !PT ;  /* 0x00000048080e7812 */ /* 0x000fe200078efcff */
[----:B------:R-:W-:Y:S01]  /*67c0*/  @!P3 IMAD.MOV R225, RZ, RZ, -R225 ;  /* 0x000000ffffe1b224 */ /* 0x000fe200078e0ae1 */
[C---:B------:R-:W-:Y:S01]  /*67d0*/  ISETP.GT.U32.AND P3, PT, R0.reuse, R237, PT ;  /* 0x000000ed0000720c */ /* 0x040fe20003f64070 */
[----:B------:R-:W-:Y:S01]  /*67e0*/  @!P2 IMAD.MOV R231, RZ, RZ, -R231 ;  /* 0x000000ffffe7a224 */ /* 0x000fe200078e0ae7 */
[----:B------:R-:W-:Y:S01]  /*67f0*/  ISETP.GT.U32.AND P2, PT, R0, R239, PT ;  /* 0x000000ef0000720c */ /* 0x000fe20003f44070 */
[----:B------:R-:W-:Y:S01]  /*6800*/  IMAD.HI.U32 R11, R10, R241, RZ ;  /* 0x000000f10a0b7227 */ /* 0x000fe200078e00ff */
[----:B------:R-:W-:-:S02]  /*6810*/  IABS R247, R14 ;  /* 0x0000000e00f77213 */ /* 0x000fc40000000000 */
[----:B------:R-:W-:Y:S01]  /*6820*/  LOP3.LUT R20, R8, 0x40, RZ, 0xfc, !PT ;  /* 0x0000004008147812 */ /* 0x000fe200078efcff */
[----:B------:R-:W-:Y:S02]  /*6830*/  IMAD.MOV R11, RZ, RZ, -R11 ;  /* 0x000000ffff0b7224 */ /* 0x000fe400078e0a0b */
[----:B------:R-:W-:Y:S01]  /*6840*/  @!P4 IMAD.MOV R221, RZ, RZ, -R221 ;  /* 0x000000ffffddc224 */ /* 0x000fe200078e0add */
[C---:B------:R-:W-:Y:S01]  /*6850*/  ISETP.GT.U32.AND P4, PT, R0.reuse, R233, PT ;  /* 0x000000e90000720c */ /* 0x040fe20003f84070 */
[----:B------:R-:W-:Y:S01]  /*6860*/  @!P5 IMAD.MOV R223, RZ, RZ, -R223 ;  /* 0x000000ffffdfd224 */ /* 0x000fe200078e0adf */
[C---:B------:R-:W-:Y:S01]  /*6870*/  ISETP.GT.U32.AND P5, PT, R0.reuse, R235, PT ;  /* 0x000000eb0000720c */ /* 0x040fe20003fa4070 */
[----:B------:R-:W-:Y:S01]  /*6880*/  IMAD R241, R0, R11, R241 ;  /* 0x0000000b00f17224 */ /* 0x000fe200078e02f1 */
[----:B------:R-:W-:Y:S01]  /*6890*/  LOP3.LUT R11, R8, 0x4c, RZ, 0xfc, !PT ;  /* 0x0000004c080b7812 */ /* 0x000fe200078efcff */
[----:B------:R-:W-:Y:S01]  /*68a0*/  @!P6 IMAD.MOV R227, RZ, RZ, -R227 ;  /* 0x000000ffffe3e224 */ /* 0x000fe200078e0ae3 */
[----:B------:R-:W-:Y:S01]  /*68b0*/  ISETP.GE.AND P6, PT, R22, RZ, PT ;  /* 0x000000ff1600720c */ /* 0x000fe20003fc6270 */
[--C-:B------:R-:W-:Y:S01]  /*68c0*/  @!P3 IMAD.IADD R237, R237, 0x1, -R0.reuse ;  /* 0x00000001ededb824 */ /* 0x100fe200078e0a00 */
[----:B------:R-:W-:Y:S01]  /*68d0*/  IABS R243, R11 ;  /* 0x0000000b00f37213 */ /* 0x000fe20000000000 */
[----:B------:R-:W-:Y:S01]  /*68e0*/  @!P2 IMAD.IADD R239, R239, 0x1, -R0 ;  /* 0x00000001efefa824 */ /* 0x000fe200078e0a00 */
[----:B------:R-:W-:-:S02]  /*68f0*/  ISETP.GT.U32.AND P2, PT, R0, R241, PT ;  /* 0x000000f10000720c */ /* 0x000fc40003f44070 */
[----:B------:R-:W-:Y:S01]  /*6900*/  ISETP.GT.U32.AND P1, PT, R0, R237, PT ;  /* 0x000000ed0000720c */ /* 0x000fe20003f24070 */
[--C-:B------:R-:W-:Y:S01]  /*6910*/  @!P4 IMAD.IADD R233, R233, 0x1, -R0.reuse ;  /* 0x00000001e9e9c824 */ /* 0x100fe200078e0a00 */
[----:B------:R-:W-:Y:S01]  /*6920*/  ISETP.GE.AND P3, PT, R16, RZ, PT ;  /* 0x000000ff1000720c */ /* 0x000fe20003f66270 */
[--C-:B------:R-:W-:Y:S01]  /*6930*/  @!P5 IMAD.IADD R235, R235, 0x1, -R0.reuse ;  /* 0x00000001ebebd824 */ /* 0x100fe200078e0a00 */
[----:B------:R-:W-:Y:S02]  /*6940*/  ISETP.GE.AND P5, PT, R26, RZ, PT ;  /* 0x000000ff1a00720c */ /* 0x000fe40003fa6270 */
[----:B------:R-:W-:Y:S01]  /*6950*/  LOP3.LUT R16, R8, 0x46, RZ, 0xfc, !PT ;  /* 0x0000004608107812 */ /* 0x000fe200078efcff */
[----:B------:R-:W-:Y:S01]  /*6960*/  @!P6 IMAD.MOV R233, RZ, RZ, -R233 ;  /* 0x000000ffffe9e224 */ /* 0x000fe200078e0ae9 */
[----:B------:R-:W-:Y:S01]  /*6970*/  ISETP.GE.AND P6, PT, R11, RZ, PT ;  /* 0x000000ff0b00720c */ /* 0x000fe20003fc6270 */
[----:B------:R-:W-:Y:S01]  /*6980*/  @!P0 IMAD.MOV R235, RZ, RZ, -R235 ;  /* 0x000000ffffeb8224 */ /* 0x000fe200078e0aeb */
[----:B------:R-:W-:Y:S01]  /*6990*/  ISETP.GE.AND P0, PT, R12, RZ, PT ;  /* 0x000000ff0c00720c */ /* 0x000fe20003f06270 */
[----:B------:R-:W-:Y:S01]  /*69a0*/  @!P2 IMAD.IADD R241, R241, 0x1, -R0 ;  /* 0x00000001f1f1a824 */ /* 0x000fe200078e0a00 */
[----:B------:R-:W-:Y:S01]  /*69b0*/  ISETP.GE.AND P4, PT, R24, RZ, PT ;  /* 0x000000ff1800720c */ /* 0x000fe20003f86270 */
[----:B------:R-:W-:Y:S01]  /*69c0*/  IMAD.HI.U32 R11, R10, R243, RZ ;  /* 0x000000f30a0b7227 */ /* 0x000fe200078e00ff */
[----:B------:R-:W-:-:S02]  /*69d0*/  IABS R249, R16 ;  /* 0x0000001000f97213 */ /* 0x000fc40000000000 */
[----:B------:R-:W-:Y:S01]  /*69e0*/  ISETP.GT.U32.AND P2, PT, R0, R241, PT ;  /* 0x000000f10000720c */ /* 0x000fe20003f44070 */
[----:B------:R-:W-:Y:S01]  /*69f0*/  IMAD.HI.U32 R12, R10, R245, RZ ;  /* 0x000000f50a0c7227 */ /* 0x000fe200078e00ff */
[----:B------:R-:W-:Y:S02]  /*6a00*/  IABS R115, R20 ;  /* 0x0000001400737213 */ /* 0x000fe40000000000 */
[----:B------:R-:W-:Y:S01]  /*6a10*/  LOP3.LUT R22, R8, 0x3e, RZ, 0xfc, !PT ;  /* 0x0000003e08167812 */ /* 0x000fe200078efcff */
[----:B------:R-:W-:Y:S01]  /*6a20*/  @!P1 IMAD.IADD R237, R237, 0x1, -R0 ;  /* 0x00000001eded9824 */ /* 0x000fe200078e0a00 */
[----:B------:R-:W-:Y:S01]  /*6a30*/  ISETP.GE.AND P1, PT, R14, RZ, PT ;  /* 0x000000ff0e00720c */ /* 0x000fe20003f26270 */
[----:B------:R-:W-:Y:S01]  /*6a40*/  IMAD.MOV R14, RZ, RZ, -R11 ;  /* 0x000000ffff0e7224 */ /* 0x000fe200078e0a0b */
[----:B------:R-:W-:Y:S01]  /*6a50*/  LOP3.LUT R24, R8, 0x3c, RZ, 0xfc, !PT ;  /* 0x0000003c08187812 */ /* 0x000fe200078efcff */
[----:B------:R-:W-:Y:S01]  /*6a60*/  IMAD.HI.U32 R11, R10, R247, RZ ;  /* 0x000000f70a0b7227 */ /* 0x000fe200078e00ff */
[----:B------:R-:W-:-:S03]  /*6a70*/  LOP3.LUT R26, R8, 0x14, RZ, 0xfc, !PT ;  /* 0x00000014081a7812 */ /* 0x000fc600078efcff */
[----:B------:R-:W-:Y:S01]  /*6a80*/  IMAD.MOV R12, RZ, RZ, -R12 ;  /* 0x000000ffff0c7224 */ /* 0x000fe200078e0a0c */
[----:B------:R-:W-:Y:S01]  /*6a90*/  IABS R127, R26 ;  /* 0x0000001a007f7213 */ /* 0x000fe20000000000 */
[C---:B------:R-:W-:Y:S02]  /*6aa0*/  IMAD R243, R0.reuse, R14, R243 ;  /* 0x0000000e00f37224 */ /* 0x040fe400078e02f3 */
[----:B------:R-:W-:Y:S02]  /*6ab0*/  IMAD.MOV R14, RZ, RZ, -R11 ;  /* 0x000000ffff0e7224 */ /* 0x000fe400078e0a0b */
[C---:B------:R-:W-:Y:S02]  /*6ac0*/  IMAD R245, R0.reuse, R12, R245 ;  /* 0x0000000c00f57224 */ /* 0x040fe400078e02f5 */
[----:B------:R-:W-:Y:S01]  /*6ad0*/  IMAD R247, R0, R14, R247 ;  /* 0x0000000e00f77224 */ /* 0x000fe200078e02f7 */
[----:B------:R-:W-:Y:S01]  /*6ae0*/  LOP3.LUT R14, R8, 0x42, RZ, 0xfc, !PT ;  /* 0x00000042080e7812 */ /* 0x000fe200078efcff */
[----:B------:R-:W-:Y:S01]  /*6af0*/  @!P5 IMAD.MOV R239, RZ, RZ, -R239 ;  /* 0x000000ffffefd224 */ /* 0x000fe200078e0aef */
[C---:B------:R-:W-:Y:S01]  /*6b00*/  ISETP.GT.U32.AND P5, PT, R0.reuse, R245, PT ;  /* 0x000000f50000720c */ /* 0x040fe20003fa4070 */
[----:B------:R-:W-:Y:S01]  /*6b10*/  @!P2 IMAD.IADD R241, R241, 0x1, -R0 ;  /* 0x00000001f1f1a824 */ /* 0x000fe200078e0a00 */
[----:B------:R-:W-:Y:S01]  /*6b20*/  ISETP.GT.U32.AND P2, PT, R0, R247, PT ;  /* 0x000000f70000720c */ /* 0x000fe20003f44070 */
[----:B------:R-:W-:Y:S01]  /*6b30*/  IMAD.HI.U32 R11, R10, R249, RZ ;  /* 0x000000f90a0b7227 */ /* 0x000fe200078e00ff */
[----:B------:R-:W-:-:S03]  /*6b40*/  IABS R113, R14 ;  /* 0x0000000e00717213 */ /* 0x000fc60000000000 */
[----:B------:R-:W-:Y:S02]  /*6b50*/  IMAD.MOV R11, RZ, RZ, -R11 ;  /* 0x000000ffff0b7224 */ /* 0x000fe400078e0a0b */
[----:B------:R-:W-:Y:S01]  /*6b60*/  @!P4 IMAD.MOV R237, RZ, RZ, -R237 ;  /* 0x000000ffffedc224 */ /* 0x000fe200078e0aed */
[C---:B------:R-:W-:Y:S01]  /*6b70*/  ISETP.GT.U32.AND P4, PT, R0.reuse, R243, PT ;  /* 0x000000f30000720c */ /* 0x040fe20003f84070 */
[----:B------:R-:W-:Y:S02]  /*6b80*/  IMAD R249, R0, R11, R249 ;  /* 0x0000000b00f97224 */ /* 0x000fe400078e02f9 */
[--C-:B------:R-:W-:Y:S02]  /*6b90*/  @!P5 IMAD.IADD R245, R245, 0x1, -R0.reuse ;  /* 0x00000001f5f5d824 */ /* 0x100fe400078e0a00 */
[----:B------:R-:W-:Y:S02]  /*6ba0*/  @!P2 IMAD.IADD R247, R247, 0x1, -R0 ;  /* 0x00000001f7f7a824 */ /* 0x000fe400078e0a00 */
[----:B------:R-:W-:Y:S01]  /*6bb0*/  IMAD.HI.U32 R11, R10, R113, RZ ;  /* 0x000000710a0b7227 */ /* 0x000fe200078e00ff */
[----:B------:R-:W-:-:S03]  /*6bc0*/  ISETP.GT.U32.AND P2, PT, R0, R245, PT ;  /* 0x000000f50000720c */ /* 0x000fc60003f44070 */
[----:B------:R-:W-:Y:S02]  /*6bd0*/  IMAD.MOV R11, RZ, RZ, -R11 ;  /* 0x000000ffff0b7224 */ /* 0x000fe400078e0a0b */
[----:B------:R-:W-:Y:S01]  /*6be0*/  @!P4 IMAD.IADD R243, R243, 0x1, -R0 ;  /* 0x00000001f3f3c824 */ /* 0x000fe200078e0a00 */
[C---:B------:R-:W-:Y:S01]  /*6bf0*/  ISETP.GT.U32.AND P4, PT, R0.reuse, R249, PT ;  /* 0x000000f90000720c */ /* 0x040fe20003f84070 */
[----:B------:R-:W-:Y:S01]  /*6c00*/  IMAD R104, R0, R11, R113 ;  /* 0x0000000b00687224 */ /* 0x000fe200078e0271 */
[----:B------:R-:W-:Y:S01]  /*6c10*/  IABS R113, R22 ;  /* 0x0000001600717213 */ /* 0x000fe20000000000 */
[----:B------:R-:W-:Y:S01]  /*6c20*/  IMAD.HI.U32 R11, R10, R115, RZ ;  /* 0x000000730a0b7227 */ /* 0x000fe200078e00ff */
[----:B------:R-:W-:-:S03]  /*6c30*/  ISETP.GT.U32.AND P5, PT, R0, R243, PT ;  /* 0x000000f30000720c */ /* 0x000fc60003fa4070 */
[----:B------:R-:W-:Y:S01]  /*6c40*/  @!P2 IMAD.IADD R245, R245, 0x1, -R0 ;  /* 0x00000001f5f5a824 */ /* 0x000fe200078e0a00 */
[----:B------:R-:W-:Y:S01]  /*6c50*/  ISETP.GT.U32.AND P2, PT, R0, R104, PT ;  /* 0x000000680000720c */ /* 0x000fe20003f44070 */
[----:B------:R-:W-:Y:S02]  /*6c60*/  IMAD.MOV R11, RZ, RZ, -R11 ;  /* 0x000000ffff0b7224 */ /* 0x000fe400078e0a0b */
[----:B------:R-:W-:-:S04]  /*6c70*/  IMAD.HI.U32 R12, R10, R251, RZ ;  /* 0x000000fb0a0c7227 */ /* 0x000fc800078e00ff */
[----:B------:R-:W-:Y:S01]  /*6c80*/  IMAD R106, R0, R11, R115 ;  /* 0x0000000b006a7224 */ /* 0x000fe200078e0273 */
[----:B------:R-:W-:Y:S01]  /*6c90*/  IABS R115, R24 ;  /* 0x0000001800737213 */ /* 0x000fe20000000000 */
[----:B------:R-:W-:-:S04]  /*6ca0*/  IMAD.HI.U32 R11, R10, R113, RZ ;  /* 0x000000710a0b7227 */ /* 0x000fc800078e00ff */
[--C-:B------:R-:W-:Y:S02]  /*6cb0*/  @!P4 IMAD.IADD R249, R249, 0x1, -R0.reuse ;  /* 0x00000001f9f9c824 */ /* 0x100fe400078e0a00 */
[----:B------:R-:W-:Y:S01]  /*6cc0*/  @!P2 IMAD.IADD R104, R104, 0x1, -R0 ;  /* 0x000000016868a824 */ /* 0x000fe200078e0a00 */
[----:B------:R-:W-:Y:S01]  /*6cd0*/  ISETP.GE.AND P2, PT, R14, RZ, PT ;  /* 0x000000ff0e00720c */ /* 0x000fe20003f46270 */
[----:B------:R-:W-:Y:S01]  /*6ce0*/  IMAD.MOV R11, RZ, RZ, -R11 ;  /* 0x000000ffff0b7224 */ /* 0x000fe200078e0a0b */
[C---:B------:R-:W-:Y:S01]  /*6cf0*/  ISETP.GT.U32.AND P4, PT, R0.reuse, R249, PT ;  /* 0x000000f90000720c */ /* 0x040fe20003f84070 */
[----:B------:R-:W-:Y:S01]  /*6d00*/  @!P0 IMAD.MOV R245, RZ, RZ, -R245 ;  /* 0x000000fffff58224 */ /* 0x000fe200078e0af5 */
[C---:B------:R-:W-:Y:S01]  /*6d10*/  ISETP.GT.U32.AND P0, PT, R0.reuse, R104, PT ;  /* 0x000000680000720c */ /* 0x040fe20003f04070 */
[----:B------:R-:W-:Y:S01]  /*6d20*/  IMAD R108, R0, R11, R113 ;  /* 0x0000000b006c7224 */ /* 0x000fe200078e0271 */
[----:B------:R-:W-:Y:S01]  /*6d30*/  LOP3.LUT R14, R8, 0x34, RZ, 0xfc, !PT ;  /* 0x00000034080e7812 */ /* 0x000fe200078efcff */
[----:B------:R-:W-:-:S02]  /*6d40*/  IMAD.MOV R12, RZ, RZ, -R12 ;  /* 0x000000ffff0c7224 */ /* 0x000fc400078e0a0c */
[----:B------:R-:W-:Y:S01]  /*6d50*/  IMAD.HI.U32 R11, R10, R115, RZ ;  /* 0x000000730a0b7227 */ /* 0x000fe200078e00ff */
[----:B------:R-:W-:-:S03]  /*6d60*/  IABS R117, R14 ;  /* 0x0000000e00757213 */ /* 0x000fc60000000000 */
[----:B------:R-:W-:Y:S01]  /*6d70*/  @!P3 IMAD.MOV R241, RZ, RZ, -R241 ;  /* 0x000000fffff1b224 */ /* 0x000fe200078e0af1 */
[C---:B------:R-:W-:Y:S01]  /*6d80*/  ISETP.GT.U32.AND P3, PT, R0.reuse, R247, PT ;  /* 0x000000f70000720c */ /* 0x040fe20003f64070 */
[C---:B------:R-:W-:Y:S02]  /*6d90*/  IMAD R251, R0.reuse, R12, R251 ;  /* 0x0000000c00fb7224 */ /* 0x040fe400078e02fb */
[----:B------:R-:W-:Y:S02]  /*6da0*/  IMAD.MOV R110, RZ, RZ, -R11 ;  /* 0x000000ffff6e7224 */ /* 0x000fe400078e0a0b */
[--C-:B------:R-:W-:Y:S01]  /*6db0*/  @!P5 IMAD.IADD R243, R243, 0x1, -R0.reuse ;  /* 0x00000001f3f3d824 */ /* 0x100fe200078e0a00 */
[C---:B------:R-:W-:Y:S01]  /*6dc0*/  ISETP.GT.U32.AND P5, PT, R0.reuse, R251, PT ;  /* 0x000000fb0000720c */ /* 0x040fe20003fa4070 */
[C---:B------:R-:W-:Y:S02]  /*6dd0*/  IMAD R110, R0.reuse, R110, R115 ;  /* 0x0000006e006e7224 */ /* 0x040fe400078e0273 */
[--C-:B------:R-:W-:Y:S01]  /*6de0*/  @!P4 IMAD.IADD R249, R249, 0x1, -R0.reuse ;  /* 0x00000001f9f9c824 */ /* 0x100fe200078e0a00 */
[----:B------:R-:W-:Y:S01]  /*6df0*/  ISETP.GT.U32.AND P4, PT, R0, R106, PT ;  /* 0x0000006a0000720c */ /* 0x000fe20003f84070 */
[--C-:B------:R-:W-:Y:S01]  /*6e00*/  @!P0 IMAD.IADD R104, R104, 0x1, -R0.reuse ;  /* 0x0000000168688824 */ /* 0x100fe200078e0a00 */
[----:B------:R-:W-:Y:S01]  /*6e10*/  ISETP.GT.U32.AND P0, PT, R0, R110, PT ;  /* 0x0000006e0000720c */ /* 0x000fe20003f04070 */
[--C-:B------:R-:W-:Y:S01]  /*6e20*/  @!P3 IMAD.IADD R247, R247, 0x1, -R0.reuse ;  /* 0x00000001f7f7b824 */ /* 0x100fe200078e0a00 */
[----:B------:R-:W-:Y:S01]  /*6e30*/  ISETP.GE.AND P3, PT, R16, RZ, PT ;  /* 0x000000ff1000720c */ /* 0x000fe20003f66270 */
[----:B------:R-:W-:Y:S01]  /*6e40*/  @!P6 IMAD.MOV R243, RZ, RZ, -R243 ;  /* 0x000000fffff3e224 */ /* 0x000fe200078e0af3 */
[----:B------:R-:W-:Y:S01]  /*6e50*/  LOP3.LUT R16, R8, 0x3a, RZ, 0xfc, !PT ;  /* 0x0000003a08107812 */ /* 0x000fe200078efcff */
[----:B------:R-:W-:Y:S01]  /*6e60*/  @!P1 IMAD.MOV R247, RZ, RZ, -R247 ;  /* 0x000000fffff79224 */ /* 0x000fe200078e0af7 */
[----:B------:R-:W-:Y:S01]  /*6e70*/  ISETP.GT.U32.AND P1, PT, R0, R108, PT ;  /* 0x0000006c0000720c */ /* 0x000fe20003f24070 */
[----:B------:R-:W-:Y:S01]  /*6e80*/  @!P5 IMAD.IADD R251, R251, 0x1, -R0 ;  /* 0x00000001fbfbd824 */ /* 0x000fe200078e0a00 */
[----:B------:R-:W-:Y:S01]  /*6e90*/  IABS R12, R16 ;  /* 0x00000010000c7213 */ /* 0x000fe20000000000 */
[----:B------:R-:W-:Y:S01]  /*6ea0*/  @!P2 IMAD.MOV R104, RZ, RZ, -R104 ;  /* 0x000000ffff68a224 */ /* 0x000fe200078e0a68 */
[----:B------:R-:W-:Y:S01]  /*6eb0*/  ISETP.GE.AND P5, PT, R18, RZ, PT ;  /* 0x000000ff1200720c */ /* 0x000fe20003fa6270 */
[--C-:B------:R-:W-:Y:S01]  /*6ec0*/  @!P4 IMAD.IADD R106, R106, 0x1, -R0.reuse ;  /* 0x000000016a6ac824 */ /* 0x100fe200078e0a00 */
[----:B------:R-:W-:Y:S01]  /*6ed0*/  ISETP.GT.U32.AND P4, PT, R0, R251, PT ;  /* 0x000000fb0000720c */ /* 0x000fe20003f84070 */
[----:B------:R-:W-:Y:S01]  /*6ee0*/  @!P0 IMAD.IADD R110, R110, 0x1, -R0 ;  /* 0x000000016e6e8824 */ /* 0x000fe200078e0a00 */
[----:B------:R-:W-:Y:S01]  /*6ef0*/  LOP3.LUT R18, R8, 0x32, RZ, 0xfc, !PT ;  /* 0x0000003208127812 */ /* 0x000fe200078efcff */
[----:B------:R-:W-:Y:S01]  /*6f00*/  IMAD.MOV.U32 R113, RZ, RZ, R12 ;  /* 0x000000ffff717224 */ /* 0x000fe200078e000c */
[C---:B------:R-:W-:Y:S01]  /*6f10*/  ISETP.GT.U32.AND P6, PT, R0.reuse, R106, PT ;  /* 0x0000006a0000720c */ /* 0x040fe20003fc4070 */
[----:B------:R-:W-:Y:S01]  /*6f20*/  @!P3 IMAD.MOV R249, RZ, RZ, -R249 ;  /* 0x000000fffff9b224 */ /* 0x000fe200078e0af9 */
[----:B------:R-:W-:Y:S01]  /*6f30*/  ISETP.GT.U32.AND P0, PT, R0, R110, PT ;  /* 0x0000006e0000720c */ /* 0x000fe20003f04070 */
[----:B------:R-:W-:Y:S01]  /*6f40*/  IMAD.HI.U32 R11, R10, R113, RZ ;  /* 0x000000710a0b7227 */ /* 0x000fe200078e00ff */
[----:B------:R-:W-:-:S02]  /*6f50*/  ISETP.GE.AND P3, PT, R20, RZ, PT ;  /* 0x000000ff1400720c */ /* 0x000fc40003f66270 */
[----:B------:R-:W-:Y:S01]  /*6f60*/  LOP3.LUT R12, R8, 0x36, RZ, 0xfc, !PT ;  /* 0x00000036080c7812 */ /* 0x000fe200078efcff */
[----:B------:R-:W-:Y:S01]  /*6f70*/  IMAD.MOV R11, RZ, RZ, -R11 ;  /* 0x000000ffff0b7224 */ /* 0x000fe200078e0a0b */
[----:B------:R-:W-:Y:S01]  /*6f80*/  IABS R163, R18 ;  /* 0x0000001200a37213 */ /* 0x000fe20000000000 */
[--C-:B------:R-:W-:Y:S01]  /*6f90*/  @!P4 IMAD.IADD R251, R251, 0x1, -R0.reuse ;  /* 0x00000001fbfbc824 */ /* 0x100fe200078e0a00 */
[----:B------:R-:W-:Y:S01]  /*6fa0*/  ISETP.GE.AND P4, PT, R22, RZ, PT ;  /* 0x000000ff1600720c */ /* 0x000fe20003f86270 */
[--C-:B------:R-:W-:Y:S01]  /*6fb0*/  @!P1 IMAD.IADD R108, R108, 0x1, -R0.reuse ;  /* 0x000000016c6c9824 */ /* 0x100fe200078e0a00 */
[----:B------:R-:W-:Y:S01]  /*6fc0*/  IABS R115, R12 ;  /* 0x0000000c00737213 */ /* 0x000fe20000000000 */
[----:B------:R-:W-:Y:S01]  /*6fd0*/  IMAD R112, R0, R11, R113 ;  /* 0x0000000b00707224 */ /* 0x000fe200078e0271 */
[----:B------:R-:W-:Y:S01]  /*6fe0*/  LOP3.LUT R11, R8, 0x38, RZ, 0xfc, !PT ;  /* 0x00000038080b7812 */ /* 0x000fe200078efcff */
[----:B------:R-:W-:Y:S01]  /*6ff0*/  @!P5 IMAD.MOV R251, RZ, RZ, -R251 ;  /* 0x000000fffffbd224 */ /* 0x000fe200078e0afb */
[----:B------:R-:W-:Y:S01]  /*7000*/  ISETP.GT.U32.AND P5, PT, R0, R108, PT ;  /* 0x0000006c0000720c */ /* 0x000fe20003fa4070 */
[--C-:B------:R-:W-:Y:S01]  /*7010*/  @!P0 IMAD.IADD R110, R110, 0x1, -R0.reuse ;  /* 0x000000016e6e8824 */ /* 0x100fe200078e0a00 */
[----:B------:R-:W-:Y:S01]  /*7020*/  IABS R113, R11 ;  /* 0x0000000b00717213 */ /* 0x000fe20000000000 */
[----:B------:R-:W-:Y:S01]  /*7030*/  @!P6 IMAD.IADD R106, R106, 0x1, -R0 ;  /* 0x000000016a6ae824 */ /* 0x000fe200078e0a00 */
[----:B------:R-:W-:-:S02]  /*7040*/  ISETP.GT.U32.AND P0, PT, R0, R112, PT ;  /* 0x000000700000720c */ /* 0x000fc40003f04070 */
[----:B------:R-:W-:Y:S01]  /*7050*/  ISETP.GE.AND P2, PT, R11, RZ, PT ;  /* 0x000000ff0b00720c */ /* 0x000fe20003f46270 */
[----:B------:R-:W-:Y:S01]  /*7060*/  IMAD.HI.U32 R11, R10, R113, RZ ;  /* 0x000000710a0b7227 */ /* 0x000fe200078e00ff */
[----:B------:R-:W-:Y:S02]  /*7070*/  ISETP.GE.AND P6, PT, R24, RZ, PT ;  /* 0x000000ff1800720c */ /* 0x000fe40003fc6270 */
[----:B------:R-:W-:Y:S01]  /*7080*/  ISETP.GE.AND P1, PT, R16, RZ, PT ;  /* 0x000000ff1000720c */ /* 0x000fe20003f26270 */
[----:B------:R-:W-:Y:S01]  /*7090*/  @!P3 IMAD.MOV R106, RZ, RZ, -R106 ;  /* 0x000000ffff6ab224 */ /* 0x000fe200078e0a6a */
[----:B------:R-:W-:Y:S01]  /*70a0*/  ISETP.GE.AND P3, PT, R12, RZ, PT ;  /* 0x000000ff0c00720c */ /* 0x000fe20003f66270 */
[----:B------:R-:W-:Y:S01]  /*70b0*/  IMAD.HI.U32 R12, R10, R115, RZ ;  /* 0x000000730a0c7227 */ /* 0x000fe200078e00ff */
[C---:B------:R-:W-:Y:S02]  /*70c0*/  LOP3.LUT R20, R8.reuse, 0x30, RZ, 0xfc, !PT ;  /* 0x0000003008147812 */ /* 0x040fe400078efcff */
[----:B------:R-:W-:Y:S01]  /*70d0*/  LOP3.LUT R22, R8, 0x2a, RZ, 0xfc, !PT ;  /* 0x0000002a08167812 */ /* 0x000fe200078efcff */
[----:B------:R-:W-:Y:S01]  /*70e0*/  IMAD.MOV R11, RZ, RZ, -R11 ;  /* 0x000000ffff0b7224 */ /* 0x000fe200078e0a0b */
[----:B------:R-:W-:Y:S01]  /*70f0*/  IABS R16, R20 ;  /* 0x0000001400107213 */ /* 0x000fe20000000000 */
[----:B------:R-:W-:Y:S01]  /*7100*/  @!P5 IMAD.IADD R108, R108, 0x1, -R0 ;  /* 0x000000016c6cd824 */ /* 0x000fe200078e0a00 */
[----:B------:R-:W-:Y:S01]  /*7110*/  ISETP.GE.AND P5, PT, R14, RZ, PT ;  /* 0x000000ff0e00720c */ /* 0x000fe20003fa6270 */
[----:B------:R-:W-:Y:S01]  /*7120*/  IMAD.MOV R12, RZ, RZ, -R12 ;  /* 0x000000ffff0c7224 */ /* 0x000fe200078e0a0c */
[----:B------:R-:W-:Y:S01]  /*7130*/  IABS R159, R22 ;  /* 0x00000016009f7213 */ /* 0x000fe20000000000 */
[----:B------:R-:W-:Y:S01]  /*7140*/  IMAD R114, R0, R11, R113 ;  /* 0x0000000b00727224 */ /* 0x000fe200078e0271 */
[----:B------:R-:W-:Y:S01]  /*7150*/  LOP3.LUT R24, R8, 0x16, RZ, 0xfc, !PT ;  /* 0x0000001608187812 */ /* 0x000fe200078efcff */
[----:B------:R-:W-:-:S02]  /*7160*/  @!P0 IMAD.IADD R112, R112, 0x1, -R0 ;  /* 0x0000000170708824 */ /* 0x000fc400078e0a00 */
[C---:B------:R-:W-:Y:S01]  /*7170*/  IMAD R116, R0.reuse, R12, R115 ;  /* 0x0000000c00747224 */ /* 0x040fe200078e0273 */
[C---:B------:R-:W-:Y:S01]  /*7180*/  ISETP.GT.U32.AND P0, PT, R0.reuse, R114, PT ;  /* 0x000000720000720c */ /* 0x040fe20003f04070 */
[----:B------:R-:W-:Y:S01]  /*7190*/  @!P4 IMAD.MOV R108, RZ, RZ, -R108 ;  /* 0x000000ffff6cc224 */ /* 0x000fe200078e0a6c */
[C---:B------:R-:W-:Y:S01]  /*71a0*/  ISETP.GT.U32.AND P4, PT, R0.reuse, R112, PT ;  /* 0x000000700000720c */ /* 0x040fe20003f84070 */
[----:B------:R-:W-:Y:S01]  /*71b0*/  @!P6 IMAD.MOV R110, RZ, RZ, -R110 ;  /* 0x000000ffff6ee224 */ /* 0x000fe200078e0a6e */
[----:B------:R-:W-:Y:S01]  /*71c0*/  ISETP.GT.U32.AND P6, PT, R0, R116, PT ;  /* 0x000000740000720c */ /* 0x000fe20003fc4070 */
[----:B------:R-:W-:Y:S01]  /*71d0*/  IMAD.HI.U32 R14, R10, R117, RZ ;  /* 0x000000750a0e7227 */ /* 0x000fe200078e00ff */
[----:B------:R-:W-:-:S03]  /*71e0*/  IABS R147, R24 ;  /* 0x0000001800937213 */ /* 0x000fc60000000000 */
[----:B------:R-:W-:-:S04]  /*71f0*/  IMAD.HI.U32 R11, R10, R163, RZ ;  /* 0x000000a30a0b7227 */ /* 0x000fc800078e00ff */
[----:B------:R-:W-:Y:S02]  /*7200*/  IMAD.MOV R14, RZ, RZ, -R14 ;  /* 0x000000ffff0e7224 */ /* 0x000fe400078e0a0e */
[----:B------:R-:W-:Y:S02]  /*7210*/  IMAD.MOV R11, RZ, RZ, -R11 ;  /* 0x000000ffff0b7224 */ /* 0x000fe400078e0a0b */
[----:B------:R-:W-:Y:S01]  /*7220*/  IMAD R118, R0, R14, R117 ;  /* 0x0000000e00767224 */ /* 0x000fe200078e0275 */
[----:B------:R-:W-:Y:S01]  /*7230*/  LOP3.LUT R14, R8, 0x2e, RZ, 0xfc, !PT ;  /* 0x0000002e080e7812 */ /* 0x000fe200078efcff */
[----:B------:R-:W-:Y:S02]  /*7240*/  IMAD R163, R0, R11, R163 ;  /* 0x0000000b00a37224 */ /* 0x000fe400078e02a3 */
[--C-:B------:R-:W-:Y:S01]  /*7250*/  @!P4 IMAD.IADD R112, R112, 0x1, -R0.reuse ;  /* 0x000000017070c824 */ /* 0x100fe200078e0a00 */
[----:B------:R-:W-:Y:S01]  /*7260*/  IABS R161, R14 ;  /* 0x0000000e00a17213 */ /* 0x000fe20000000000 */
[----:B------:R-:W-:Y:S01]  /*7270*/  @!P0 IMAD.IADD R114, R114, 0x1, -R0 ;  /* 0x0000000172728824 */ /* 0x000fe200078e0a00 */
[----:B------:R-:W-:Y:S01]  /*7280*/  ISETP.GT.U32.AND P4, PT, R0, R118, PT ;  /* 0x000000760000720c */ /* 0x000fe20003f84070 */
[----:B------:R-:W-:Y:S01]  /*7290*/  IMAD.MOV.U32 R113, RZ, RZ, R16 ;  /* 0x000000ffff717224 */ /* 0x000fe200078e0010 */
[----:B------:R-:W-:Y:S01]  /*72a0*/  LOP3.LUT R16, R8, 0x2c, RZ, 0xfc, !PT ;  /* 0x0000002c08107812 */ /* 0x000fe200078efcff */
[----:B------:R-:W-:Y:S01]  /*72b0*/  @!P6 IMAD.IADD R116, R116, 0x1, -R0 ;  /* 0x000000017474e824 */ /* 0x000fe200078e0a00 */
[C---:B------:R-:W-:Y:S01]  /*72c0*/  ISETP.GT.U32.AND P0, PT, R0.reuse, R114, PT ;  /* 0x000000720000720c */ /* 0x040fe20003f04070 */
[----:B------:R-:W-:Y:S01]  /*72d0*/  @!P1 IMAD.MOV R112, RZ, RZ, -R112 ;  /* 0x000000ffff709224 */ /* 0x000fe200078e0a70 */
[----:B------:R-:W-:Y:S01]  /*72e0*/  ISETP.GT.U32.AND P1, PT, R0, R163, PT ;  /* 0x000000a30000720c */ /* 0x000fe20003f24070 */
[----:B------:R-:W-:Y:S01]  /*72f0*/  IMAD.HI.U32 R12, R10, R113, RZ ;  /* 0x000000710a0c7227 */ /* 0x000fe200078e00ff */
[----:B------:R-:W-:-:S02]  /*7300*/  ISETP.GT.U32.AND P6, PT, R0, R116, PT ;  /* 0x000000740000720c */ /* 0x000fc40003fc4070 */
[----:B------:R-:W-:Y:S01]  /*7310*/  IABS R115, R16 ;  /* 0x0000001000737213 */ /* 0x000fe20000000000 */
[----:B------:R-:W-:Y:S02]  /*7320*/  IMAD.MOV R12, RZ, RZ, -R12 ;  /* 0x000000ffff0c7224 */ /* 0x000fe400078e0a0c */
[----:B------:R-:W-:-:S04]  /*7330*/  IMAD.HI.U32 R11, R10, R161, RZ ;  /* 0x000000a10a0b7227 */ /* 0x000fc800078e00ff */
[----:B------:R-:W-:Y:S02]  /*7340*/  IMAD R113, R0, R12, R113 ;  /* 0x0000000c00717224 */ /* 0x000fe400078e0271 */
[----:B------:R-:W-:Y:S02]  /*7350*/  IMAD.MOV R11, RZ, RZ, -R11 ;  /* 0x000000ffff0b7224 */ /* 0x000fe400078e0a0b */
[--C-:B------:R-:W-:Y:S01]  /*7360*/  @!P0 IMAD.IADD R114, R114, 0x1, -R0.reuse ;  /* 0x0000000172728824 */ /* 0x100fe200078e0a00 */
[C---:B------:R-:W-:Y:S01]  /*7370*/  ISETP.GT.U32.AND P0, PT, R0.reuse, R113, PT ;  /* 0x000000710000720c */ /* 0x040fe20003f04070 */
[----:B------:R-:W-:Y:S02]  /*7380*/  IMAD R161, R0, R11, R161 ;  /* 0x0000000b00a17224 */ /* 0x000fe400078e02a1 */
[--C-:B------:R-:W-:Y:S02]  /*7390*/  @!P1 IMAD.IADD R163, R163, 0x1, -R0.reuse ;  /* 0x00000001a3a39824 */ /* 0x100fe400078e0a00 */
[----:B------:R-:W-:-:S02]  /*73a0*/  @!P4 IMAD.IADD R118, R118, 0x1, -R0 ;  /* 0x000000017676c824 */ /* 0x000fc400078e0a00 */
[----:B------:R-:W-:Y:S01]  /*73b0*/  @!P6 IMAD.IADD R116, R116, 0x1, -R0 ;  /* 0x000000017474e824 */ /* 0x000fe200078e0a00 */
[----:B------:R-:W-:Y:S01]  /*73c0*/  ISETP.GT.U32.AND P6, PT, R0, R161, PT ;  /* 0x000000a10000720c */ /* 0x000fe20003fc4070 */
[----:B------:R-:W-:Y:S01]  /*73d0*/  IMAD.HI.U32 R11, R10, R115, RZ ;  /* 0x000000730a0b7227 */ /* 0x000fe200078e00ff */
[C---:B------:R-:W-:Y:S02]  /*73e0*/  ISETP.GT.U32.AND P1, PT, R0.reuse, R163, PT ;  /* 0x000000a30000720c */ /* 0x040fe40003f24070 */
[----:B------:R-:W-:Y:S01]  /*73f0*/  ISETP.GT.U32.AND P4, PT, R0, R118, PT ;  /* 0x000000760000720c */ /* 0x000fe20003f84070 */
[----:B------:R-:W-:Y:S01]  /*7400*/  @!P2 IMAD.MOV R114, RZ, RZ, -R114 ;  /* 0x000000ffff72a224 */ /* 0x000fe200078e0a72 */
[----:B------:R-:W-:Y:S01]  /*7410*/  ISETP.GE.AND P2, PT, R18, RZ, PT ;  /* 0x000000ff1200720c */ /* 0x000fe20003f46270 */
[----:B------:R-:W-:Y:S01]  /*7420*/  IMAD.HI.U32 R12, R10, R159, RZ ;  /* 0x0000009f0a0c7227 */ /* 0x000fe200078e00ff */
[----:B------:R-:W-:-:S03]  /*7430*/  LOP3.LUT R18, R8, 0x1c, RZ, 0xfc, !PT ;  /* 0x0000001c08127812 */ /* 0x000fc600078efcff */
[----:B------:R-:W-:Y:S01]  /*7440*/  IMAD.MOV R11, RZ, RZ, -R11 ;  /* 0x000000ffff0b7224 */ /* 0x000fe200078e0a0b */
[----:B------:R-:W-:Y:S01]  /*7450*/  IABS R123, R18 ;  /* 0x00000012007b7213 */ /* 0x000fe20000000000 */
[----:B------:R-:W-:Y:S02]  /*7460*/  IMAD.MOV R12, RZ, RZ, -R12 ;  /* 0x000000ffff0c7224 */ /* 0x000fe400078e0a0c */
[--C-:B------:R-:W-:Y:S01]  /*7470*/  @!P0 IMAD.IADD R113, R113, 0x1, -R0.reuse ;  /* 0x0000000171718824 */ /* 0x100fe200078e0a00 */
[----:B------:R-:W-:Y:S01]  /*7480*/  ISETP.GE.AND P0, PT, R14, RZ, PT ;  /* 0x000000ff0e00720c */ /* 0x000fe20003f06270 */
[----:B------:R-:W-:Y:S01]  /*7490*/  IMAD R115, R0, R11, R115 ;  /* 0x0000000b00737224 */ /* 0x000fe200078e0273 */
[----:B------:R-:W-:Y:S01]  /*74a0*/  LOP3.LUT R11, R8, 0x28, RZ, 0xfc, !PT ;  /* 0x00000028080b7812 */ /* 0x000fe200078efcff */
[----:B------:R-:W-:Y:S01]  /*74b0*/  IMAD R159, R0, R12, R159 ;  /* 0x0000000c009f7224 */ /* 0x000fe200078e029f */
[----:B------:R-:W-:Y:S01]  /*74c0*/  LOP3.LUT R14, R8, 0x26, RZ, 0xfc, !PT ;  /* 0x00000026080e7812 */ /* 0x000fe200078efcff */
[----:B------:R-:W-:Y:S01]  /*74d0*/  @!P6 IMAD.IADD R161, R161, 0x1, -R0 ;  /* 0x00000001a1a1e824 */ /* 0x000fe200078e0a00 */
[----:B------:R-:W-:Y:S01]  /*74e0*/  IABS R117, R11 ;  /* 0x0000000b00757213 */ /* 0x000fe20000000000 */
[----:B------:R-:W-:Y:S01]  /*74f0*/  @!P3 IMAD.MOV R116, RZ, RZ, -R116 ;  /* 0x000000ffff74b224 */ /* 0x000fe200078e0a74 */
[C---:B------:R-:W-:Y:S01]  /*7500*/  ISETP.GT.U32.AND P3, PT, R0.reuse, R113, PT ;  /* 0x000000710000720c */ /* 0x040fe20003f64070 */
[--C-:B------:R-:W-:Y:S01]  /*7510*/  @!P1 IMAD.IADD R163, R163, 0x1, -R0.reuse ;  /* 0x00000001a3a39824 */ /* 0x100fe200078e0a00 */
[----:B------:R-:W-:Y:S01]  /*7520*/  ISETP.GT.U32.AND P1, PT, R0, R115, PT ;  /* 0x000000730000720c */ /* 0x000fe20003f24070 */
[----:B------:R-:W-:Y:S01]  /*7530*/  @!P4 IMAD.IADD R118, R118, 0x1, -R0 ;  /* 0x000000017676c824 */ /* 0x000fe200078e0a00 */
[----:B------:R-:W-:Y:S01]  /*7540*/  ISETP.GE.AND P4, PT, R20, RZ, PT ;  /* 0x000000ff1400720c */ /* 0x000fe20003f86270 */
[----:B------:R-:W-:Y:S01]  /*7550*/  @!P2 IMAD.MOV R163, RZ, RZ, -R163 ;  /* 0x000000ffffa3a224 */ /* 0x000fe200078e0aa3 */
[C---:B------:R-:W-:Y:S01]  /*7560*/  ISETP.GT.U32.AND P6, PT, R0.reuse, R161, PT ;  /* 0x000000a10000720c */ /* 0x040fe20003fc4070 */
[----:B------:R-:W-:Y:S01]  /*7570*/  @!P5 IMAD.MOV R118, RZ, RZ, -R118 ;  /* 0x000000ffff76d224 */ /* 0x000fe200078e0a76 */
[----:B------:R-:W-:-:S02]  /*7580*/  ISETP.GT.U32.AND P2, PT, R0, R159, PT ;  /* 0x0000009f0000720c */ /* 0x000fc40003f44070 */
[----:B------:R-:W-:Y:S02]  /*7590*/  IABS R119, R14 ;  /* 0x0000000e00777213 */ /* 0x000fe40000000000 */
[----:B------:R-:W-:Y:S01]  /*75a0*/  ISETP.GE.AND P5, PT, R16, RZ, PT ;  /* 0x000000ff1000720c */ /* 0x000fe20003fa6270 */
[--C-:B------:R-:W-:Y:S01]  /*75b0*/  @!P3 IMAD.IADD R113, R113, 0x1, -R0.reuse ;  /* 0x000000017171b824 */ /* 0x100fe200078e0a00 */
[----:B------:R-:W-:Y:S01]  /*75c0*/  ISETP.GE.AND P3, PT, R22, RZ, PT ;  /* 0x000000ff1600720c */ /* 0x000fe20003f66270 */
[--C-:B------:R-:W-:Y:S01]  /*75d0*/  @!P1 IMAD.IADD R115, R115, 0x1, -R0.reuse ;  /* 0x0000000173739824 */ /* 0x100fe200078e0a00 */
[----:B------:R-:W-:Y:S01]  /*75e0*/  ISETP.GE.AND P1, PT, R14, RZ, PT ;  /* 0x000000ff0e00720c */ /* 0x000fe20003f26270 */
[----:B------:R-:W-:Y:S01]  /*75f0*/  @!P4 IMAD.MOV R113, RZ, RZ, -R113 ;  /* 0x000000ffff71c224 */ /* 0x000fe200078e0a71 */
[----:B------:R-:W-:Y:S01]  /*7600*/  LOP3.LUT R14, R8, 0x20, RZ, 0xfc, !PT ;  /* 0x00000020080e7812 */ /* 0x000fe200078efcff */
[--C-:B------:R-:W-:Y:S01]  /*7610*/  @!P6 IMAD.IADD R161, R161, 0x1, -R0.reuse ;  /* 0x00000001a1a1e824 */ /* 0x100fe200078e0a00 */
[----:B------:R-:W-:Y:S01]  /*7620*/  ISETP.GE.AND P6, PT, R11, RZ, PT ;  /* 0x000000ff0b00720c */ /* 0x000fe20003fc6270 */
[----:B------:R-:W-:Y:S01]  /*7630*/  @!P2 IMAD.IADD R159, R159, 0x1, -R0 ;  /* 0x000000019f9fa824 */ /* 0x000fe200078e0a00 */
[----:B------:R-:W-:Y:S01]  /*7640*/  ISETP.GT.U32.AND P4, PT, R0, R115, PT ;  /* 0x000000730000720c */ /* 0x000fe20003f84070 */
[----:B------:R-:W-:Y:S01]  /*7650*/  IMAD.HI.U32 R11, R10, R117, RZ ;  /* 0x000000750a0b7227 */ /* 0x000fe200078e00ff */
[----:B------:R-:W-:-:S02]  /*7660*/  IABS R121, R14 ;  /* 0x0000000e00797213 */ /* 0x000fc40000000000 */
[----:B------:R-:W-:Y:S01]  /*7670*/  ISETP.GT.U32.AND P2, PT, R0, R159, PT ;  /* 0x0000009f0000720c */ /* 0x000fe20003f44070 */
[----:B------:R-:W-:Y:S01]  /*7680*/  IMAD.MOV R11, RZ, RZ, -R11 ;  /* 0x000000ffff0b7224 */ /* 0x000fe200078e0a0b */
[----:B------:R-:W-:Y:S01]  /*7690*/  LOP3.LUT R20, R8, 0x1a, RZ, 0xfc, !PT ;  /* 0x0000001a08147812 */ /* 0x000fe200078efcff */
[----:B------:R-:W-:Y:S01]  /*76a0*/  IMAD.HI.U32 R12, R10, R119, RZ ;  /* 0x000000770a0c7227 */ /* 0x000fe200078e00ff */
[----:B------:R-:W-:Y:S02]  /*76b0*/  LOP3.LUT R16, R8, 0x1e, RZ, 0xfc, !PT ;  /* 0x0000001e08107812 */ /* 0x000fe400078efcff */
[----:B------:R-:W-:Y:S01]  /*76c0*/  IABS R149, R20 ;  /* 0x0000001400957213 */ /* 0x000fe20000000000 */
[----:B------:R-:W-:Y:S01]  /*76d0*/  IMAD R117, R0, R11, R117 ;  /* 0x0000000b00757224 */ /* 0x000fe200078e0275 */
[----:B------:R-:W-:Y:S01]  /*76e0*/  LOP3.LUT R11, R8, 0x24, RZ, 0xfc, !PT ;  /* 0x00000024080b7812 */ /* 0x000fe200078efcff */
[----:B------:R-:W-:Y:S01]  /*76f0*/  IMAD.MOV R12, RZ, RZ, -R12 ;  /* 0x000000ffff0c7224 */ /* 0x000fe200078e0a0c */
[----:B------:R-:W-:Y:S01]  /*7700*/  IABS R151, R16 ;  /* 0x0000001000977213 */ /* 0x000fe20000000000 */
[--C-:B------:R-:W-:Y:S01]  /*7710*/  @!P4 IMAD.IADD R115, R115, 0x1, -R0.reuse ;  /* 0x000000017373c824 */ /* 0x100fe200078e0a00 */
[C---:B------:R-:W-:Y:S01]  /*7720*/  ISETP.GT.U32.AND P4, PT, R0.reuse, R117, PT ;  /* 0x000000750000720c */ /* 0x040fe20003f84070 */
[----:B------:R-:W-:Y:S01]  /*7730*/  IMAD R119, R0, R12, R119 ;  /* 0x0000000c00777224 */ /* 0x000fe200078e0277 */
[----:B------:R-:W-:Y:S01]  /*7740*/  IABS R155, R11 ;  /* 0x0000000b009b7213 */ /* 0x000fe20000000000 */
[----:B------:R-:W-:Y:S01]  /*7750*/  @!P2 IMAD.IADD R159, R159, 0x1, -R0 ;  /* 0x000000019f9fa824 */ /* 0x000fe200078e0a00 */
[----:B------:R-:W-:Y:S01]  /*7760*/  LOP3.LUT R12, R8, 0x22, RZ, 0xfc, !PT ;  /* 0x00000022080c7812 */ /* 0x000fe200078efcff */
[----:B------:R-:W-:Y:S01]  /*7770*/  @!P0 IMAD.MOV R161, RZ, RZ, -R161 ;  /* 0x000000ffffa18224 */ /* 0x000fe200078e0aa1 */
[----:B------:R-:W-:Y:S01]  /*7780*/  ISETP.GE.AND P0, PT, R11, RZ, PT ;  /* 0x000000ff0b00720c */ /* 0x000fe20003f06270 */
[----:B------:R-:W-:Y:S01]  /*7790*/  @!P3 IMAD.MOV R159, RZ, RZ, -R159 ;  /* 0x000000ffff9fb224 */ /* 0x000fe200078e0a9f */
[----:B------:R-:W-:Y:S01]  /*77a0*/  ISETP.GT.U32.AND P3, PT, R0, R119, PT ;  /* 0x000000770000720c */ /* 0x000fe20003f64070 */
[----:B------:R-:W-:Y:S01]  /*77b0*/  IMAD.HI.U32 R11, R10, R155, RZ ;  /* 0x0000009b0a0b7227 */ /* 0x000fe200078e00ff */
[----:B------:R-:W-:-:S02]  /*77c0*/  IABS R153, R12 ;  /* 0x0000000c00997213 */ /* 0x000fc40000000000 */
[----:B------:R-:W-:Y:S01]  /*77d0*/  ISETP.GE.AND P2, PT, R12, RZ, PT ;  /* 0x000000ff0c00720c */ /* 0x000fe20003f46270 */
[--C-:B------:R-:W-:Y:S01]  /*77e0*/  @!P4 IMAD.IADD R117, R117, 0x1, -R0.reuse ;  /* 0x000000017575c824 */ /* 0x100fe200078e0a00 */
[----:B------:R-:W-:Y:S01]  /*77f0*/  LOP3.LUT R22, R8, 0x18, RZ, 0xfc, !PT ;  /* 0x0000001808167812 */ /* 0x000fe200078efcff */
[----:B------:R-:W-:Y:S02]  /*7800*/  IMAD.MOV R11, RZ, RZ, -R11 ;  /* 0x000000ffff0b7224 */ /* 0x000fe400078e0a0b */
[----:B------:R-:W-:Y:S01]  /*7810*/  IMAD.HI.U32 R12, R10, R153, RZ ;  /* 0x000000990a0c7227 */ /* 0x000fe200078e00ff */
[C---:B------:R-:W-:Y:S02]  /*7820*/  ISETP.GT.U32.AND P4, PT, R0.reuse, R117, PT ;  /* 0x000000750000720c */ /* 0x040fe40003f84070 */
[----:B------:R-:W-:Y:S01]  /*7830*/  IABS R125, R22 ;  /* 0x00000016007d7213 */ /* 0x000fe20000000000 */
[----:B------:R-:W-:Y:S02]  /*7840*/  @!P3 IMAD.IADD R119, R119, 0x1, -R0 ;  /* 0x000000017777b824 */ /* 0x000fe400078e0a00 */
[----:B------:R-:W-:-:S02]  /*7850*/  IMAD R155, R0, R11, R155 ;  /* 0x0000000b009b7224 */ /* 0x000fc400078e029b */
[----:B------:R-:W-:Y:S01]  /*7860*/  IMAD.MOV R12, RZ, RZ, -R12 ;  /* 0x000000ffff0c7224 */ /* 0x000fe200078e0a0c */
[----:B------:R-:W-:Y:S01]  /*7870*/  ISETP.GT.U32.AND P3, PT, R0, R119, PT ;  /* 0x000000770000720c */ /* 0x000fe20003f64070 */
[----:B------:R-:W-:-:S04]  /*7880*/  IMAD.HI.U32 R11, R10, R121, RZ ;  /* 0x000000790a0b7227 */ /* 0x000fc800078e00ff */
[----:B------:R-:W-:Y:S01]  /*7890*/  @!P5 IMAD.MOV R115, RZ, RZ, -R115 ;  /* 0x000000ffff73d224 */ /* 0x000fe200078e0a73 */
[----:B------:R-:W-:Y:S01]  /*78a0*/  ISETP.GE.AND P5, PT, R14, RZ, PT ;  /* 0x000000ff0e00720c */ /* 0x000fe20003fa6270 */
[C---:B------:R-:W-:Y:S02]  /*78b0*/  IMAD R153, R0.reuse, R12, R153 ;  /* 0x0000000c00997224 */ /* 0x040fe400078e0299 */
[----:B------:R-:W-:Y:S01]  /*78c0*/  @!P4 IMAD.IADD R117, R117, 0x1, -R0 ;  /* 0x000000017575c824 */ /* 0x000fe200078e0a00 */
[C---:B------:R-:W-:Y:S01]  /*78d0*/  ISETP.GT.U32.AND P4, PT, R0.reuse, R155, PT ;  /* 0x0000009b0000720c */ /* 0x040fe20003f84070 */
[----:B------:R-:W-:Y:S02]  /*78e0*/  IMAD.MOV R14, RZ, RZ, -R11 ;  /* 0x000000ffff0e7224 */ /* 0x000fe400078e0a0b */
[----:B------:R-:W-:Y:S01]  /*78f0*/  @!P6 IMAD.MOV R117, RZ, RZ, -R117 ;  /* 0x000000ffff75e224 */ /* 0x000fe200078e0a75 */
[C---:B------:R-:W-:Y:S01]  /*7900*/  ISETP.GT.U32.AND P6, PT, R0.reuse, R153, PT ;  /* 0x000000990000720c */ /* 0x040fe20003fc4070 */
[----:B------:R-:W-:-:S02]  /*7910*/  IMAD R121, R0, R14, R121 ;  /* 0x0000000e00797224 */ /* 0x000fc400078e0279 */
[----:B------:R-:W-:Y:S02]  /*7920*/  @!P3 IMAD.IADD R119, R119, 0x1, -R0 ;  /* 0x000000017777b824 */ /* 0x000fe400078e0a00 */
[----:B------:R-:W-:Y:S01]  /*7930*/  IMAD.HI.U32 R11, R10, R123, RZ ;  /* 0x0000007b0a0b7227 */ /* 0x000fe200078e00ff */
[----:B------:R-:W-:-:S03]  /*7940*/  ISETP.GT.U32.AND P3, PT, R0, R121, PT ;  /* 0x000000790000720c */ /* 0x000fc60003f64070 */
[----:B------:R-:W-:Y:S02]  /*7950*/  IMAD.MOV R11, RZ, RZ, -R11 ;  /* 0x000000ffff0b7224 */ /* 0x000fe400078e0a0b */
[--C-:B------:R-:W-:Y:S02]  /*7960*/  @!P4 IMAD.IADD R155, R155, 0x1, -R0.reuse ;  /* 0x000000019b9bc824 */ /* 0x100fe400078e0a00 */
[----:B------:R-:W-:Y:S02]  /*7970*/  @!P6 IMAD.IADD R153, R153, 0x1, -R0 ;  /* 0x000000019999e824 */ /* 0x000fe400078e0a00 */
[C---:B------:R-:W-:Y:S01]  /*7980*/  IMAD R123, R0.reuse, R11, R123 ;  /* 0x0000000b007b7224 */ /* 0x040fe200078e027b */
[----:B------:R-:W-:Y:S01]  /*7990*/  ISETP.GT.U32.AND P4, PT, R0, R155, PT ;  /* 0x0000009b0000720c */ /* 0x000fe20003f84070 */
[----:B------:R-:W-:Y:S01]  /*79a0*/  IMAD.HI.U32 R11, R10, R149, RZ ;  /* 0x000000950a0b7227 */ /* 0x000fe200078e00ff */
[----:B------:R-:W-:-:S03]  /*79b0*/  ISETP.GT.U32.AND P6, PT, R0, R153, PT ;  /* 0x000000990000720c */ /* 0x000fc60003fc4070 */
[----:B------:R-:W-:Y:S02]  /*79c0*/  @!P3 IMAD.IADD R121, R121, 0x1, -R0 ;  /* 0x000000017979b824 */ /* 0x000fe400078e0a00 */
[----:B------:R-:W-:Y:S02]  /*79d0*/  IMAD.MOV R11, RZ, RZ, -R11 ;  /* 0x000000ffff0b7224 */ /* 0x000fe400078e0a0b */
[----:B------:R-:W-:Y:S01]  /*79e0*/  IMAD.HI.U32 R12, R10, R151, RZ ;  /* 0x000000970a0c7227 */ /* 0x000fe200078e00ff */
[----:B------:R-:W-:-:S03]  /*79f0*/  ISETP.GT.U32.AND P3, PT, R0, R121, PT ;  /* 0x000000790000720c */ /* 0x000fc60003f64070 */
[C---:B------:R-:W-:Y:S02]  /*7a00*/  IMAD R149, R0.reuse, R11, R149 ;  /* 0x0000000b00957224 */ /* 0x040fe400078e0295 */
[----:B------:R-:W-:Y:S01]  /*7a10*/  @!P6 IMAD.IADD R153, R153, 0x1, -R0 ;  /* 0x000000019999e824 */ /* 0x000fe200078e0a00 */
        /* <DEDUP_REMOVED lines=8> */
[----:B------:R-:W-:Y:S02]  /*7aa0*/  @!P6 IMAD.IADD R123, R123, 0x1, -R0 ;  /* 0x000000017b7be824 */ /* 0x000fe400078e0a00 */
[----:B------:R-:W-:Y:S02]  /*7ab0*/  IMAD.MOV R12, RZ, RZ, -R12 ;  /* 0x000000ffff0c7224 */ /* 0x000fe400078e0a0c */
[----:B------:R-:W-:-:S04]  /*7ac0*/  IMAD.HI.U32 R11, R10, R125, RZ ;  /* 0x0000007d0a0b7227 */ /* 0x000fc800078e00ff */
[----:B------:R-:W-:Y:S01]  /*7ad0*/  @!P3 IMAD.IADD R149, R149, 0x1, -R0 ;  /* 0x000000019595b824 */ /* 0x000fe200078e0a00 */
[C---:B------:R-:W-:Y:S01]  /*7ae0*/  ISETP.GT.U32.AND P3, PT, R0.reuse, R123, PT ;  /* 0x0000007b0000720c */ /* 0x040fe20003f64070 */
[----:B------:R-:W-:Y:S02]  /*7af0*/  IMAD R147, R0, R12, R147 ;  /* 0x0000000c00937224 */ /* 0x000fe400078e0293 */
[----:B------:R-:W-:-:S04]  /*7b00*/  IMAD.HI.U32 R14, R10, R127, RZ ;  /* 0x0000007f0a0e7227 */ /* 0x000fc800078e00ff */
[----:B------:R-:W-:Y:S02]  /*7b10*/  IMAD.MOV R11, RZ, RZ, -R11 ;  /* 0x000000ffff0b7224 */ /* 0x000fe400078e0a0b */
[----:B------:R-:W-:Y:S02]  /*7b20*/  IMAD.MOV R14, RZ, RZ, -R14 ;  /* 0x000000ffff0e7224 */ /* 0x000fe400078e0a0e */
[C---:B------:R-:W-:Y:S02]  /*7b30*/  IMAD R125, R0.reuse, R11, R125 ;  /* 0x0000000b007d7224 */ /* 0x040fe400078e027d */
[----:B------:R-:W-:Y:S01]  /*7b40*/  @!P3 IMAD.IADD R123, R123, 0x1, -R0 ;  /* 0x000000017b7bb824 */ /* 0x000fe200078e0a00 */
[----:B------:R-:W-:Y:S01]  /*7b50*/  ISETP.GT.U32.AND P3, PT, R0, R147, PT ;  /* 0x000000930000720c */ /* 0x000fe20003f64070 */
[----:B------:R-:W-:-:S04]  /*7b60*/  IMAD.HI.U32 R11, R10, R143, RZ ;  /* 0x0000008f0a0b7227 */ /* 0x000fc800078e00ff */
[----:B------:R-:W-:Y:S02]  /*7b70*/  IMAD R127, R0, R14, R127 ;  /* 0x0000000e007f7224 */ /* 0x000fe400078e027f */
[----:B------:R-:W-:Y:S02]  /*7b80*/  IMAD.MOV R14, RZ, RZ, -R11 ;  /* 0x000000ffff0e7224 */ /* 0x000fe400078e0a0b */
[--C-:B------:R-:W-:Y:S01]  /*7b90*/  @!P4 IMAD.IADD R151, R151, 0x1, -R0.reuse ;  /* 0x000000019797c824 */ /* 0x100fe200078e0a00 */
[----:B------:R-:W-:Y:S01]  /*7ba0*/  ISETP.GE.AND P4, PT, R16, RZ, PT ;  /* 0x000000ff1000720c */ /* 0x000fe20003f86270 */
[----:B------:R-:W-:Y:S01]  /*7bb0*/  IMAD R143, R0, R14, R143 ;  /* 0x0000000e008f7224 */ /* 0x000fe200078e028f */
[----:B------:R-:W-:Y:S01]  /*7bc0*/  LOP3.LUT R16, R8, 0x2, RZ, 0xfc, !PT ;  /* 0x0000000208107812 */ /* 0x000fe200078efcff */
[----:B------:R-:W-:Y:S01]  /*7bd0*/  @!P1 IMAD.MOV R119, RZ, RZ, -R119 ;  /* 0x000000ffff779224 */ /* 0x000fe200078e0a77 */
[C---:B------:R-:W-:Y:S01]  /*7be0*/  ISETP.GT.U32.AND P6, PT, R0.reuse, R151, PT ;  /* 0x000000970000720c */ /* 0x040fe20003fc4070 */
[----:B------:R-:W-:Y:S01]  /*7bf0*/  @!P3 IMAD.IADD R147, R147, 0x1, -R0 ;  /* 0x000000019393b824 */ /* 0x000fe200078e0a00 */
[----:B------:R-:W-:Y:S01]  /*7c00*/  ISETP.GT.U32.AND P1, PT, R0, R149, PT ;  /* 0x000000950000720c */ /* 0x000fe20003f24070 */
[----:B------:R-:W-:Y:S01]  /*7c10*/  IMAD.HI.U32 R11, R10, R129, RZ ;  /* 0x000000810a0b7227 */ /* 0x000fe200078e00ff */
[----:B------:R-:W-:-:S02]  /*7c20*/  ISETP.GT.U32.AND P3, PT, R0, R143, PT ;  /* 0x0000008f0000720c */ /* 0x000fc40003f64070 */
[----:B------:R-:W-:Y:S01]  /*7c30*/  IABS R157, R16 ;  /* 0x00000010009d7213 */ /* 0x000fe20000000000 */
[----:B------:R-:W-:Y:S02]  /*7c40*/  IMAD.MOV R11, RZ, RZ, -R11 ;  /* 0x000000ffff0b7224 */ /* 0x000fe400078e0a0b */
[----:B------:R-:W-:-:S04]  /*7c50*/  IMAD.HI.U32 R12, R10, R133, RZ ;  /* 0x000000850a0c7227 */ /* 0x000fc800078e00ff */
[C---:B------:R-:W-:Y:S02]  /*7c60*/  IMAD R129, R0.reuse, R11, R129 ;  /* 0x0000000b00817224 */ /* 0x040fe400078e0281 */
[--C-:B------:R-:W-:Y:S01]  /*7c70*/  @!P6 IMAD.IADD R151, R151, 0x1, -R0.reuse ;  /* 0x000000019797e824 */ /* 0x100fe200078e0a00 */
[C---:B------:R-:W-:Y:S01]  /*7c80*/  ISETP.GT.U32.AND P6, PT, R0.reuse, R125, PT ;  /* 0x0000007d0000720c */ /* 0x040fe20003fc4070 */
[--C-:B------:R-:W-:Y:S01]  /*7c90*/  @!P1 IMAD.IADD R149, R149, 0x1, -R0.reuse ;  /* 0x0000000195959824 */ /* 0x100fe200078e0a00 */
[C---:B------:R-:W-:Y:S01]  /*7ca0*/  ISETP.GT.U32.AND P1, PT, R0.reuse, R127, PT ;  /* 0x0000007f0000720c */ /* 0x040fe20003f24070 */
[----:B------:R-:W-:Y:S01]  /*7cb0*/  @!P3 IMAD.IADD R143, R143, 0x1, -R0 ;  /* 0x000000018f8fb824 */ /* 0x000fe200078e0a00 */
[----:B------:R-:W-:Y:S01]  /*7cc0*/  ISETP.GT.U32.AND P3, PT, R0, R129, PT ;  /* 0x000000810000720c */ /* 0x000fe20003f64070 */
[----:B------:R-:W-:Y:S02]  /*7cd0*/  IMAD.MOV R12, RZ, RZ, -R12 ;  /* 0x000000ffff0c7224 */ /* 0x000fe400078e0a0c */
[----:B------:R-:W-:-:S02]  /*7ce0*/  @!P0 IMAD.MOV R155, RZ, RZ, -R155 ;  /* 0x000000ffff9b8224 */ /* 0x000fc400078e0a9b */
[C---:B------:R-:W-:Y:S02]  /*7cf0*/  IMAD R133, R0.reuse, R12, R133 ;  /* 0x0000000c00857224 */ /* 0x040fe400078e0285 */
[----:B------:R-:W-:Y:S01]  /*7d00*/  @!P2 IMAD.MOV R153, RZ, RZ, -R153 ;  /* 0x000000ffff99a224 */ /* 0x000fe200078e0a99 */
[----:B------:R-:W-:Y:S01]  /*7d10*/  ISETP.GT.U32.AND P2, PT, R0, R147, PT ;  /* 0x000000930000720c */ /* 0x000fe20003f44070 */
[--C-:B------:R-:W-:Y:S01]  /*7d20*/  @!P6 IMAD.IADD R125, R125, 0x1, -R0.reuse ;  /* 0x000000017d7de824 */ /* 0x100fe200078e0a00 */
[----:B------:R-:W-:Y:S01]  /*7d30*/  ISETP.GE.AND P6, PT, R18, RZ, PT ;  /* 0x000000ff1200720c */ /* 0x000fe20003fc6270 */
[--C-:B------:R-:W-:Y:S01]  /*7d40*/  @!P1 IMAD.IADD R127, R127, 0x1, -R0.reuse ;  /* 0x000000017f7f9824 */ /* 0x100fe200078e0a00 */
[----:B------:R-:W-:Y:S01]  /*7d50*/  ISETP.GE.AND P1, PT, R20, RZ, PT ;  /* 0x000000ff1400720c */ /* 0x000fe20003f26270 */
[----:B------:R-:W-:Y:S01]  /*7d60*/  @!P3 IMAD.IADD R129, R129, 0x1, -R0 ;  /* 0x000000018181b824 */ /* 0x000fe200078e0a00 */
[----:B------:R-:W-:Y:S01]  /*7d70*/  LOP3.LUT R18, R8, 0xa, RZ, 0xfc, !PT ;  /* 0x0000000a08127812 */ /* 0x000fe200078efcff */
[----:B------:R-:W-:Y:S01]  /*7d80*/  IMAD.HI.U32 R14, R10, R131, RZ ;  /* 0x000000830a0e7227 */ /* 0x000fe200078e00ff */
[----:B------:R-:W-:-:S02]  /*7d90*/  LOP3.LUT R20, R8, 0x8, RZ, 0xfc, !PT ;  /* 0x0000000808147812 */ /* 0x000fc400078efcff */
[C---:B------:R-:W-:Y:S01]  /*7da0*/  ISETP.GT.U32.AND P3, PT, R0.reuse, R133, PT ;  /* 0x000000850000720c */ /* 0x040fe20003f64070 */
[----:B------:R-:W-:Y:S01]  /*7db0*/  IMAD.MOV R14, RZ, RZ, -R14 ;  /* 0x000000ffff0e7224 */ /* 0x000fe200078e0a0e */
[----:B------:R-:W-:Y:S01]  /*7dc0*/  IABS R145, R18 ;  /* 0x0000001200917213 */ /* 0x000fe20000000000 */
[----:B------:R-:W-:Y:S01]  /*7dd0*/  @!P4 IMAD.MOV R151, RZ, RZ, -R151 ;  /* 0x000000ffff97c224 */ /* 0x000fe200078e0a97 */
[----:B------:R-:W-:Y:S01]  /*7de0*/  IABS R141, R20 ;  /* 0x00000014008d7213 */ /* 0x000fe20000000000 */
[C---:B------:R-:W-:Y:S01]  /*7df0*/  IMAD R131, R0.reuse, R14, R131 ;  /* 0x0000000e00837224 */ /* 0x040fe200078e0283 */
[----:B------:R-:W-:Y:S01]  /*7e00*/  ISETP.GT.U32.AND P0, PT, R0, R125, PT ;  /* 0x0000007d0000720c */ /* 0x000fe20003f04070 */
[----:B------:R-:W-:Y:S01]  /*7e10*/  IMAD.HI.U32 R8, R10, R145, RZ ;  /* 0x000000910a087227 */ /* 0x000fe200078e00ff */
[----:B------:R-:W-:-:S03]  /*7e20*/  ISETP.GT.U32.AND P4, PT, R0, R143, PT ;  /* 0x0000008f0000720c */ /* 0x000fc60003f84070 */
[----:B------:R-:W-:-:S04]  /*7e30*/  IMAD.HI.U32 R11, R10, R141, RZ ;  /* 0x0000008d0a0b7227 */ /* 0x000fc800078e00ff */
[----:B------:R-:W-:Y:S02]  /*7e40*/  IMAD.MOV R8, RZ, RZ, -R8 ;  /* 0x000000ffff087224 */ /* 0x000fe400078e0a08 */
[----:B------:R-:W-:Y:S02]  /*7e50*/  IMAD.MOV R11, RZ, RZ, -R11 ;  /* 0x000000ffff0b7224 */ /* 0x000fe400078e0a0b */
[----:B------:R-:W-:Y:S01]  /*7e60*/  @!P3 IMAD.IADD R133, R133, 0x1, -R0 ;  /* 0x000000018585b824 */ /* 0x000fe200078e0a00 */
[----:B------:R-:W-:Y:S01]  /*7e70*/  ISETP.GT.U32.AND P3, PT, R0, R127, PT ;  /* 0x0000007f0000720c */ /* 0x000fe20003f64070 */
[----:B------:R-:W-:-:S04]  /*7e80*/  IMAD.HI.U32 R12, R10, R139, RZ ;  /* 0x0000008b0a0c7227 */ /* 0x000fc800078e00ff */
[C---:B------:R-:W-:Y:S02]  /*7e90*/  IMAD R145, R0.reuse, R8, R145 ;  /* 0x0000000800917224 */ /* 0x040fe400078e0291 */
[----:B------:R-:W-:Y:S02]  /*7ea0*/  IMAD R141, R0, R11, R141 ;  /* 0x0000000b008d7224 */ /* 0x000fe400078e028d */
[----:B------:R-:W-:-:S04]  /*7eb0*/  IMAD.HI.U32 R14, R10, R135, RZ ;  /* 0x000000870a0e7227 */ /* 0x000fc800078e00ff */
[----:B------:R-:W-:Y:S02]  /*7ec0*/  IMAD.MOV R12, RZ, RZ, -R12 ;  /* 0x000000ffff0c7224 */ /* 0x000fe400078e0a0c */
[----:B------:R-:W-:Y:S01]  /*7ed0*/  @!P5 IMAD.MOV R121, RZ, RZ, -R121 ;  /* 0x000000ffff79d224 */ /* 0x000fe200078e0a79 */
[C---:B------:R-:W-:Y:S01]  /*7ee0*/  ISETP.GT.U32.AND P5, PT, R0.reuse, R133, PT ;  /* 0x000000850000720c */ /* 0x040fe20003fa4070 */
[----:B------:R-:W-:Y:S01]  /*7ef0*/  @!P1 IMAD.MOV R149, RZ, RZ, -R149 ;  /* 0x000000ffff959224 */ /* 0x000fe200078e0a95 */
[C---:B------:R-:W-:Y:S01]  /*7f00*/  ISETP.GT.U32.AND P1, PT, R0.reuse, R131, PT ;  /* 0x000000830000720c */ /* 0x040fe20003f24070 */
[--C-:B------:R-:W-:Y:S01]  /*7f10*/  @!P0 IMAD.IADD R125, R125, 0x1, -R0.reuse ;  /* 0x000000017d7d8824 */ /* 0x100fe200078e0a00 */
[C---:B------:R-:W-:Y:S01]  /*7f20*/  ISETP.GT.U32.AND P0, PT, R0.reuse, R145, PT ;  /* 0x000000910000720c */ /* 0x040fe20003f04070 */
[----:B------:R-:W-:Y:S01]  /*7f30*/  @!P2 IMAD.IADD R147, R147, 0x1, -R0 ;  /* 0x000000019393a824 */ /* 0x000fe200078e0a00 */
[----:B------:R-:W-:Y:S01]  /*7f40*/  ISETP.GT.U32.AND P2, PT, R0, R141, PT ;  /* 0x0000008d0000720c */ /* 0x000fe20003f44070 */
[----:B------:R-:W-:-:S02]  /*7f50*/  IMAD.MOV R14, RZ, RZ, -R14 ;  /* 0x000000ffff0e7224 */ /* 0x000fc400078e0a0e */
[----:B------:R-:W-:Y:S01]  /*7f60*/  @!P6 IMAD.MOV R123, RZ, RZ, -R123 ;  /* 0x000000ffff7be224 */ /* 0x000fe200078e0a7b */
[----:B------:R-:W-:Y:S01]  /*7f70*/  ISETP.GT.U32.AND P6, PT, R0, R129, PT ;  /* 0x000000810000720c */ /* 0x000fe20003fc4070 */
[----:B------:R-:W-:-:S04]  /*7f80*/  IMAD.HI.U32 R10, R10, R157, RZ ;  /* 0x0000009d0a0a7227 */ /* 0x000fc800078e00ff */
[C---:B------:R-:W-:Y:S02]  /*7f90*/  IMAD R139, R0.reuse, R12, R139 ;  /* 0x0000000c008b7224 */ /* 0x040fe400078e028b */
[C---:B------:R-:W-:Y:S02]  /*7fa0*/  IMAD R135, R0.reuse, R14, R135 ;  /* 0x0000000e00877224 */ /* 0x040fe400078e0287 */
[----:B------:R-:W-:Y:S02]  /*7fb0*/  IMAD.MOV R10, RZ, RZ, -R10 ;  /* 0x000000ffff0a7224 */ /* 0x000fe400078e0a0a */
[--C-:B------:R-:W-:Y:S01]  /*7fc0*/  @!P3 IMAD.IADD R127, R127, 0x1, -R0.reuse ;  /* 0x000000017f7fb824 */ /* 0x100fe200078e0a00 */
[C---:B------:R-:W-:Y:S01]  /*7fd0*/  ISETP.GT.U32.AND P3, PT, R0.reuse, R139, PT ;  /* 0x0000008b0000720c */ /* 0x040fe20003f64070 */
[----:B------:R-:W-:Y:S01]  /*7fe0*/  @!P4 IMAD.IADD R143, R143, 0x1, -R0 ;  /* 0x000000018f8fc824 */ /* 0x000fe200078e0a00 */
[C---:B------:R-:W-:Y:S01]  /*7ff0*/  ISETP.GT.U32.AND P4, PT, R0.reuse, R135, PT ;  /* 0x000000870000720c */ /* 0x040fe20003f84070 */
[----:B------:R-:W-:-:S02]  /*8000*/  IMAD R11, R0, R10, R157 ;  /* 0x0000000a000b7224 */ /* 0x000fc400078e029d */
[--C-:B------:R-:W-:Y:S01]  /*8010*/  @!P5 IMAD.IADD R133, R133, 0x1, -R0.reuse ;  /* 0x000000018585d824 */ /* 0x100fe200078e0a00 */
[----:B------:R-:W-:Y:S01]  /*8020*/  ISETP.GE.AND P5, PT, R22, RZ, PT ;  /* 0x000000ff1600720c */ /* 0x000fe20003fa6270 */
[--C-:B------:R-:W-:Y:S01]  /*8030*/  @!P1 IMAD.IADD R131, R131, 0x1, -R0.reuse ;  /* 0x0000000183839824 */ /* 0x100fe200078e0a00 */
[----:B------:R-:W-:Y:S01]  /*8040*/  ISETP.GE.AND P1, PT, R24, RZ, PT ;  /* 0x000000ff1800720c */ /* 0x000fe20003f26270 */
[--C-:B------:R-:W-:Y:S01]  /*8050*/  @!P0 IMAD.IADD R145, R145, 0x1, -R0.reuse ;  /* 0x0000000191918824 */ /* 0x100fe200078e0a00 */
[----:B------:R-:W-:Y:S01]  /*8060*/  ISETP.GE.AND P0, PT, R26, RZ, PT ;  /* 0x000000ff1a00720c */ /* 0x000fe20003f06270 */
[--C-:B------:R-:W-:Y:S01]  /*8070*/  @!P2 IMAD.IADD R141, R141, 0x1, -R0.reuse ;  /* 0x000000018d8da824 */ /* 0x100fe200078e0a00 */
[----:B------:R-:W-:Y:S01]  /*8080*/  ISETP.GE.AND P2, PT, R28, RZ, PT ;  /* 0x000000ff1c00720c */ /* 0x000fe20003f46270 */
[--C-:B------:R-:W-:Y:S01]  /*8090*/  @!P6 IMAD.IADD R129, R129, 0x1, -R0.reuse ;  /* 0x000000018181e824 */ /* 0x100fe200078e0a00 */
[----:B------:R-:W-:Y:S01]  /*80a0*/  ISETP.GT.U32.AND P6, PT, R0, R11, PT ;  /* 0x0000000b0000720c */ /* 0x000fe20003fc4070 */
[--C-:B------:R-:W-:Y:S01]  /*80b0*/  @!P3 IMAD.IADD R139, R139, 0x1, -R0.reuse ;  /* 0x000000018b8bb824 */ /* 0x100fe200078e0a00 */
[----:B------:R-:W-:Y:S01]  /*80c0*/  ISETP.GE.AND P3, PT, R30, RZ, PT ;  /* 0x000000ff1e00720c */ /* 0x000fe20003f66270 */
[--C-:B------:R-:W-:Y:S01]  /*80d0*/  @!P4 IMAD.IADD R135, R135, 0x1, -R0.reuse ;  /* 0x000000018787c824 */ /* 0x100fe200078e0a00 */
[----:B------:R-:W-:Y:S01]  /*80e0*/  ISETP.GE.AND P4, PT, R32, RZ, PT ;  /* 0x000000ff2000720c */ /* 0x000fe20003f86270 */
[----:B------:R-:W-:Y:S01]  /*80f0*/  @!P5 IMAD.MOV R125, RZ, RZ, -R125 ;  /* 0x000000ffff7dd224 */ /* 0x000fe200078e0a7d */
[C---:B------:R-:W-:Y:S01]  /*8100*/  ISETP.GT.U32.AND P5, PT, R0.reuse, R131, PT ;  /* 0x000000830000720c */ /* 0x040fe20003fa4070 */
[----:B------:R-:W-:Y:S01]  /*8110*/  @!P1 IMAD.MOV R147, RZ, RZ, -R147 ;  /* 0x000000ffff939224 */ /* 0x000fe200078e0a93 */
[C---:B------:R-:W-:Y:S01]  /*8120*/  ISETP.GT.U32.AND P1, PT, R0.reuse, R145, PT ;  /* 0x000000910000720c */ /* 0x040fe20003f24070 */
[----:B------:R-:W-:Y:S01]  /*8130*/  @!P0 IMAD.MOV R127, RZ, RZ, -R127 ;  /* 0x000000ffff7f8224 */ /* 0x000fe200078e0a7f */
[C---:B------:R-:W-:Y:S01]  /*8140*/  ISETP.GT.U32.AND P0, PT, R0.reuse, R141, PT ;  /* 0x0000008d0000720c */ /* 0x040fe20003f04070 */
[----:B------:R-:W-:Y:S01]  /*8150*/  @!P2 IMAD.MOV R143, RZ, RZ, -R143 ;  /* 0x000000ffff8fa224 */ /* 0x000fe200078e0a8f */
[C---:B------:R-:W-:Y:S01]  /*8160*/  ISETP.GT.U32.AND P2, PT, R0.reuse, R139, PT ;  /* 0x0000008b0000720c */ /* 0x040fe20003f44070 */
[----:B------:R-:W-:Y:S01]  /*8170*/  @!P6 IMAD.IADD R11, R11, 0x1, -R0 ;  /* 0x000000010b0be824 */ /* 0x000fe200078e0a00 */
[----:B------:R-:W-:Y:S01]  /*8180*/  ISETP.GT.U32.AND P6, PT, R0, R135, PT ;  /* 0x000000870000720c */ /* 0x000fe20003fc4070 */
[----:B------:R-:W-:-:S02]  /*8190*/  @!P3 IMAD.MOV R129, RZ, RZ, -R129 ;  /* 0x000000ffff81b224 */ /* 0x000fc400078e0a81 */
[----:B------:R-:W-:Y:S01]  /*81a0*/  @!P4 IMAD.MOV R133, RZ, RZ, -R133 ;  /* 0x000000ffff85c224 */ /* 0x000fe200078e0a85 */
[----:B------:R-:W-:Y:S01]  /*81b0*/  ISETP.GT.U32.AND P3, PT, R0, R11, PT ;  /* 0x0000000b0000720c */ /* 0x000fe20003f64070 */
        /* <DEDUP_REMOVED lines=8> */
[----:B------:R-:W-:Y:S01]  /*8240*/  @!P6 IMAD.IADD R135, R135, 0x1, -R0 ;  /* 0x000000018787e824 */ /* 0x000fe200078e0a00 */
[----:B------:R-:W-:-:S02]  /*8250*/  ISETP.GE.AND P2, PT, R38, RZ, PT ;  /* 0x000000ff2600720c */ /* 0x000fc40003f46270 */
[----:B------:R-:W-:Y:S01]  /*8260*/  ISETP.GE.AND P6, PT, R16, RZ, PT ;  /* 0x000000ff1000720c */ /* 0x000fe20003fc6270 */
[----:B------:R-:W-:Y:S01]  /*8270*/  @!P3 IMAD.IADD R11, R11, 0x1, -R0 ;  /* 0x000000010b0bb824 */ /* 0x000fe200078e0a00 */
[----:B------:R-:W-:Y:S01]  /*8280*/  ISETP.NE.AND P3, PT, R7, RZ, PT ;  /* 0x000000ff0700720c */ /* 0x000fe20003f65270 */
[----:B------:R-:W-:Y:S01]  /*8290*/  @!P4 IMAD.MOV R131, RZ, RZ, -R131 ;  /* 0x000000ffff83c224 */ /* 0x000fe200078e0a83 */
[----:B------:R-:W-:Y:S01]  /*82a0*/  IADD3 R7, P4, R2, UR10, RZ ;  /* 0x0000000a02077c10 */ /* 0x000fe2000ff9e0ff */
[----:B------:R-:W-:Y:S01]  /*82b0*/  @!P5 IMAD.MOV R145, RZ, RZ, -R145 ;  /* 0x000000ffff91d224 */ /* 0x000fe200078e0a91 */
[----:B------:R-:W-:Y:S01]  /*82c0*/  SEL R14, R136, R21, !P3 ;  /* 0x00000015880e7207 */ /* 0x000fe20005800000 */
[----:B------:R-:W-:Y:S01]  /*82d0*/  @!P1 IMAD.MOV R141, RZ, RZ, -R141 ;  /* 0x000000ffff8d9224 */ /* 0x000fe200078e0a8d */
[----:B------:R-:W-:Y:S01]  /*82e0*/  LEA.HI.X.SX32 R6, R2, UR11, 0x1, P4 ;  /* 0x0000000b02067c11 */ /* 0x000fe2000a0f0eff */
[----:B------:R-:W-:Y:S01]  /*82f0*/  @!P0 IMAD.MOV R139, RZ, RZ, -R139 ;  /* 0x000000ffff8b8224 */ /* 0x000fe200078e0a8b */
[C---:B------:R-:W-:Y:S01]  /*8300*/  SEL R10, R136.reuse, R13, !P3 ;  /* 0x0000000d880a7207 */ /* 0x040fe20005800000 */
[----:B------:R-:W-:Y:S01]  /*8310*/  @!P2 IMAD.MOV R135, RZ, RZ, -R135 ;  /* 0x000000ffff87a224 */ /* 0x000fe200078e0a87 */
[----:B------:R-:W-:Y:S01]  /*8320*/  SEL R21, R136, R33, !P3 ;  /* 0x0000002188157207 */ /* 0x000fe20005800000 */
[----:B------:R-:W-:Y:S01]  /*8330*/  @!P6 IMAD.MOV R11, RZ, RZ, -R11 ;  /* 0x000000ffff0be224 */ /* 0x000fe200078e0a0b */
[----:B------:R-:W-:Y:S01]  /*8340*/  IADD3 R157, P4, R156, UR10, RZ ;  /* 0x0000000a9c9d7c10 */ /* 0x000fe2000ff9e0ff */
[----:B------:R-:W-:Y:S01]  /*8350*/  IMAD R0, R40, UR23, RZ ;  /* 0x0000001728007c24 */ /* 0x000fe2000f8e02ff */
[C---:B------:R-:W-:Y:S01]  /*8360*/  SEL R8, R136.reuse, R15, !P3 ;  /* 0x0000000f88087207 */ /* 0x040fe20005800000 */
[----:B------:R-:W-:Y:S01]  /*8370*/  UIMAD UR10, UR9, 0x7f, URZ ;  /* 0x0000007f090a78a4 */ /* 0x000fe2000f8e023f */
[----:B------:R-:W-:Y:S01]  /*8380*/  SEL R12, R136, R17, !P3 ;  /* 0x00000011880c7207 */ /* 0x000fe20005800000 */
[----:B------:R-:W-:Y:S01]  /*8390*/  IMAD R10, R10, UR28, RZ ;  /* 0x0000001c0a0a7c24 */ /* 0x000fe2000f8e02ff */
[----:B------:R-:W-:Y:S01]  /*83a0*/  SEL R13, R136, R19, !P3 ;  /* 0x00000013880d7207 */ /* 0x000fe20005800000 */
[----:B------:R-:W-:Y:S01]  /*83b0*/  IMAD R14, R14, UR28, RZ ;  /* 0x0000001c0e0e7c24 */ /* 0x000fe2000f8e02ff */
[----:B------:R-:W-:Y:S01]  /*83c0*/  SEL R32, R136, R57, !P3 ;  /* 0x0000003988207207 */ /* 0x000fe20005800000 */
[----:B------:R-:W-:Y:S01]  /*83d0*/  IMAD R12, R12, UR28, RZ ;  /* 0x0000001c0c0c7c24 */ /* 0x000fe2000f8e02ff */
[C---:B------:R-:W-:Y:S01]  /*83e0*/  SEL R33, R136.reuse, R59, !P3 ;  /* 0x0000003b88217207 */ /* 0x040fe20005800000 */
[----:B------:R-:W-:Y:S01]  /*83f0*/  IMAD R13, R13, UR28, RZ ;  /* 0x0000001c0d0d7c24 */ /* 0x000fe2000f8e02ff */
[C---:B------:R-:W-:Y:S01]  /*8400*/  SEL R56, R136.reuse, R105, !P3 ;  /* 0x0000006988387207 */ /* 0x040fe20005800000 */
        /* <DEDUP_REMOVED lines=237> */
[----:B------:R-:W-:Y:S01]  /*92e0*/  LEA.HI.X.SX32 R156, R156, UR11, 0x1, P4 ;  /* 0x0000000b9c9c7c11 */ /* 0x000fe2000a0f0eff */
[----:B------:R-:W-:Y:S01]  /*92f0*/  UIMAD UR11, UR9, 0x7e, URZ ;  /* 0x0000007e090b78a4 */ /* 0x000fe2000f8e023f */
[----:B------:R-:W-:Y:S01]  /*9300*/  SEL R136, R136, R11, !P3 ;  /* 0x0000000b88887207 */ /* 0x000fe20005800000 */
[----:B------:R-:W-:Y:S01]  /*9310*/  IMAD R11, R8, UR28, RZ ;  /* 0x0000001c080b7c24 */ /* 0x000fe2000f8e02ff */
[----:B------:R-:W-:Y:S01]  /*9320*/  IADD3 R2, P4, R0, UR24, RZ ;  /* 0x0000001800027c10 */ /* 0x000fe2000ff9e0ff */
[----:B------:R-:W-:-:S02]  /*9330*/  USHF.R.S32.HI UR24, URZ, 0x1f, UR10 ;  /* 0x0000001f3f187899 */ /* 0x000fc4000801140a */
[----:B------:R-:W-:Y:S01]  /*9340*/  IADD3 R8, P0, R157, UR10, RZ ;  /* 0x0000000a9d087c10 */ /* 0x000fe2000ff1e0ff */
[----:B------:R-:W-:Y:S01]  /*9350*/  IMAD R133, R133, UR28, RZ ;  /* 0x0000001c85857c24 */ /* 0x000fe2000f8e02ff */
[----:B------:R-:W-:Y:S01]  /*9360*/  IADD3 R138, P1, R7, UR10, RZ ;  /* 0x0000000a078a7c10 */ /* 0x000fe2000ff3e0ff */
[----:B------:R-:W-:Y:S01]  /*9370*/  USHF.R.S32.HI UR10, URZ, 0x1f, UR11 ;  /* 0x0000001f3f0a7899 */ /* 0x000fe2000801140b */
[----:B------:R-:W-:Y:S01]  /*9380*/  LEA.HI.X.SX32 R0, R0, UR25, 0x1, P4 ;  /* 0x0000001900007c11 */ /* 0x000fe2000a0f0eff */
[----:B------:R0:W-:Y:S01]  /*9390*/  STL [R1+0xf94], R8 ;  /* 0x000f940801007387 */ /* 0x0001e20000100800 */
[----:B------:R-:W-:Y:S01]  /*93a0*/  UIMAD UR25, UR9, 0x7d, URZ ;  /* 0x0000007d091978a4 */ /* 0x000fe2000f8e023f */
[----:B------:R-:W-:Y:S01]  /*93b0*/  IMAD R134, R134, UR28, RZ ;  /* 0x0000001c86867c24 */ /* 0x000fe2000f8e02ff */
[----:B------:R-:W-:Y:S01]  /*93c0*/  CS2R R140, SRZ ;  /* 0x00000000008c7805 */ /* 0x000fe2000001ff00 */
[----:B------:R1:W-:Y:S01]  /*93d0*/  STL [R1+0xf9c], R138 ;  /* 0x000f9c8a01007387 */ /* 0x0003e20000100800 */
[----:B------:R-:W-:Y:S01]  /*93e0*/  IMAD R135, R135, UR28, RZ ;  /* 0x0000001c87877c24 */ /* 0x000fe2000f8e02ff */
[----:B------:R-:W-:Y:S01]  /*93f0*/  CS2R R142, SRZ ;  /* 0x00000000008e7805 */ /* 0x000fe2000001ff00 */
[----:B------:R-:W-:Y:S01]  /*9400*/  IMAD R136, R136, UR28, RZ ;  /* 0x0000001c88887c24 */ /* 0x000fe2000f8e02ff */
[----:B------:R-:W-:Y:S01]  /*9410*/  ULDC UR28, c[0x0][0x238] ;  /* 0x00008e00001c7ab9 */ /* 0x000fe20000000800 */
[----:B------:R-:W-:-:S02]  /*9420*/  CS2R R144, SRZ ;  /* 0x0000000000907805 */ /* 0x000fc4000001ff00 */
[----:B0-----:R-:W-:Y:S01]  /*9430*/  IADD3.X R8, R156, UR24, RZ, P0, !PT ;  /* 0x000000189c087c10 */ /* 0x001fe200087fe4ff */
[----:B------:R-:W-:Y:S01]  /*9440*/  USHF.L.U32 UR28, UR28, 0x3, URZ ;  /* 0x000000031c1c7899 */ /* 0x000fe2000800063f */
[----:B------:R-:W-:Y:S02]  /*9450*/  CS2R R146, SRZ ;  /* 0x0000000000927805 */ /* 0x000fe4000001ff00 */
[----:B------:R-:W-:Y:S02]  /*9460*/  CS2R R148, SRZ ;  /* 0x0000000000947805 */ /* 0x000fe4000001ff00 */
[----:B-1----:R-:W-:Y:S01]  /*9470*/  IADD3.X R138, R6, UR24, RZ, P1, !PT ;  /* 0x00000018068a7c10 */ /* 0x002fe20008ffe4ff */
[----:B------:R0:W-:Y:S01]  /*9480*/  STL [R1+0xf90], R8 ;  /* 0x000f900801007387 */ /* 0x0001e20000100800 */
[----:B------:R-:W-:Y:S01]  /*9490*/  UIMAD UR24, UR9, 0x7c, URZ ;  /* 0x0000007c091878a4 */ /* 0x000fe2000f8e023f */
[----:B------:R-:W-:Y:S02]  /*94a0*/  CS2R R150, SRZ ;  /* 0x0000000000967805 */ /* 0x000fe4000001ff00 */
[----:B------:R1:W-:Y:S01]  /*94b0*/  STL [R1+0xf98], R138 ;  /* 0x000f988a01007387 */ /* 0x0003e20000100800 */
[----:B0-----:R-:W-:-:S02]  /*94c0*/  IADD3 R8, P0, R157, UR11, RZ ;  /* 0x0000000b9d087c10 */ /* 0x001fc4000ff1e0ff */
[----:B-1----:R-:W-:-:S03]  /*94d0*/  IADD3 R138, P1, R7, UR11, RZ ;  /* 0x0000000b078a7c10 */ /* 0x002fc6000ff3e0ff */
[----:B------:R0:W-:Y:S01]  /*94e0*/  STL [R1+0xfa4], R8 ;  /* 0x000fa40801007387 */ /* 0x0001e20000100800 */
[----:B------:R-:W-:-:S03]  /*94f0*/  USHF.R.S32.HI UR11, URZ, 0x1f, UR25 ;  /* 0x0000001f3f0b7899 */ /* 0x000fc60008011419 */
[----:B------:R1:W-:Y:S01]  /*9500*/  STL [R1+0xfac], R138 ;  /* 0x000fac8a01007387 */ /* 0x0003e20000100800 */
[----:B0-----:R-:W-:Y:S02]  /*9510*/  IADD3.X R8, R156, UR10, RZ, P0, !PT ;  /* 0x0000000a9c087c10 */ /* 0x001fe400087fe4ff */
[----:B-1----:R-:W-:-:S03]  /*9520*/  IADD3.X R138, R6, UR10, RZ, P1, !PT ;  /* 0x0000000a068a7c10 */ /* 0x002fc60008ffe4ff */
[----:B------:R0:W-:Y:S01]  /*9530*/  STL [R1+0xfa0], R8 ;  /* 0x000fa00801007387 */ /* 0x0001e20000100800 */
[----:B------:R-:W-:-:S03]  /*9540*/  UIMAD UR10, UR9, 0x7b, URZ ;  /* 0x0000007b090a78a4 */ /* 0x000fc6000f8e023f */
[----:B------:R1:W-:Y:S01]  /*9550*/  STL [R1+0xfa8], R138 ;  /* 0x000fa88a01007387 */ /* 0x0003e20000100800 */
[----:B0-----:R-:W-:Y:S02]  /*9560*/  IADD3 R8, P0, R157, UR25, RZ ;  /* 0x000000199d087c10 */ /* 0x001fe4000ff1e0ff */
        /* <DEDUP_REMOVED lines=587> */
[----:B------:R-:W-:-:S03]  /*ba20*/  USHF.L.U32 UR24, UR9, 0x6, URZ ;  /* 0x0000000609187899 */ /* 0x000fc6000800063f */
        /* <DEDUP_REMOVED lines=30> */
[----:B------:R1:W-:Y:S03]  /*bc10*/  STL [R1+0x1388], R138 ;  /* 0x0013888a01007387 */ /* 0x0003e60000100800 */
[----:B------:R-:W-:Y:S02]  /*bc20*/  IADD3 R139, P3, R7, UR25, RZ ;  /* 0x00000019078b7c10 */ /* 0x000fe4000ff7e0ff */
[----:B0-----:R-:W-:Y:S02]  /*bc30*/  IADD3 R8, P0, R157, UR10, RZ ;  /* 0x0000000a9d087c10 */ /* 0x001fe4000ff1e0ff */
[----:B-1----:R-:W-:-:S03]  /*bc40*/  IADD3 R138, P1, R7, UR10, RZ ;  /* 0x0000000a078a7c10 */ /* 0x002fc6000ff3e0ff */
[----:B------:R0:W-:Y:S01]  /*bc50*/  STL [R1+0x1394], R8 ;  /* 0x0013940801007387 */ /* 0x0001e20000100800 */
[----:B------:R-:W-:-:S03]  /*bc60*/  UIMAD UR10, UR9, 0x3c, URZ ;  /* 0x0000003c090a78a4 */ /* 0x000fc6000f8e023f */
[----:B------:R1:W-:Y:S01]  /*bc70*/  STL [R1+0x139c], R138 ;  /* 0x00139c8a01007387 */ /* 0x0003e20000100800 */
[----:B0-----:R-:W-:Y:S02]  /*bc80*/  IADD3.X R8, R156, UR24, RZ, P0, !PT ;  /* 0x000000189c087c10 */ /* 0x001fe400087fe4ff */
[----:B-1----:R-:W-:-:S03]  /*bc90*/  IADD3.X R138, R6, UR24, RZ, P1, !PT ;  /* 0x00000018068a7c10 */ /* 0x002fc60008ffe4ff */
[----:B------:R0:W-:Y:S01]  /*bca0*/  STL [R1+0x1390], R8 ;  /* 0x0013900801007387 */ /* 0x0001e20000100800 */
[----:B------:R-:W-:-:S03]  /*bcb0*/  USHF.R.S32.HI UR24, URZ, 0x1f, UR11 ;  /* 0x0000001f3f187899 */ /* 0x000fc6000801140b */
[----:B------:R1:W-:Y:S01]  /*bcc0*/  STL [R1+0x1398], R138 ;  /* 0x0013988a01007387 */ /* 0x0003e20000100800 */
[----:B0-----:R-:W-:Y:S02]  /*bcd0*/  IADD3 R8, P0, R157, UR11, RZ ;  /* 0x0000000b9d087c10 */ /* 0x001fe4000ff1e0ff */
[----:B-1----:R-:W-:-:S03]  /*bce0*/  IADD3 R138, P1, R7, UR11, RZ ;  /* 0x0000000b078a7c10 */ /* 0x002fc6000ff3e0ff */
[----:B------:R0:W-:Y:S01]  /*bcf0*/  STL [R1+0x13a4], R8 ;  /* 0x0013a40801007387 */ /* 0x0001e20000100800 */
[----:B------:R-:W-:-:S03]  /*bd00*/  USHF.R.S32.HI UR11, URZ, 0x1f, UR25 ;  /* 0x0000001f3f0b7899 */ /* 0x000fc60008011419 */
[----:B------:R1:W-:Y:S01]  /*bd10*/  STL [R1+0x13ac], R138 ;  /* 0x0013ac8a01007387 */ /* 0x0003e20000100800 */
[----:B0-----:R-:W-:Y:S01]  /*bd20*/  IADD3 R8, P2, R157, UR25, RZ ;  /* 0x000000199d087c10 */ /* 0x001fe2000ff5e0ff */
[----:B------:R-:W-:Y:S02]  /*bd30*/  ULDC UR25, c[0x0][0x238] ;  /* 0x00008e0000197ab9 */ /* 0x000fe40000000800 */
[----:B------:R-:W-:Y:S01]  /*bd40*/  UIMAD UR25, UR25, 0x9, URZ ;  /* 0x00000009191978a4 */ /* 0x000fe2000f8e023f */
[----:B-1----:R-:W-:Y:S01]  /*bd50*/  IADD3.X R138, R156, UR24, RZ, P0, !PT ;  /* 0x000000189c8a7c10 */ /* 0x002fe200087fe4ff */
[----:B------:R0:W-:Y:S04]  /*bd60*/  STL [R1+0x13b4], R8 ;  /* 0x0013b40801007387 */ /* 0x0001e80000100800 */
[----:B------:R-:W-:Y:S04]  /*bd70*/  STL [R1+0x13bc], R139 ;  /* 0x0013bc8b01007387 */ /* 0x000fe80000100800 */
[----:B------:R1:W-:Y:S01]  /*bd80*/  STL [R1+0x13a0], R138 ;  /* 0x0013a08a01007387 */ /* 0x0003e20000100800 */
[----:B0-----:R-:W-:Y:S01]  /*bd90*/  IADD3.X R8, R6, UR24, RZ, P1, !PT ;  /* 0x0000001806087c10 */ /* 0x001fe20008ffe4ff */
[----:B------:R-:W-:-:S03]  /*bda0*/  UIMAD UR24, UR29, 0x39, URZ ;  /* 0x000000391d1878a4 */ /* 0x000fc6000f8e023f */
[----:B------:R-:W-:Y:S01]  /*bdb0*/  ULDC UR29, c[0x0][0x238] ;  /* 0x00008e00001d7ab9 */ /* 0x000fe20000000800 */
[----:B------:R0:W-:Y:S01]  /*bdc0*/  STL [R1+0x13a8], R8 ;  /* 0x0013a80801007387 */ /* 0x0001e20000100800 */
[----:B------:R-:W-:Y:S01]  /*bdd0*/  UIMAD UR29, UR29, 0x7, URZ ;  /* 0x000000071d1d78a4 */ /* 0x000fe2000f8e023f */
[----:B-1----:R-:W-:-:S05]  /*bde0*/  IADD3.X R138, R156, UR11, RZ, P2, !PT ;  /* 0x0000000b9c8a7c10 */ /* 0x002fca00097fe4ff */
[----:B------:R1:W-:Y:S01]  /*bdf0*/  STL [R1+0x13b0], R138 ;  /* 0x0013b08a01007387 */ /* 0x0003e20000100800 */
[----:B0-----:R-:W-:Y:S01]  /*be00*/  IADD3.X R8, R6, UR11, RZ, P3, !PT ;  /* 0x0000000b06087c10 */ /* 0x001fe20009ffe4ff */
[----:B------:R-:W-:Y:S01]  /*be10*/  USHF.R.S32.HI UR11, URZ, 0x1f, UR10 ;  /* 0x0000001f3f0b7899 */ /* 0x000fe2000801140a */
[----:B------:R-:W-:-:S03]  /*be20*/  IADD3 R139, P3, R7, UR32, RZ ;  /* 0x00000020078b7c10 */ /* 0x000fc6000ff7e0ff */
[----:B------:R0:W-:Y:S01]  /*be30*/  STL [R1+0x13b8], R8 ;  /* 0x0013b80801007387 */ /* 0x0001e20000100800 */
[----:B-1----:R-:W-:-:S05]  /*be40*/  IADD3 R138, P0, R157, UR10, RZ ;  /* 0x0000000a9d8a7c10 */ /* 0x002fca000ff1e0ff */
[----:B------:R1:W-:Y:S01]  /*be50*/  STL [R1+0x13c4], R138 ;  /* 0x0013c48a01007387 */ /* 0x0003e20000100800 */
[----:B0-----:R-:W-:Y:S01]  /*be60*/  IADD3 R8, P1, R7, UR10, RZ ;  /* 0x0000000a07087c10 */ /* 0x001fe2000ff3e0ff */
[----:B------:R-:W-:Y:S02]  /*be70*/  UIMAD UR10, UR9, 0x3b, URZ ;  /* 0x0000003b090a78a4 */ /* 0x000fe4000f8e023f */
[----:B------:R-:W-:Y:S02]  /*be80*/  USHF.L.U32 UR9, UR9, 0x7, URZ ;  /* 0x0000000709097899 */ /* 0x000fe4000800063f */
[----:B------:R0:W-:Y:S01]  /*be90*/  STL [R1+0x13cc], R8 ;  /* 0x0013cc0801007387 */ /* 0x0001e20000100800 */
[----:B-1----:R-:W-:Y:S02]  /*bea0*/  IADD3.X R138, R6, UR11, RZ, P1, !PT ;  /* 0x0000000b068a7c10 */ /* 0x002fe40008ffe4ff */
[----:B0-----:R-:W-:Y:S01]  /*beb0*/  IADD3.X R8, R156, UR11, RZ, P0, !PT ;  /* 0x0000000b9c087c10 */ /* 0x001fe200087fe4ff */
[----:B------:R-:W-:-:S04]  /*bec0*/  USHF.R.S32.HI UR11, URZ, 0x1f, UR10 ;  /* 0x0000001f3f0b7899 */ /* 0x000fc8000801140a */
[----:B------:R0:W-:Y:S04]  /*bed0*/  STL [R1+0x13c0], R8 ;  /* 0x0013c00801007387 */ /* 0x0001e80000100800 */
        /* <DEDUP_REMOVED lines=17> */
[----:B------:R-:W-:Y:S01]  /*bff0*/  USHF.L.U32 UR34, UR34, 0x2, URZ ;  /* 0x0000000222227899 */ /* 0x000fe2000800063f */
        /* <DEDUP_REMOVED lines=9> */
[----:B------:R-:W-:-:S04]  /*c090*/  USHF.R.S32.HI UR24, URZ, 0x1f, UR36 ;  /* 0x0000001f3f187899 */ /* 0x000fc80008011424 */
        /* <DEDUP_REMOVED lines=9> */
[----:B------:R-:W-:Y:S02]  /*c130*/  ULDC UR36, c[0x0][0x238] ;  /* 0x00008e0000247ab9 */ /* 0x000fe40000000800 */
[----:B------:R-:W-:Y:S01]  /*c140*/  USHF.L.U32 UR36, UR36, 0x1, URZ ;  /* 0x0000000124247899 */ /* 0x000fe2000800063f */
        /* <DEDUP_REMOVED lines=9> */
[----:B------:R-:W-:-:S04]  /*c1e0*/  USHF.R.S32.HI UR24, URZ, 0x1f, UR33 ;  /* 0x0000001f3f187899 */ /* 0x000fc80008011421 */
[----:B------:R0:W-:Y:S01]  /*c1f0*/  STL [R1+0x1408], R8 ;  /* 0x0014080801007387 */ /* 0x0001e20000100800 */
[----:B-1----:R-:W-:-:S05]  /*c200*/  IADD3.X R138, R156, UR10, RZ, P2, !PT ;  /* 0x0000000a9c8a7c10 */ /* 0x002fca00097fe4ff */
[----:B------:R1:W-:Y:S01]  /*c210*/  STL [R1+0x1410], R138 ;  /* 0x0014108a01007387 */ /* 0x0003e20000100800 */
[----:B0-----:R-:W-:Y:S01]  /*c220*/  IADD3.X R8, R6, UR10, RZ, P3, !PT ;  /* 0x0000000a06087c10 */ /* 0x001fe20009ffe4ff */
[----:B------:R-:W-:-:S04]  /*c230*/  USHF.R.S32.HI UR10, URZ, 0x1f, UR11 ;  /* 0x0000001f3f0a7899 */ /* 0x000fc8000801140b */
[----:B------:R0:W-:Y:S01]  /*c240*/  STL [R1+0x1418], R8 ;  /* 0x0014180801007387 */ /* 0x0001e20000100800 */
[----:B-1----:R-:W-:-:S04]  /*c250*/  IADD3 R138, P0, R157, UR11, RZ ;  /* 0x0000000b9d8a7c10 */ /* 0x002fc8000ff1e0ff */
[----:B------:R-:W-:Y:S01]  /*c260*/  IADD3.X R139, R156, UR10, RZ, P0, !PT ;  /* 0x0000000a9c8b7c10 */ /* 0x000fe200087fe4ff */
[----:B------:R1:W-:Y:S01]  /*c270*/  STL [R1+0x1424], R138 ;  /* 0x0014248a01007387 */ /* 0x0003e20000100800 */
[----:B0-----:R-:W-:Y:S01]  /*c280*/  IADD3 R8, P1, R7, UR11, RZ ;  /* 0x0000000b07087c10 */ /* 0x001fe2000ff3e0ff */
[----:B------:R-:W-:-:S04]  /*c290*/  USHF.R.S32.HI UR11, URZ, 0x1f, UR60 ;  /* 0x0000001f3f0b7899 */ /* 0x000fc8000801143c */
[----:B------:R0:W-:Y:S01]  /*c2a0*/  STL [R1+0x142c], R8 ;  /* 0x00142c0801007387 */ /* 0x0001e20000100800 */
[----:B-1----:R-:W-:-:S03]  /*c2b0*/  IADD3.X R138, R6, UR10, RZ, P1, !PT ;  /* 0x0000000a068a7c10 */ /* 0x002fc60008ffe4ff */
[----:B------:R-:W-:Y:S01]  /*c2c0*/  STL [R1+0x1420], R139 ;  /* 0x0014208b01007387 */ /* 0x000fe20000100800 */
[----:B------:R-:W-:-:S03]  /*c2d0*/  USHF.R.S32.HI UR10, URZ, 0x1f, UR37 ;  /* 0x0000001f3f0a7899 */ /* 0x000fc60008011425 */
[----:B------:R1:W-:Y:S01]  /*c2e0*/  STL [R1+0x1428], R138 ;  /* 0x0014288a01007387 */ /* 0x0003e20000100800 */
[----:B0-----:R-:W-:-:S04]  /*c2f0*/  SHF.R.S32.HI R8, RZ, 0x1f, R152 ;  /* 0x0000001fff087819 */ /* 0x001fc80000011498 */
[----:B------:R-:W-:Y:S02]  /*c300*/  LEA.HI R152, R8, R152, RZ, 0x7 ;  /* 0x0000009808987211 */ /* 0x000fe400078f38ff */
[----:B------:R-:W-:Y:S02]  /*c310*/  IADD3 R8, P0, R157, UR37, RZ ;  /* 0x000000259d087c10 */ /* 0x000fe4000ff1e0ff */
[----:B-1----:R-:W-:Y:S01]  /*c320*/  IADD3 R138, P1, R7, UR37, RZ ;  /* 0x00000025078a7c10 */ /* 0x002fe2000ff3e0ff */
[----:B------:R-:W-:Y:S01]  /*c330*/  ULDC UR37, c[0x0][0x238] ;  /* 0x00008e0000257ab9 */ /* 0x000fe20000000800 */
[----:B------:R-:W-:Y:S01]  /*c340*/  IADD3.X R139, R156, UR10, RZ, P0, !PT ;  /* 0x0000000a9c8b7c10 */ /* 0x000fe200087fe4ff */
[----:B------:R0:W-:Y:S01]  /*c350*/  STL [R1+0x1434], R8 ;  /* 0x0014340801007387 */ /* 0x0001e20000100800 */
[----:B------:R-:W-:-:S03]  /*c360*/  USHF.R.S32.HI UR37, URZ, 0x1f, UR37 ;  /* 0x0000001f3f257899 */ /* 0x000fc60008011425 */
[----:B------:R1:W-:Y:S04]  /*c370*/  STL [R1+0x143c], R138 ;  /* 0x00143c8a01007387 */ /* 0x0003e80000100800 */
[----:B------:R2:W-:Y:S01]  /*c380*/  STL [R1+0x1430], R139 ;  /* 0x0014308b01007387 */ /* 0x0005e20000100800 */
[----:B0-----:R-:W-:Y:S02]  /*c390*/  SHF.R.U32.HI R8, RZ, 0x5, R154 ;  /* 0x00000005ff087819 */ /* 0x001fe4000001169a */
[----:B-1----:R-:W-:Y:S02]  /*c3a0*/  IADD3.X R138, R6, UR10, RZ, P1, !PT ;  /* 0x0000000a068a7c10 */ /* 0x002fe40008ffe4ff */
[----:B------:R-:W-:Y:S02]  /*c3b0*/  R2UR UR10, R8 ;  /* 0x00000000080a72ca */ /* 0x000fe400000e0000 */
[----:B--2---:R-:W-:Y:S01]  /*c3c0*/  IADD3 R139, P0, R157, UR60, RZ ;  /* 0x0000003c9d8b7c10 */ /* 0x004fe2000ff1e0ff */
[----:B------:R0:W-:Y:S04]  /*c3d0*/  STL [R1+0x1438], R138 ;  /* 0x0014388a01007387 */ /* 0x0001e80000100800 */
[----:B------:R1:W-:Y:S01]  /*c3e0*/  STL [R1+0x1444], R139 ;  /* 0x0014448b01007387 */ /* 0x0003e20000100800 */
[----:B0-----:R-:W-:Y:S01]  /*c3f0*/  IADD3 R138, P1, R7, UR60, RZ ;  /* 0x0000003c078a7c10 */ /* 0x001fe2000ff3e0ff */
[----:B------:R-:W-:Y:S01]  /*c400*/  ULDC UR60, c[0x0][0x238] ;  /* 0x00008e00003c7ab9 */ /* 0x000fe20000000800 */
[----:B-1----:R-:W-:-:S03]  /*c410*/  IADD3.X R139, R156, UR11, RZ, P0, !PT ;  /* 0x0000000b9c8b7c10 */ /* 0x002fc600087fe4ff */
[----:B------:R0:W-:Y:S01]  /*c420*/  STL [R1+0x144c], R138 ;  /* 0x00144c8a01007387 */ /* 0x0001e20000100800 */
[----:B------:R-:W-:Y:S01]  /*c430*/  IADD3.X R8, R6, UR11, RZ, P1, !PT ;  /* 0x0000000b06087c10 */ /* 0x000fe20008ffe4ff */
[----:B------:R-:W-:Y:S02]  /*c440*/  USHF.R.S32.HI UR11, URZ, 0x1f, UR58 ;  /* 0x0000001f3f0b7899 */ /* 0x000fe4000801143a */
[----:B------:R1:W-:Y:S01]  /*c450*/  STL [R1+0x1440], R139 ;  /* 0x0014408b01007387 */ /* 0x0003e20000100800 */
[----:B0-----:R-:W-:Y:S01]  /*c460*/  IMAD.SHL.U32 R138, R154, 0x10, RZ ;  /* 0x000000109a8a7824 */ /* 0x001fe200078e00ff */
[----:B-1----:R-:W-:-:S04]  /*c470*/  IADD3 R139, P0, R157, UR33, RZ ;  /* 0x000000219d8b7c10 */ /* 0x002fc8000ff1e0ff */
[----:B------:R-:W-:Y:S04]  /*c480*/  STL [R1+0x14a0], R138 ;  /* 0x0014a08a01007387 */ /* 0x000fe80000100800 */
[----:B------:R0:W-:Y:S04]  /*c490*/  STL [R1+0x1448], R8 ;  /* 0x0014480801007387 */ /* 0x0001e80000100800 */
[----:B------:R1:W-:Y:S01]  /*c4a0*/  STL [R1+0x1454], R139 ;  /* 0x0014548b01007387 */ /* 0x0003e20000100800 */
[----:B0-----:R-:W-:Y:S02]  /*c4b0*/  LOP3.LUT R8, R138, 0x70, RZ, 0xc0, !PT ;  /* 0x000000708a087812 */ /* 0x001fe400078ec0ff */
[----:B------:R-:W-:Y:S01]  /*c4c0*/  IADD3 R138, P1, R7, UR33, RZ ;  /* 0x00000021078a7c10 */ /* 0x000fe2000ff3e0ff */
[----:B------:R-:W-:Y:S01]  /*c4d0*/  ULDC UR33, c[0x0][0x238] ;  /* 0x00008e0000217ab9 */ /* 0x000fe20000000800 */
[----:B-1----:R-:W-:Y:S01]  /*c4e0*/  IADD3 R139, P4, R9, R2, RZ ;  /* 0x00000002098b7210 */ /* 0x002fe20007f9e0ff */
[----:B------:R-:W-:Y:S01]  /*c4f0*/  IMAD R8, R137, 0x80, R8 ;  /* 0x0000008089087824 */ /* 0x000fe200078e0208 */
[----:B------:R-:W-:Y:S01]  /*c500*/  IADD3.X R137, R6, UR24, RZ, P1, !PT ;  /* 0x0000001806897c10 */ /* 0x000fe20008ffe4ff */
[----:B------:R0:W-:Y:S01]  /*c510*/  STL [R1+0x145c], R138 ;  /* 0x00145c8a01007387 */ /* 0x0001e20000100800 */
[----:B------:R-:W-:-:S03]  /*c520*/  LEA.HI.X.SX32 R9, R9, R0, 0x1, P4 ;  /* 0x0000000009097211 */ /* 0x000fc600020f0eff */
[----:B------:R-:W-:Y:S01]  /*c530*/  STL [R1+0x1470], R8 ;  /* 0x0014700801007387 */ /* 0x000fe20000100800 */
[----:B0-----:R-:W-:Y:S01]  /*c540*/  IADD3.X R138, R156, UR24, RZ, P0, !PT ;  /* 0x000000189c8a7c10 */ /* 0x001fe200087fe4ff */
[----:B------:R-:W-:Y:S02]  /*c550*/  UIMAD UR24, UR60, 0xa, URZ ;  /* 0x0000000a3c1878a4 */ /* 0x000fe4000f8e023f */
[----:B------:R-:W-:Y:S02]  /*c560*/  USHF.R.S32.HI UR60, URZ, 0x1f, UR8 ;  /* 0x0000001f3f3c7899 */ /* 0x000fe40008011408 */
[----:B------:R0:W-:Y:S04]  /*c570*/  STL [R1+0x1450], R138 ;  /* 0x0014508a01007387 */ /* 0x0001e80000100800 */
        /* <DEDUP_REMOVED lines=9> */
[----:B------:R-:W-:-:S03]  /*c610*/  USHF.R.S32.HI UR11, URZ, 0x1f, UR59 ;  /* 0x0000001f3f0b7899 */ /* 0x000fc6000801143b */
[----:B------:R1:W-:Y:S04]  /*c620*/  STL [R1+0x1468], R137 ;  /* 0x0014688901007387 */ /* 0x0003e80000100800 */
[----:B------:R2:W-:Y:S01]  /*c630*/  STL [R1+0xf8c], R139 ;  /* 0x000f8c8b01007387 */ /* 0x0005e20000100800 */
[CC--:B0-----:R-:W-:Y:S02]  /*c640*/  IADD3 R138, P0, R11.reuse, R2.reuse, RZ ;  /* 0x000000020b8a7210 */ /* 0x0c1fe40007f1e0ff */
[----:B-1----:R-:W-:Y:S02]  /*c650*/  IADD3 R137, P5, R10, R2, RZ ;  /* 0x000000020a897210 */ /* 0x002fe40007fbe0ff */
[----:B------:R-:W-:Y:S02]  /*c660*/  LEA.HI.X.SX32 R11, R11, R0, 0x1, P0 ;  /* 0x000000000b0b7211 */ /* 0x000fe400000f0eff */
[----:B--2---:R-:W-:Y:S01]  /*c670*/  IADD3 R139, P1, R12, R2, RZ ;  /* 0x000000020c8b7210 */ /* 0x004fe20007f3e0ff */
[----:B------:R0:W-:Y:S01]  /*c680*/  STL [R1+0x884], R137 ;  /* 0x0008848901007387 */ /* 0x0001e20000100800 */
[----:B------:R-:W-:-:S03]  /*c690*/  LEA.HI.X.SX32 R10, R10, R0, 0x1, P5 ;  /* 0x000000000a0a7211 */ /* 0x000fc600028f0eff */
[----:B------:R1:W-:Y:S04]  /*c6a0*/  STL [R1+0x88c], R138 ;  /* 0x00088c8a01007387 */ /* 0x0003e80000100800 */
[----:B------:R-:W-:Y:S01]  /*c6b0*/  STL [R1+0x894], R139 ;  /* 0x0008948b01007387 */ /* 0x000fe20000100800 */
[-C--:B0-----:R-:W-:Y:S02]  /*c6c0*/  IADD3 R137, P2, R13, R2.reuse, RZ ;  /* 0x000000020d897210 */ /* 0x081fe40007f5e0ff */
[----:B-1----:R-:W-:-:S03]  /*c6d0*/  IADD3 R138, P3, R14, R2, RZ ;  /* 0x000000020e8a7210 */ /* 0x002fc60007f7e0ff */
[----:B------:R0:W-:Y:S04]  /*c6e0*/  STL [R1+0x89c], R137 ;  /* 0x00089c8901007387 */ /* 0x0001e80000100800 */
[----:B------:R1:W-:Y:S04]  /*c6f0*/  STL [R1+0x8a4], R138 ;  /* 0x0008a48a01007387 */ /* 0x0003e80000100800 */
[----:B------:R2:W-:Y:S01]  /*c700*/  STL [R1+0xf88], R9 ;  /* 0x000f880901007387 */ /* 0x0005e20000100800 */
[----:B0-----:R-:W-:Y:S02]  /*c710*/  IADD3 R137, P4, R15, R2, RZ ;  /* 0x000000020f897210 */ /* 0x001fe40007f9e0ff */
[----:B-1----:R-:W-:-:S03]  /*c720*/  CS2R R138, SRZ ;  /* 0x00000000008a7805 */ /* 0x002fc6000001ff00 */
[----:B------:R-:W-:Y:S01]  /*c730*/  STL [R1+0x8ac], R137 ;  /* 0x0008ac8901007387 */ /* 0x000fe20000100800 */
[----:B--2---:R-:W-:-:S03]  /*c740*/  IADD3 R9, P5, R16, R2, RZ ;  /* 0x0000000210097210 */ /* 0x004fc60007fbe0ff */
[----:B------:R0:W-:Y:S04]  /*c750*/  STL [R1+0x880], R10 ;  /* 0x0008800a01007387 */ /* 0x0001e80000100800 */
[----:B------:R1:W-:Y:S04]  /*c760*/  STL [R1+0x8b4], R9 ;  /* 0x0008b40901007387 */ /* 0x0003e80000100800 */
[----:B------:R2:W-:Y:S01]  /*c770*/  STL [R1+0x888], R11 ;  /* 0x0008880b01007387 */ /* 0x0005e20000100800 */
[----:B0-----:R-:W-:Y:S02]  /*c780*/  IADD3 R10, P0, R17, R2, RZ ;  /* 0x00000002110a7210 */ /* 0x001fe40007f1e0ff */
[----:B-1----:R-:W-:-:S03]  /*c790*/  LEA.HI.X.SX32 R9, R12, R0, 0x1, P1 ;  /* 0x000000000c097211 */ /* 0x002fc600008f0eff */
[----:B------:R0:W-:Y:S01]  /*c7a0*/  STL [R1+0x8bc], R10 ;  /* 0x0008bc0a01007387 */ /* 0x0001e20000100800 */
[----:B--2---:R-:W-:-:S03]  /*c7b0*/  IADD3 R11, P1, R18, R2, RZ ;  /* 0x00000002120b7210 */ /* 0x004fc60007f3e0ff */
[----:B------:R1:W-:Y:S04]  /*c7c0*/  STL [R1+0x890], R9 ;  /* 0x0008900901007387 */ /* 0x0003e80000100800 */
[----:B------:R2:W-:Y:S01]  /*c7d0*/  STL [R1+0x8c4], R11 ;  /* 0x0008c40b01007387 */ /* 0x0005e20000100800 */
[----:B0-----:R-:W-:Y:S02]  /*c7e0*/  LEA.HI.X.SX32 R10, R13, R0, 0x1, P2 ;  /* 0x000000000d0a7211 */ /* 0x001fe400010f0eff */
[----:B-1----:R-:W-:-:S03]  /*c7f0*/  IADD3 R9, P2, R19, R2, RZ ;  /* 0x0000000213097210 */ /* 0x002fc60007f5e0ff */
[----:B------:R0:W-:Y:S01]  /*c800*/  STL [R1+0x898], R10 ;  /* 0x0008980a01007387 */ /* 0x0001e20000100800 */
[----:B--2---:R-:W-:-:S03]  /*c810*/  LEA.HI.X.SX32 R11, R14, R0, 0x1, P3 ;  /* 0x000000000e0b7211 */ /* 0x004fc600018f0eff */
        /* <DEDUP_REMOVED lines=45> */
[----:B------:R-:W-:Y:S02]  /*caf0*/  CS2R R24, SRZ ;  /* 0x0000000000187805 */ /* 0x000fe4000001ff00 */
[----:B-1----:R-:W-:Y:S01]  /*cb00*/  IADD3 R9, P2, R31, R2, RZ ;  /* 0x000000021f097210 */ /* 0x002fe20007f5e0ff */
[----:B------:R0:W-:Y:S01]  /*cb10*/  STL [R1+0x8f8], R10 ;  /* 0x0008f80a01007387 */ /* 0x0001e20000100800 */
[----:B--2---:R-:W-:-:S03]  /*cb20*/  LEA.HI.X.SX32 R11, R26, R0, 0x1, P3 ;  /* 0x000000001a0b7211 */ /* 0x004fc600018f0eff */
[----:B------:R1:W-:Y:S04]  /*cb30*/  STL [R1+0x92c], R9 ;  /* 0x00092c0901007387 */ /* 0x0003e80000100800 */
[----:B------:R2:W-:Y:S01]  /*cb40*/  STL [R1+0x900], R11 ;  /* 0x0009000b01007387 */ /* 0x0005e20000100800 */
[----:B0-----:R-:W-:Y:S02]  /*cb50*/  IADD3 R10, P3, R32, R2, RZ ;  /* 0x00000002200a7210 */ /* 0x001fe40007f7e0ff */
[----:B-1----:R-:W-:-:S03]  /*cb60*/  LEA.HI.X.SX32 R9, R27, R0, 0x1, P4 ;  /* 0x000000001b097211 */ /* 0x002fc600020f0eff */
[----:B------:R0:W-:Y:S01]  /*cb70*/  STL [R1+0x934], R10 ;  /* 0x0009340a01007387 */ /* 0x0001e20000100800 */
[----:B------:R-:W-:Y:S02]  /*cb80*/  CS2R R26, SRZ ;  /* 0x00000000001a7805 */ /* 0x000fe4000001ff00 */
[----:B--2---:R-:W-:Y:S01]  /*cb90*/  IADD3 R11, P4, R33, R2, RZ ;  /* 0x00000002210b7210 */ /* 0x004fe20007f9e0ff */
[----:B------:R1:W-:Y:S04]  /*cba0*/  STL [R1+0x908], R9 ;  /* 0x0009080901007387 */ /* 0x0003e80000100800 */
[----:B------:R2:W-:Y:S01]  /*cbb0*/  STL [R1+0x93c], R11 ;  /* 0x00093c0b01007387 */ /* 0x0005e20000100800 */
[----:B0-----:R-:W-:Y:S02]  /*cbc0*/  LEA.HI.X.SX32 R10, R28, R0, 0x1, P5 ;  /* 0x000000001c0a7211 */ /* 0x001fe400028f0eff */
[----:B-1----:R-:W-:-:S03]  /*cbd0*/  IADD3 R9, P5, R34, R2, RZ ;  /* 0x0000000222097210 */ /* 0x002fc60007fbe0ff */
[----:B------:R0:W-:Y:S01]  /*cbe0*/  STL [R1+0x910], R10 ;  /* 0x0009100a01007387 */ /* 0x0001e20000100800 */
[----:B--2---:R-:W-:-:S03]  /*cbf0*/  LEA.HI.X.SX32 R11, R29, R0, 0x1, P0 ;  /* 0x000000001d0b7211 */ /* 0x004fc600000f0eff */
[----:B------:R1:W-:Y:S01]  /*cc00*/  STL [R1+0x944], R9 ;  /* 0x0009440901007387 */ /* 0x0003e20000100800 */
[----:B------:R-:W-:-:S03]  /*cc10*/  CS2R R28, SRZ ;  /* 0x00000000001c7805 */ /* 0x000fc6000001ff00 */
        /* <DEDUP_REMOVED lines=452> */
[----:B------:R-:W-:Y:S01]  /*e860*/  STL [R1+0xf84], R11 ;  /* 0x000f840b01007387 */ /* 0x000fe20000100800 */
[----:B0-----:R-:W-:Y:S02]  /*e870*/  LEA.HI.X.SX32 R10, R130, R0, 0x1, P5 ;  /* 0x00000000820a7211 */ /* 0x001fe400028f0eff */
[----:B-1----:R-:W-:-:S03]  /*e880*/  IADD3 R9, P4, R136, R2, RZ ;  /* 0x0000000288097210 */ /* 0x002fc60007f9e0ff */
[----:B------:R0:W-:Y:S01]  /*e890*/  STL [R1+0xc40], R10 ;  /* 0x000c400a01007387 */ /* 0x0001e20000100800 */
[-C--:B------:R-:W-:Y:S02]  /*e8a0*/  LEA.HI.X.SX32 R2, R131, R0.reuse, 0x1, P0 ;  /* 0x0000000083027211 */ /* 0x080fe400000f0eff */
[----:B------:R-:W-:Y:S01]  /*e8b0*/  CS2R R130, SRZ ;  /* 0x0000000000827805 */ /* 0x000fe2000001ff00 */
[----:B------:R1:W-:Y:S04]  /*e8c0*/  STL [R1+0xf6c], R9 ;  /* 0x000f6c0901007387 */ /* 0x0003e80000100800 */
[----:B------:R2:W-:Y:S01]  /*e8d0*/  STL [R1+0xc48], R2 ;  /* 0x000c480201007387 */ /* 0x0005e20000100800 */
[-C--:B0-----:R-:W-:Y:S02]  /*e8e0*/  LEA.HI.X.SX32 R10, R132, R0.reuse, 0x1, P1 ;  /* 0x00000000840a7211 */ /* 0x081fe400008f0eff */
[----:B-1----:R-:W-:-:S03]  /*e8f0*/  LEA.HI.X.SX32 R9, R133, R0, 0x1, P2 ;  /* 0x0000000085097211 */ /* 0x002fc600010f0eff */
[----:B------:R0:W-:Y:S01]  /*e900*/  STL [R1+0xf5c], R10 ;  /* 0x000f5c0a01007387 */ /* 0x0001e20000100800 */
[----:B------:R-:W-:Y:S02]  /*e910*/  CS2R R132, SRZ ;  /* 0x0000000000847805 */ /* 0x000fe4000001ff00 */
[-C--:B--2---:R-:W-:Y:S01]  /*e920*/  LEA.HI.X.SX32 R2, R134, R0.reuse, 0x1, P3 ;  /* 0x0000000086027211 */ /* 0x084fe200018f0eff */
[----:B------:R1:W-:Y:S04]  /*e930*/  STL [R1+0xf60], R9 ;  /* 0x000f600901007387 */ /* 0x0003e80000100800 */
[----:B------:R2:W-:Y:S01]  /*e940*/  STL [R1+0xf64], R2 ;  /* 0x000f640201007387 */ /* 0x0005e20000100800 */
[----:B0-----:R-:W-:Y:S02]  /*e950*/  LEA.HI.X.SX32 R10, R135, R0, 0x1, P6 ;  /* 0x00000000870a7211 */ /* 0x001fe400030f0eff */
[----:B------:R-:W-:-:S02]  /*e960*/  CS2R R134, SRZ ;  /* 0x0000000000867805 */ /* 0x000fc4000001ff00 */
[----:B------:R-:W-:Y:S02]  /*e970*/  LEA.HI.X.SX32 R0, R136, R0, 0x1, P4 ;  /* 0x0000000088007211 */ /* 0x000fe400020f0eff */
[----:B------:R-:W-:Y:S02]  /*e980*/  CS2R R136, SRZ ;  /* 0x0000000000887805 */ /* 0x000fe4000001ff00 */
[----:B-1----:R-:W-:Y:S01]  /*e990*/  IADD3 R9, P0, R157, UR59, RZ ;  /* 0x0000003b9d097c10 */ /* 0x002fe2000ff1e0ff */
[----:B------:R0:W-:Y:S01]  /*e9a0*/  STL [R1+0xf68], R10 ;  /* 0x000f680a01007387 */ /* 0x0001e20000100800 */
[----:B--2---:R-:W-:-:S03]  /*e9b0*/  IADD3 R2, P1, R7, UR59, RZ ;  /* 0x0000003b07027c10 */ /* 0x004fc6000ff3e0ff */
[----:B------:R1:W-:Y:S01]  /*e9c0*/  STL [R1+0xf70], R9 ;  /* 0x000f700901007387 */ /* 0x0003e20000100800 */
[----:B------:R-:W-:-:S03]  /*e9d0*/  UIADD3 UR59, UR4, 0x10000, URZ ;  /* 0x00010000043b7890 */ /* 0x000fc6000fffe03f */
[----:B------:R2:W-:Y:S01]  /*e9e0*/  STL [R1+0xf74], R2 ;  /* 0x000f740201007387 */ /* 0x0005e20000100800 */
[----:B------:R-:W-:Y:S01]  /*e9f0*/  USHF.R.U32.HI UR59, URZ, 0x4, UR59 ;  /* 0x000000043f3b7899 */ /* 0x000fe2000801163b */
[----:B0-----:R-:W-:Y:S02]  /*ea00*/  LOP3.LUT R10, R8, 0x30, RZ, 0x3c, !PT ;  /* 0x00000030080a7812 */ /* 0x001fe400078e3cff */
[----:B------:R0:W-:Y:S01]  /*ea10*/  STL [R1+0xc50], R0 ;  /* 0x000c500001007387 */ /* 0x0001e20000100800 */
[----:B------:R-:W-:Y:S01]  /*ea20*/  USGXT.U32 UR59, UR59, 0xe ;  /* 0x0000000e3b3b789a */ /* 0x000fe20008000000 */
[----:B-1----:R-:W-:Y:S02]  /*ea30*/  IADD3.X R9, R156, UR11, RZ, P0, !PT ;  /* 0x0000000b9c097c10 */ /* 0x002fe400087fe4ff */
[----:B--2---:R-:W-:-:S03]  /*ea40*/  IADD3.X R2, R6, UR11, RZ, P1, !PT ;  /* 0x0000000b06027c10 */ /* 0x004fc60008ffe4ff */
[----:B------:R1:W-:Y:S01]  /*ea50*/  STL [R1+0xc54], R9 ;  /* 0x000c540901007387 */ /* 0x0003e20000100800 */
[----:B------:R-:W-:Y:S01]  /*ea60*/  USHF.L.U32 UR11, UR23, 0x7, URZ ;  /* 0x00000007170b7899 */ /* 0x000fe2000800063f */
[----:B0-----:R-:W-:Y:S02]  /*ea70*/  SHF.R.S32.HI R0, RZ, 0x7, R154 ;  /* 0x00000007ff007819 */ /* 0x001fe4000001149a */
[----:B------:R0:W-:Y:S01]  /*ea80*/  STL [R1+0xc58], R2 ;  /* 0x000c580201007387 */ /* 0x0001e20000100800 */
[----:B------:R-:W-:Y:S01]  /*ea90*/  UIMAD UR23, UR33, 0xb, URZ ;  /* 0x0000000b211778a4 */ /* 0x000fe2000f8e023f */
[----:B------:R-:W-:Y:S02]  /*eaa0*/  SGXT R0, R0, 0x1 ;  /* 0x000000010000781a */ /* 0x000fe40000000200 */
[----:B------:R-:W-:Y:S01]  /*eab0*/  STL [R1+0x754], RZ ;  /* 0x000754ff01007387 */ /* 0x000fe20000100800 */
[----:B------:R-:W-:Y:S01]  /*eac0*/  UIMAD UR33, UR61, 0x5, URZ ;  /* 0x000000053d2178a4 */ /* 0x000fe2000f8e023f */
[----:B-1----:R-:W-:-:S02]  /*ead0*/  IADD3 R9, P0, R157, UR55, RZ ;  /* 0x000000379d097c10 */ /* 0x002fc4000ff1e0ff */
[----:B------:R-:W-:Y:S01]  /*eae0*/  STL [R1+0x400], RZ ;  /* 0x000400ff01007387 */ /* 0x000fe20000100800 */
[----:B------:R-:W-:Y:S01]  /*eaf0*/  LOP3.LUT R0, R0, 0x90, RZ, 0xc0, !PT ;  /* 0x0000009000007812 */ /* 0x000fe200078ec0ff */
[----:B------:R-:W-:Y:S01]  /*eb00*/  UMOV UR61, URZ ;  /* 0x0000003f003d7c82 */ /* 0x000fe20008000000 */
[----:B0-----:R-:W-:Y:S01]  /*eb10*/  IADD3 R2, P1, R7, UR55, RZ ;  /* 0x0000003707027c10 */ /* 0x001fe2000ff3e0ff */
[----:B------:R-:W-:Y:S01]  /*eb20*/  STL [R1+0x404], RZ ;  /* 0x000404ff01007387 */ /* 0x000fe20000100800 */
[----:B------:R-:W-:Y:S01]  /*eb30*/  USHF.R.S32.HI UR55, URZ, 0x1f, UR55 ;  /* 0x0000001f3f377899 */ /* 0x000fe20008011437 */
[----:B------:R-:W-:Y:S02]  /*eb40*/  LOP3.LUT R0, R0, 0x7f, R154, 0x78, !PT ;  /* 0x0000007f00007812 */ /* 0x000fe400078e789a */
[----:B------:R-:W-:Y:S04]  /*eb50*/  STL [R1+0x408], RZ ;  /* 0x000408ff01007387 */ /* 0x000fe80000100800 */
        /* <DEDUP_REMOVED lines=253> */
[----:B------:R-:W-:Y:S04]  /*fb30*/  STL [R1], RZ ;  /* 0x000000ff01007387 */ /* 0x000fe80000100800 */
        /* <DEDUP_REMOVED lines=127> */
[----:B------:R0:W-:Y:S04]  /*10330*/  STL [R1+0xc60], R9 ;  /* 0x000c600901007387 */ /* 0x0001e80000100800 */
[----:B------:R1:W-:Y:S01]  /*10340*/  STL [R1+0xc68], R2 ;  /* 0x000c680201007387 */ /* 0x0003e20000100800 */
[----:B0-----:R-:W-:-:S02]  /*10350*/  IADD3.X R9, R156, UR55, RZ, P0, !PT ;  /* 0x000000379c097c10 */ /* 0x001fc400087fe4ff */
        /* <DEDUP_REMOVED lines=52> */
[----:B------:R-:W-:-:S03]  /*106a0*/  ULDC UR60, c[0x0][0x238] ;  /* 0x00008e00003c7ab9 */ /* 0x000fc60000000800 */
        /* <DEDUP_REMOVED lines=167> */
[----:B-1----:R-:W-:Y:S01]  /*11120*/  IADD3.X R2, R156, UR57, RZ, P0, !PT ;  /* 0x000000399c027c10 */ /* 0x002fe200087fe4ff */
[----:B------:R-:W-:-:S04]  /*11130*/  USHF.R.S32.HI UR57, URZ, 0x1f, UR35 ;  /* 0x0000001f3f397899 */ /* 0x000fc80008011423 */
[----:B------:R0:W-:Y:S04]  /*11140*/  STL [R1+0xdbc], R2 ;  /* 0x000dbc0201007387 */ /* 0x0001e80000100800 */
[----:B------:R1:W-:Y:S01]  /*11150*/  STL [R1+0xdc4], R9 ;  /* 0x000dc40901007387 */ /* 0x0003e20000100800 */
[----:B0-----:R-:W-:Y:S02]  /*11160*/  IADD3 R2, P0, R157, UR27, RZ ;  /* 0x0000001b9d027c10 */ /* 0x001fe4000ff1e0ff */
[----:B-1----:R-:W-:-:S03]  /*11170*/  IADD3 R9, P1, R7, UR27, RZ ;  /* 0x0000001b07097c10 */ /* 0x002fc6000ff3e0ff */
[----:B------:R0:W-:Y:S04]  /*11180*/  STL [R1+0xdd0], R2 ;  /* 0x000dd00201007387 */ /* 0x0001e80000100800 */
[----:B------:R1:W-:Y:S01]  /*11190*/  STL [R1+0xdd8], R9 ;  /* 0x000dd80901007387 */ /* 0x0003e20000100800 */
[----:B0-----:R-:W-:Y:S02]  /*111a0*/  SHF.R.S32.HI R2, RZ, 0x7, R152 ;  /* 0x00000007ff027819 */ /* 0x001fe40000011498 */
[----:B-1----:R-:W-:-:S03]  /*111b0*/  IADD3.X R9, R156, UR8, RZ, P0, !PT ;  /* 0x000000089c097c10 */ /* 0x002fc600087fe4ff */
[----:B------:R0:W-:Y:S04]  /*111c0*/  STL [R1+0x149c], R2 ;  /* 0x00149c0201007387 */ /* 0x0001e80000100800 */
[----:B------:R1:W-:Y:S01]  /*111d0*/  STL [R1+0xdcc], R9 ;  /* 0x000dcc0901007387 */ /* 0x0003e20000100800 */
[----:B0-----:R-:W-:Y:S01]  /*111e0*/  IADD3.X R2, R6, UR8, RZ, P1, !PT ;  /* 0x0000000806027c10 */ /* 0x001fe20008ffe4ff */
[----:B------:R-:W-:Y:S01]  /*111f0*/  USHF.R.S32.HI UR8, URZ, 0x1f, UR9 ;  /* 0x0000001f3f087899 */ /* 0x000fe20008011409 */
[----:B-1----:R-:W-:-:S03]  /*11200*/  IADD3 R9, P1, R157, UR5, RZ ;  /* 0x000000059d097c10 */ /* 0x002fc6000ff3e0ff */
[----:B------:R0:W-:Y:S04]  /*11210*/  STL [R1+0xdd4], R2 ;  /* 0x000dd40201007387 */ /* 0x0001e80000100800 */
[----:B------:R1:W-:Y:S01]  /*11220*/  STL [R1+0xde0], R9 ;  /* 0x000de00901007387 */ /* 0x0003e20000100800 */
[----:B0-----:R-:W-:Y:S01]  /*11230*/  IADD3 R2, P5, R7, UR5, RZ ;  /* 0x0000000507027c10 */ /* 0x001fe2000ffbe0ff */
[----:B------:R-:W-:Y:S01]  /*11240*/  USHF.R.S32.HI UR5, URZ, 0x1f, UR11 ;  /* 0x0000001f3f057899 */ /* 0x000fe2000801140b */
[----:B-1----:R-:W-:-:S03]  /*11250*/  IADD3 R9, P0, R157, UR26, RZ ;  /* 0x0000001a9d097c10 */ /* 0x002fc6000ff1e0ff */
[----:B------:R0:W-:Y:S04]  /*11260*/  STL [R1+0xde8], R2 ;  /* 0x000de80201007387 */ /* 0x0001e80000100800 */
[----:B------:R1:W-:Y:S01]  /*11270*/  STL [R1+0xdf0], R9 ;  /* 0x000df00901007387 */ /* 0x0003e20000100800 */
[----:B0-----:R-:W-:Y:S01]  /*11280*/  IADD3 R2, P4, R7, UR26, RZ ;  /* 0x0000001a07027c10 */ /* 0x001fe2000ff9e0ff */
[----:B------:R-:W-:Y:S01]  /*11290*/  UIADD3 UR26, UP0, UR59, 0x2, URZ ;  /* 0x000000023b1a7890 */ /* 0x000fe2000ff1e03f */
[----:B-1----:R-:W-:-:S03]  /*112a0*/  LOP3.LUT R9, R8, 0x10, RZ, 0x3c, !PT ;  /* 0x0000001008097812 */ /* 0x002fc600078e3cff */
[----:B------:R0:W-:Y:S01]  /*112b0*/  STL [R1+0xdf8], R2 ;  /* 0x000df80201007387 */ /* 0x0001e20000100800 */
[----:B------:R-:W-:-:S03]  /*112c0*/  UIADD3.X UR27, UR61, 0x40000040, URZ, UP0, !UPT ;  /* 0x400000403d1b7890 */ /* 0x000fc600087fe43f */
[----:B------:R1:W-:Y:S01]  /*112d0*/  STL [R1+0x148c], R9 ;  /* 0x00148c0901007387 */ /* 0x0003e20000100800 */
[----:B------:R-:W-:Y:S01]  /*112e0*/  ULDC UR61, c[0x0][0x238] ;  /* 0x00008e00003d7ab9 */ /* 0x000fe20000000800 */
[C---:B0-----:R-:W-:Y:S02]  /*112f0*/  LOP3.LUT R2, R8.reuse, 0x20, RZ, 0x3c, !PT ;  /* 0x0000002008027812 */ /* 0x041fe400078e3cff */
[----:B-1----:R-:W-:-:S03]  /*11300*/  LOP3.LUT R9, R8, 0x40, RZ, 0x3c, !PT ;  /* 0x0000004008097812 */ /* 0x002fc600078e3cff */
[----:B------:R0:W-:Y:S04]  /*11310*/  STL [R1+0x1488], R2 ;  /* 0x0014880201007387 */ /* 0x0001e80000100800 */
[----:B------:R1:W-:Y:S04]  /*11320*/  STL [R1+0x1484], R10 ;  /* 0x0014840a01007387 */ /* 0x0003e80000100800 */
[----:B------:R2:W-:Y:S01]  /*11330*/  STL [R1+0x1480], R9 ;  /* 0x0014800901007387 */ /* 0x0005e20000100800 */
[C---:B0-----:R-:W-:Y:S02]  /*11340*/  LOP3.LUT R2, R8.reuse, 0x50, RZ, 0x3c, !PT ;  /* 0x0000005008027812 */ /* 0x041fe400078e3cff */
[----:B-1----:R-:W-:-:S03]  /*11350*/  LOP3.LUT R10, R8, 0x60, RZ, 0x3c, !PT ;  /* 0x00000060080a7812 */ /* 0x002fc600078e3cff */
[----:B------:R0:W-:Y:S01]  /*11360*/  STL [R1+0x147c], R2 ;  /* 0x00147c0201007387 */ /* 0x0001e20000100800 */
[----:B--2---:R-:W-:-:S03]  /*11370*/  LOP3.LUT R9, R0, 0x20, RZ, 0x3c, !PT ;  /* 0x0000002000097812 */ /* 0x004fc600078e3cff */
[----:B------:R-:W-:Y:S01]  /*11380*/  STL [R1+0x1478], R10 ;  /* 0x0014780a01007387 */ /* 0x000fe20000100800 */
[----:B------:R-:W-:Y:S02]  /*11390*/  IADD3 R9, P2, R7, UR30, RZ ;  /* 0x0000001e07097c10 */ /* 0x000fe4000ff5e0ff */
[----:B0-----:R-:W-:Y:S02]  /*113a0*/  LOP3.LUT R2, R8, 0x70, RZ, 0x3c, !PT ;  /* 0x0000007008027812 */ /* 0x001fe400078e3cff */
[C---:B------:R-:W-:Y:S02]  /*113b0*/  LOP3.LUT R8, R0.reuse, 0x40, RZ, 0x3c, !PT ;  /* 0x0000004000087812 */ /* 0x040fe400078e3cff */
[----:B------:R-:W-:Y:S01]  /*113c0*/  IADD3 R8, P3, R157, UR30, RZ ;  /* 0x0000001e9d087c10 */ /* 0x000fe2000ff7e0ff */
[----:B------:R0:W-:Y:S04]  /*113d0*/  STL [R1+0x1474], R2 ;  /* 0x0014740201007387 */ /* 0x0001e80000100800 */
[----:B------:R1:W-:Y:S04]  /*113e0*/  STL [R1+0xe00], R8 ;  /* 0x000e000801007387 */ /* 0x0003e80000100800 */
[----:B------:R2:W-:Y:S01]  /*113f0*/  STL [R1+0xe08], R9 ;  /* 0x000e080901007387 */ /* 0x0005e20000100800 */
[----:B0-----:R-:W-:-:S02]  /*11400*/  LOP3.LUT R2, R0, 0x60, RZ, 0x3c, !PT ;  /* 0x0000006000027812 */ /* 0x001fc400078e3cff */
[----:B------:R-:W-:Y:S02]  /*11410*/  IADD3.X R2, R156, UR31, RZ, P1, !PT ;  /* 0x0000001f9c027c10 */ /* 0x000fe40008ffe4ff */
[----:B-1----:R-:W-:Y:S01]  /*11420*/  IADD3.X R8, R6, UR31, RZ, P5, !PT ;  /* 0x0000001f06087c10 */ /* 0x002fe2000affe4ff */
[----:B------:R-:W-:Y:S02]  /*11430*/  UIADD3.64 UR30, UR26, 0x2, URZ ;  /* 0x000000021a1e7897 */ /* 0x000fe4000fffe03f */
[----:B------:R0:W-:Y:S01]  /*11440*/  STL [R1+0xddc], R2 ;  /* 0x000ddc0201007387 */ /* 0x0001e20000100800 */
[----:B--2---:R-:W-:-:S03]  /*11450*/  IADD3 R9, P6, R7, UR14, RZ ;  /* 0x0000000e07097c10 */ /* 0x004fc6000ffde0ff */
[----:B------:R1:W-:Y:S01]  /*11460*/  STL [R1+0xde4], R8 ;  /* 0x000de40801007387 */ /* 0x0003e20000100800 */
[----:B0-----:R-:W-:Y:S02]  /*11470*/  IADD3 R2, P1, R157, UR14, RZ ;  /* 0x0000000e9d027c10 */ /* 0x001fe4000ff3e0ff */
[----:B-1----:R-:W-:-:S03]  /*11480*/  IADD3.X R8, R156, UR15, RZ, P0, !PT ;  /* 0x0000000f9c087c10 */ /* 0x002fc600087fe4ff */
[----:B------:R0:W-:Y:S04]  /*11490*/  STL [R1+0xe10], R2 ;  /* 0x000e100201007387 */ /* 0x0001e80000100800 */
[----:B------:R1:W-:Y:S04]  /*114a0*/  STL [R1+0xe18], R9 ;  /* 0x000e180901007387 */ /* 0x0003e80000100800 */
[----:B------:R2:W-:Y:S01]  /*114b0*/  STL [R1+0xdec], R8 ;  /* 0x000dec0801007387 */ /* 0x0005e20000100800 */
[----:B0-----:R-:W-:Y:S01]  /*114c0*/  IADD3.X R2, R6, UR15, RZ, P4, !PT ;  /* 0x0000000f06027c10 */ /* 0x001fe2000a7fe4ff */
[----:B------:R-:W-:Y:S01]  /*114d0*/  UIADD3.64 UR14, UR26, 0x4, URZ ;  /* 0x000000041a0e7897 */ /* 0x000fe2000fffe03f */
[----:B-1----:R-:W-:-:S03]  /*114e0*/  IADD3 R9, P5, R157, UR12, RZ ;  /* 0x0000000c9d097c10 */ /* 0x002fc6000ffbe0ff */
        /* <DEDUP_REMOVED lines=8> */
[----:B0-----:R-:W-:Y:S02]  /*11570*/  IADD3 R2, P3, R7, UR13, RZ ;  /* 0x0000000d07027c10 */ /* 0x001fe4000ff7e0ff */
[----:B-1----:R-:W-:-:S03]  /*11580*/  IADD3.X R8, R6, UR38, RZ, P2, !PT ;  /* 0x0000002606087c10 */ /* 0x002fc600097fe4ff */
[----:B------:R0:W-:Y:S01]  /*11590*/  STL [R1+0xe38], R2 ;  /* 0x000e380201007387 */ /* 0x0001e20000100800 */
[----:B--2---:R-:W-:-:S03]  /*115a0*/  IADD3 R9, P2, R157, UR16, RZ ;  /* 0x000000109d097c10 */ /* 0x004fc6000ff5e0ff */
[----:B------:R1:W-:Y:S04]  /*115b0*/  STL [R1+0xe04], R8 ;  /* 0x000e040801007387 */ /* 0x0003e80000100800 */
[----:B------:R2:W-:Y:S01]  /*115c0*/  STL [R1+0xe40], R9 ;  /* 0x000e400901007387 */ /* 0x0005e20000100800 */
[----:B0-----:R-:W-:Y:S02]  /*115d0*/  IADD3.X R2, R156, UR39, RZ, P1, !PT ;  /* 0x000000279c027c10 */ /* 0x001fe40008ffe4ff */
[----:B-1----:R-:W-:-:S03]  /*115e0*/  IADD3 R8, P1, R7, UR16, RZ ;  /* 0x0000001007087c10 */ /* 0x002fc6000ff3e0ff */
[----:B------:R0:W-:Y:S01]  /*115f0*/  STL [R1+0xe0c], R2 ;  /* 0x000e0c0201007387 */ /* 0x0001e20000100800 */
[----:B--2---:R-:W-:-:S03]  /*11600*/  IADD3.X R9, R6, UR39, RZ, P6, !PT ;  /* 0x0000002706097c10 */ /* 0x004fc6000b7fe4ff */
        /* <DEDUP_REMOVED lines=110> */
[----:B0-----:R-:W-:Y:S01]  /*11cf0*/  IADD3 R2, P1, R7, UR34, RZ ;  /* 0x0000002207027c10 */ /* 0x001fe2000ff3e0ff */
[----:B------:R-:W-:Y:S01]  /*11d00*/  UMOV UR34, UR59 ;  /* 0x0000003b00227c82 */ /* 0x000fe20008000000 */
        /* <DEDUP_REMOVED lines=8> */
[----:B------:R-:W-:Y:S01]  /*11d90*/  UMOV UR35, 0x40000040 ;  /* 0x4000004000237882 */ /* 0x000fe20000000000 */
[----:B--2---:R-:W-:Y:S02]  /*11da0*/  IADD3.X R9, R6, UR54, RZ, P0, !PT ;  /* 0x0000003606097c10 */ /* 0x004fe400087fe4ff */
[----:B------:R1:W-:Y:S04]  /*11db0*/  STL [R1+0xf38], R8 ;  /* 0x000f380801007387 */ /* 0x0003e80000100800 */
[----:B------:R2:W-:Y:S01]  /*11dc0*/  STL [R1+0xf04], R9 ;  /* 0x000f040901007387 */ /* 0x0005e20000100800 */
[----:B0-----:R-:W-:Y:S02]  /*11dd0*/  IADD3 R2, P0, R157, UR36, RZ ;  /* 0x000000249d027c10 */ /* 0x001fe4000ff1e0ff */
[----:B-1----:R-:W-:-:S03]  /*11de0*/  IADD3.X R8, R156, UR55, RZ, P4, !PT ;  /* 0x000000379c087c10 */ /* 0x002fc6000a7fe4ff */
[----:B------:R0:W-:Y:S01]  /*11df0*/  STL [R1+0xf40], R2 ;  /* 0x000f400201007387 */ /* 0x0001e20000100800 */
[----:B--2---:R-:W-:-:S03]  /*11e00*/  IADD3.X R9, R156, UR56, RZ, P2, !PT ;  /* 0x000000389c097c10 */ /* 0x004fc600097fe4ff */
[----:B------:R1:W-:Y:S01]  /*11e10*/  STL [R1+0xf0c], R8 ;  /* 0x000f0c0801007387 */ /* 0x0003e20000100800 */
[----:B0-----:R-:W-:Y:S02]  /*11e20*/  IADD3 R2, P4, R7, UR36, RZ ;  /* 0x0000002407027c10 */ /* 0x001fe4000ff9e0ff */
[----:B-1----:R-:W-:-:S03]  /*11e30*/  IADD3.X R8, R6, UR55, RZ, P3, !PT ;  /* 0x0000003706087c10 */ /* 0x002fc60009ffe4ff */
[----:B------:R0:W-:Y:S04]  /*11e40*/  STL [R1+0xf48], R2 ;  /* 0x000f480201007387 */ /* 0x0001e80000100800 */
[----:B------:R1:W-:Y:S01]  /*11e50*/  STL [R1+0xf14], R8 ;  /* 0x000f140801007387 */ /* 0x0003e20000100800 */
[----:B0-----:R-:W-:Y:S02]  /*11e60*/  IADD3 R2, P3, R157, UR60, RZ ;  /* 0x0000003c9d027c10 */ /* 0x001fe4000ff7e0ff */
[----:B-1----:R-:W-:-:S03]  /*11e70*/  IADD3 R8, P2, R7, UR61, RZ ;  /* 0x0000003d07087c10 */ /* 0x002fc6000ff5e0ff */
[----:B------:R0:W-:Y:S04]  /*11e80*/  STL [R1+0xf50], R2 ;  /* 0x000f500201007387 */ /* 0x0001e80000100800 */
[----:B------:R1:W-:Y:S04]  /*11e90*/  STL [R1+0xf1c], R9 ;  /* 0x000f1c0901007387 */ /* 0x0003e80000100800 */
[----:B------:R2:W-:Y:S01]  /*11ea0*/  STL [R1+0xf58], R8 ;  /* 0x000f580801007387 */ /* 0x0005e20000100800 */
[----:B0-----:R-:W-:Y:S02]  /*11eb0*/  IADD3.X R2, R6, UR56, RZ, P1, !PT ;  /* 0x0000003806027c10 */ /* 0x001fe40008ffe4ff */
[----:B-1----:R-:W-:-:S03]  /*11ec0*/  IADD3.X R9, R156, UR57, RZ, P6, !PT ;  /* 0x000000399c097c10 */ /* 0x002fc6000b7fe4ff */
[----:B------:R0:W-:Y:S01]  /*11ed0*/  STL [R1+0xf24], R2 ;  /* 0x000f240201007387 */ /* 0x0001e20000100800 */
[----:B--2---:R-:W-:-:S03]  /*11ee0*/  IADD3.X R8, R6, UR57, RZ, P5, !PT ;  /* 0x0000003906087c10 */ /* 0x004fc6000affe4ff */
        /* <DEDUP_REMOVED lines=8> */
[----:B0-----:R-:W-:-:S05]  /*11f70*/  IADD3.X R2, R6, UR37, RZ, P2, !PT ;  /* 0x0000002506027c10 */ /* 0x001fca00097fe4ff */
[----:B------:R1:W-:Y:S02]  /*11f80*/  STL [R1+0xf54], R2 ;  /* 0x000f540201007387 */ /* 0x0003e40000100800 */
.L_x_2:
[----:B------:R-:W-:Y:S01]  /*11f90*/  STL [R1+0x1ae8], R124 ;  /* 0x001ae87c01007387 */ /* 0x000fe20000100800 */
[----:B01----:R-:W0:Y:S03]  /*11fa0*/  LDC R2, c[0x0][0x230] ;  /* 0x00008c00ff027b82 */ /* 0x003e260000000800 */
[----:B------:R-:W-:Y:S04]  /*11fb0*/  STL [R1+0x1aec], R124 ;  /* 0x001aec7c01007387 */ /* 0x000fe80000100800 */
        /* <DEDUP_REMOVED lines=97> */
[----:B------:R1:W-:Y:S04]  /*125d0*/  STL [R1+0x1a14], R73 ;  /* 0x001a144901007387 */ /* 0x0003e80000100800 */
[----:B-1----:R-:W2:Y:S04]  /*125e0*/  LDL R73, [R1+0xf54] ;  /* 0x000f540001497983 */ /* 0x002ea80000100800 */
        /* <DEDUP_REMOVED lines=18> */
[----:B-1----:R-:W0:Y:S04]  /*12710*/  LDL.LU R55, [R1+0x754] ;  /* 0x0007540001377983 */ /* 0x002e280000300800 */
        /* <DEDUP_REMOVED lines=27> */
[----:B-1----:R-:W3:Y:S04]  /*128d0*/  LDL R26, [R1+0xf3c] ;  /* 0x000f3c00011a7983 */ /* 0x002ee80000100800 */
[----:B------:R-:W-:Y:S04]  /*128e0*/  STL [R1+0x195c], R27 ;  /* 0x00195c1b01007387 */ /* 0x000fe80000100800 */
[----:B------:R-:W-:Y:S04]  /*128f0*/  STL [R1+0x1958], R24 ;  /* 0x0019581801007387 */ /* 0x000fe80000100800 */
[----:B------:R1:W-:Y:S04]  /*12900*/  STL [R1+0x1954], R25 ;  /* 0x0019541901007387 */ /* 0x0003e80000100800 */
[----:B-1----:R-:W4:Y:S04]  /*12910*/  LDL R25, [R1+0xf48] ;  /* 0x000f480001197983 */ /* 0x002f280000100800 */
[----:B------:R-:W-:Y:S04]  /*12920*/  STL [R1+0x1940], R0 ;  /* 0x0019400001007387 */ /* 0x000fe80000100800 */
[----:B------:R1:W-:Y:S04]  /*12930*/  STL [R1+0x1520], R126 ;  /* 0x0015207e01007387 */ /* 0x0003e80000100800 */
[----:B-1----:R-:W3:Y:S04]  /*12940*/  LDL.LU R126, [R1+0xe48] ;  /* 0x000e4800017e7983 */ /* 0x002ee80000300800 */
        /* <DEDUP_REMOVED lines=24> */
[----:B------:R1:W-:Y:S01]  /*12ad0*/  STL [R1+0x14ec], R139 ;  /* 0x0014ec8b01007387 */ /* 0x0003e20000100800 */
[----:B0-----:R-:W-:-:S03]  /*12ae0*/  IMAD R2, R55, -0x80, R2 ;  /* 0xffffff8037027824 */ /* 0x001fc600078e0202 */
[----:B-1----:R-:W3:Y:S04]  /*12af0*/  LDL.LU R139, [R1+0xe3c] ;  /* 0x000e3c00018b7983 */ /* 0x002ee80000300800 */
[----:B------:R0:W-:Y:S04]  /*12b00*/  STL [R1+0x14e8], R140 ;  /* 0x0014e88c01007387 */ /* 0x0001e80000100800 */
[----:B0-----:R-:W3:Y:S04]  /*12b10*/  LDL.LU R140, [R1+0xe10] ;  /* 0x000e1000018c7983 */ /* 0x001ee80000300800 */
[----:B------:R0:W-:Y:S01]  /*12b20*/  STL [R1+0x14e4], R141 ;  /* 0x0014e48d01007387 */ /* 0x0001e20000100800 */
[----:B------:R-:W-:-:S03]  /*12b30*/  ISETP.GT.AND P0, PT, R2, RZ, PT ;  /* 0x000000ff0200720c */ /* 0x000fc60003f04270 */
[----:B0-----:R-:W3:Y:S04]  /*12b40*/  LDL.LU R141, [R1+0xe34] ;  /* 0x000e3400018d7983 */ /* 0x001ee80000300800 */
[----:B------:R0:W-:Y:S04]  /*12b50*/  STL [R1+0x14e0], R142 ;  /* 0x0014e08e01007387 */ /* 0x0001e80000100800 */
[----:B0-----:R-:W3:Y:S04]  /*12b60*/  LDL.LU R142, [R1+0xe08] ;  /* 0x000e0800018e7983 */ /* 0x001ee80000300800 */
[----:B------:R0:W-:Y:S04]  /*12b70*/  STL [R1+0x14dc], R143 ;  /* 0x0014dc8f01007387 */ /* 0x0001e80000100800 */
[----:B0-----:R-:W3:Y:S04]  /*12b80*/  LDL.LU R143, [R1+0xe2c] ;  /* 0x000e2c00018f7983 */ /* 0x001ee80000300800 */
[----:B------:R-:W-:Y:S04]  /*12b90*/  STL [R1+0x14d8], R144 ;  /* 0x0014d89001007387 */ /* 0x000fe80000100800 */
[----:B------:R0:W-:Y:S04]  /*12ba0*/  STL [R1+0x14d4], R145 ;  /* 0x0014d49101007387 */ /* 0x0001e80000100800 */
[----:B0-----:R-:W3:Y:S04]  /*12bb0*/  LDL.LU R145, [R1+0xe24] ;  /* 0x000e240001917983 */ /* 0x001ee80000300800 */
[----:B------:R0:W-:Y:S04]  /*12bc0*/  STL [R1+0x14d0], R146 ;  /* 0x0014d09201007387 */ /* 0x0001e80000100800 */
[----:B0-----:R-:W3:Y:S04]  /*12bd0*/  LDL.LU R146, [R1+0xdf8] ;  /* 0x000df80001927983 */ /* 0x001ee80000300800 */
[----:B------:R0:W-:Y:S04]  /*12be0*/  STL [R1+0x14cc], R147 ;  /* 0x0014cc9301007387 */ /* 0x0001e80000100800 */
[----:B0-----:R-:W3:Y:S04]  /*12bf0*/  LDL.LU R147, [R1+0xe1c] ;  /* 0x000e1c0001937983 */ /* 0x001ee80000300800 */
[----:B------:R0:W-:Y:S01]  /*12c00*/  STL [R1+0x14c8], R148 ;  /* 0x0014c89401007387 */ /* 0x0001e20000100800 */
[----:B------:R-:W-:-:S03]  /*12c10*/  PRMT R252, RZ, 0x7610, R252 ;  /* 0x00007610fffc7816 */ /* 0x000fc600000000fc */
[----:B0-----:R-:W3:Y:S04]  /*12c20*/  LDL.LU R148, [R1+0xdf0] ;  /* 0x000df00001947983 */ /* 0x001ee80000300800 */
[----:B------:R0:W-:Y:S01]  /*12c30*/  STL [R1+0x14c4], R149 ;  /* 0x0014c49501007387 */ /* 0x0001e20000100800 */
[----:B------:R-:W-:Y:S02]  /*12c40*/  @P0 IMAD.MOV.U32 R8, RZ, RZ, R7 ;  /* 0x000000ffff080224 */ /* 0x000fe400078e0007 */
[----:B------:R-:W-:-:S05]  /*12c50*/  @P0 IMAD.MOV.U32 R9, RZ, RZ, R6 ;  /* 0x000000ffff090224 */ /* 0x000fca00078e0006 */
[----:B------:R1:W3:Y:S04]  /*12c60*/  @P0 LDG.E.U8 R252, desc[UR6][R8.64] ;  /* 0x0000000608fc0981 */ /* 0x0002e8000c1e1100 */
[----:B0-----:R-:W3:Y:S04]  /*12c70*/  LDL.LU R149, [R1+0xe14] ;  /* 0x000e140001957983 */ /* 0x001ee80000300800 */
[----:B------:R0:W-:Y:S04]  /*12c80*/  STL [R1+0x14c0], R150 ;  /* 0x0014c09601007387 */ /* 0x0001e80000100800 */
[----:B0-----:R-:W3:Y:S04]  /*12c90*/  LDL.LU R150, [R1+0xde8] ;  /* 0x000de80001967983 */ /* 0x001ee80000300800 */
[----:B------:R0:W-:Y:S01]  /*12ca0*/  STL [R1+0x14bc], R151 ;  /* 0x0014bc9701007387 */ /* 0x0001e20000100800 */
[----:B-1----:R-:W-:-:S03]  /*12cb0*/  @P0 IMAD.MOV.U32 R9, RZ, RZ, R156 ;  /* 0x000000ffff090224 */ /* 0x002fc600078e009c */
[----:B0-----:R-:W3:Y:S04]  /*12cc0*/  LDL.LU R151, [R1+0xe0c] ;  /* 0x000e0c0001977983 */ /* 0x001ee80000300800 */
[----:B-----5:R0:W-:Y:S04]  /*12cd0*/  STL [R1+0x14ac], R5 ;  /* 0x0014ac0501007387 */ /* 0x0201e80000100800 */
[----:B0-----:R-:W4:Y:S01]  /*12ce0*/  LDL R5, [R1+0xf50] ;  /* 0x000f500001057983 */ /* 0x001f220000100800 */
[----:B------:R-:W-:Y:S02]  /*12cf0*/  ISETP.GT.AND P1, PT, R2, 0x1, PT ;  /* 0x000000010200780c */ /* 0x000fe40003f24270 */
[----:B------:R-:W-:Y:S01]  /*12d00*/  PRMT R82, RZ, 0x7610, R82 ;  /* 0x00007610ff527816 */ /* 0x000fe20000000052 */
[----:B------:R-:W-:Y:S04]  /*12d10*/  STL [R1+0x14a8], R4 ;  /* 0x0014a80401007387 */ /* 0x000fe80000100800 */
[----:B------:R-:W-:Y:S04]  /*12d20*/  STL [R1+0x14a4], R3 ;  /* 0x0014a40301007387 */ /* 0x000fe80000100800 */
[----:B------:R-:W-:Y:S04]  /*12d30*/  STL [R1+0x1734], R7 ;  /* 0x0017340701007387 */ /* 0x000fe80000100800 */
[----:B------:R0:W-:Y:S04]  /*12d40*/  STL [R1+0x172c], R6 ;  /* 0x00172c0601007387 */ /* 0x0001e80000100800 */
[----:B0-----:R-:W3:Y:S04]  /*12d50*/  LDL.LU R6, [R1+0xf40] ;  /* 0x000f400001067983 */ /* 0x001ee80000300800 */
[----:B------:R-:W-:Y:S04]  /*12d60*/  STL [R1+0x1938], R157 ;  /* 0x0019389d01007387 */ /* 0x000fe80000100800 */
[----:B------:R0:W-:Y:S04]  /*12d70*/  STL [R1+0x1728], R156 ;  /* 0x0017289c01007387 */ /* 0x0001e80000100800 */
[----:B0-----:R-:W4:Y:S01]  /*12d80*/  LDL.LU R156, [R1+0xf58] ;  /* 0x000f5800019c7983 */ /* 0x001f220000300800 */
[----:B------:R-:W-:Y:S01]  /*12d90*/  @P0 IMAD.MOV.U32 R8, RZ, RZ, R157 ;  /* 0x000000ffff080224 */ /* 0x000fe200078e009d */
[----:B------:R-:W-:-:S02]  /*12da0*/  PRMT R248, RZ, 0x7610, R248 ;  /* 0x00007610fff87816 */ /* 0x000fc400000000f8 */
[----:B------:R-:W3:Y:S04]  /*12db0*/  LDL R3, [R1+0xf34] ;  /* 0x000f340001037983 */ /* 0x000ee80000100800 */
[----:B------:R2:W3:Y:S02]  /*12dc0*/  @P0 LDG.E.U8 R82, desc[UR6][R8.64] ;  /* 0x0000000608520981 */ /* 0x0004e4000c1e1100 */
[----:B--2---:R-:W-:Y:S02]  /*12dd0*/  @P1 IMAD.MOV.U32 R9, RZ, RZ, R73 ;  /* 0x000000ffff091224 */ /* 0x004fe400078e0049 */
[----:B------:R-:W2:Y:S01]  /*12de0*/  LDL.LU R73, [R1+0xf38] ;  /* 0x000f380001497983 */ /* 0x000ea20000300800 */
[----:B----4-:R-:W-:-:S03]  /*12df0*/  @P1 IMAD.MOV.U32 R8, RZ, RZ, R156 ;  /* 0x000000ffff081224 */ /* 0x010fc600078e009c */
[----:B------:R-:W-:Y:S04]  /*12e00*/  STL [R1+0x1944], R156 ;  /* 0x0019449c01007387 */ /* 0x000fe80000100800 */
[----:B------:R-:W4:Y:S04]  /*12e10*/  LDL.LU R7, [R1+0xf30] ;  /* 0x000f300001077983 */ /* 0x000f280000300800 */
[----:B------:R0:W4:Y:S04]  /*12e20*/  @P1 LDG.E.U8 R248, desc[UR6][R8.64] ;  /* 0x0000000608f81981 */ /* 0x000128000c1e1100 */
[----:B------:R-:W3:Y:S01]  /*12e30*/  LDL R9, [R1+0xf4c] ;  /* 0x000f4c0001097983 */ /* 0x000ee20000100800 */
[----:B------:R-:W-:Y:S01]  /*12e40*/  PRMT R83, RZ, 0x7610, R83 ;  /* 0x00007610ff537816 */ /* 0x000fe20000000053 */
[----:B0-----:R-:W-:-:S02]  /*12e50*/  @P1 IMAD.MOV.U32 R8, RZ, RZ, R5 ;  /* 0x000000ffff081224 */ /* 0x001fc400078e0005 */
[----:B------:R-:W4:Y:S01]  /*12e60*/  LDL R5, [R1+0xf2c] ;  /* 0x000f2c0001057983 */ /* 0x000f220000100800 */
[----:B------:R-:W-:-:S03]  /*12e70*/  ISETP.GT.AND P2, PT, R2, 0x2, PT ;  /* 0x000000020200780c */ /* 0x000fc60003f44270 */
[----:B---3--:R0:W3:Y:S04]  /*12e80*/  @P1 LDG.E.U8 R83, desc[UR6][R8.64] ;  /* 0x0000000608531981 */ /* 0x0080e8000c1e1100 */
[----:B------:R-:W2:Y:S01]  /*12e90*/  LDL R9, [R1+0xf44] ;  /* 0x000f440001097983 */ /* 0x000ea20000100800 */
[----:B------:R-:W-:-:S05]  /*12ea0*/  ISETP.GT.AND P0, PT, R2, 0x3, PT ;  /* 0x000000030200780c */ /* 0x000fca0003f04270 */
[----:B0-----:R-:W-:Y:S01]  /*12eb0*/  @P2 IMAD.MOV.U32 R8, RZ, RZ, R25 ;  /* 0x000000ffff082224 */ /* 0x001fe200078e0019 */
[----:B------:R-:W-:Y:S01]  /*12ec0*/  PRMT R247, RZ, 0x7610, R247 ;  /* 0x00007610fff77816 */ /* 0x000fe200000000f7 */
[----:B------:R-:W3:Y:S01]  /*12ed0*/  LDL R25, [R1+0xf20] ;  /* 0x000f200001197983 */ /* 0x000ee20000100800 */
[----:B------:R-:W-:Y:S02]  /*12ee0*/  PRMT R80, RZ, 0x7610, R80 ;  /* 0x00007610ff507816 */ /* 0x000fe40000000050 */
[----:B------:R-:W-:Y:S02]  /*12ef0*/  PRMT R244, RZ, 0x7610, R244 ;  /* 0x00007610fff47816 */ /* 0x000fe400000000f4 */
[----:B------:R-:W-:Y:S01]  /*12f00*/  PRMT R81, RZ, 0x7610, R81 ;  /* 0x00007610ff517816 */ /* 0x000fe20000000051 */
[----:B------:R0:W-:Y:S04]  /*12f10*/  STL [R1+0x1730], R6 ;  /* 0x0017300601007387 */ /* 0x0001e80000100800 */
[----:B--2---:R1:W2:Y:S02]  /*12f20*/  @P2 LDG.E.U8 R247, desc[UR6][R8.64] ;  /* 0x0000000608f72981 */ /* 0x0042a4000c1e1100 */
[----:B-1----:R-:W-:-:S02]  /*12f30*/  @P2 IMAD.MOV.U32 R8, RZ, RZ, R6 ;  /* 0x000000ffff082224 */ /* 0x002fc400078e0006 */
[----:B------:R-:W-:Y:S01]  /*12f40*/  @P2 IMAD.MOV.U32 R9, RZ, RZ, R26 ;  /* 0x000000ffff092224 */ /* 0x000fe200078e001a */
[----:B0-----:R-:W2:Y:S04]  /*12f50*/  LDL R6, [R1+0xf1c] ;  /* 0x000f1c0001067983 */ /* 0x001ea80000100800 */
[----:B------:R0:W2:Y:S04]  /*12f60*/  @P2 LDG.E.U8 R80, desc[UR6][R8.64] ;  /* 0x0000000608502981 */ /* 0x0000a8000c1e1100 */
[----:B------:R-:W2:Y:S01]  /*12f70*/  LDL R26, [R1+0xf0c] ;  /* 0x000f0c00011a7983 */ /* 0x000ea20000100800 */
[----:B0-----:R-:W-:-:S02]  /*12f80*/  @P0 IMAD.MOV.U32 R8, RZ, RZ, R73 ;  /* 0x000000ffff080224 */ /* 0x001fc400078e0049 */
[----:B------:R-:W-:Y:S02]  /*12f90*/  @P0 IMAD.MOV.U32 R9, RZ, RZ, R3 ;  /* 0x000000ffff090224 */ /* 0x000fe400078e0003 */
[----:B------:R-:W2:Y:S04]  /*12fa0*/  LDL R3, [R1+0xf18] ;  /* 0x000f180001037983 */ /* 0x000ea80000100800 */
[----:B------:R4:W2:Y:S02]  /*12fb0*/  @P0 LDG.E.U8 R244, desc[UR6][R8.64] ;  /* 0x0000000608f40981 */ /* 0x0008a4000c1e1100 */
[----:B----4-:R-:W-:Y:S02]  /*12fc0*/  @P0 IMAD.MOV.U32 R8, RZ, RZ, R7 ;  /* 0x000000ffff080224 */ /* 0x010fe400078e0007 */
[----:B------:R-:W-:-:S02]  /*12fd0*/  @P0 IMAD.MOV.U32 R9, RZ, RZ, R5 ;  /* 0x000000ffff090224 */ /* 0x000fc400078e0005 */
[----:B------:R-:W4:Y:S04]  /*12fe0*/  LDL R5, [R1+0xf10] ;  /* 0x000f100001057983 */ /* 0x000f280000100800 */
[----:B------:R-:W-:Y:S04]  /*12ff0*/  STL [R1+0x1948], R7 ;  /* 0x0019480701007387 */ /* 0x000fe80000100800 */
[----:B------:R0:W4:Y:S04]  /*13000*/  @P0 LDG.E.U8 R81, desc[UR6][R8.64] ;  /* 0x0000000608510981 */ /* 0x000128000c1e1100 */
[----:B------:R-:W0:Y:S04]  /*13010*/  LDL R8, [R1+0xf24] ;  /* 0x000f240001087983 */ /* 0x000e280000100800 */
[----:B------:R-:W0:Y:S01]  /*13020*/  LDL R9, [R1+0xf28] ;  /* 0x000f280001097983 */ /* 0x000e220000100800 */
[----:B------:R-:W-:-:S02]  /*13030*/  ISETP.GT.AND P1, PT, R2, 0x4, PT ;  /* 0x000000040200780c */ /* 0x000fc40003f24270 */
[----:B------:R-:W-:Y:S02]  /*13040*/  PRMT R243, RZ, 0x7610, R243 ;  /* 0x00007610fff37816 */ /* 0x000fe400000000f3 */
[----:B------:R-:W-:-:S09]  /*13050*/  PRMT R78, RZ, 0x7610, R78 ;  /* 0x00007610ff4e7816 */ /* 0x000fd2000000004e */
[----:B0-----:R-:W-:-:S04]  /*13060*/  @P1 LOP3.LUT R9, R9, R8, RZ, 0x3c, !PT ;  /* 0x0000000809091212 */ /* 0x001fc800078e3cff */
[----:B------:R-:W-:-:S04]  /*13070*/  @P1 LOP3.LUT R8, R9, R8, RZ, 0x3c, !PT ;  /* 0x0000000809081212 */ /* 0x000fc800078e3cff */
[----:B------:R-:W-:-:S05]  /*13080*/  @P1 LOP3.LUT R9, R9, R8, RZ, 0x3c, !PT ;  /* 0x0000000809091212 */ /* 0x000fca00078e3cff */
[----:B------:R3:W4:Y:S02]  /*13090*/  @P1 LDG.E.U8 R243, desc[UR6][R8.64] ;  /* 0x0000000608f31981 */ /* 0x000724000c1e1100 */
[----:B---3--:R-:W-:Y:S02]  /*130a0*/  @P1 IMAD.MOV.U32 R8, RZ, RZ, R25 ;  /* 0x000000ffff081224 */ /* 0x008fe400078e0019 */
[----:B--2---:R-:W-:Y:S01]  /*130b0*/  @P1 IMAD.MOV.U32 R9, RZ, RZ, R6 ;  /* 0x000000ffff091224 */ /* 0x004fe200078e0006 */
[----:B------:R-:W-:Y:S01]  /*130c0*/  ISETP.GT.AND P2, PT, R2, 0x5, PT ;  /* 0x000000050200780c */ /* 0x000fe20003f44270 */
[----:B------:R-:W2:Y:S04]  /*130d0*/  LDL R25, [R1+0xefc] ;  /* 0x000efc0001197983 */ /* 0x000ea80000100800 */
[----:B------:R0:W3:Y:S01]  /*130e0*/  @P1 LDG.E.U8 R78, desc[UR6][R8.64] ;  /* 0x00000006084e1981 */ /* 0x0000e2000c1e1100 */
[----:B------:R-:W-:-:S02]  /*130f0*/  PRMT R240, RZ, 0x7610, R240 ;  /* 0x00007610fff07816 */ /* 0x000fc400000000f0 */
[----:B------:R-:W-:Y:S01]  /*13100*/  PRMT R79, RZ, 0x7610, R79 ;  /* 0x00007610ff4f7816 */ /* 0x000fe2000000004f */
[----:B------:R-:W2:Y:S04]  /*13110*/  LDL R6, [R1+0xf00] ;  /* 0x000f000001067983 */ /* 0x000ea80000100800 */
[----:B------:R-:W4:Y:S01]  /*13120*/  LDL R9, [R1+0xf14] ;  /* 0x000f140001097983 */ /* 0x000f220000100800 */
[----:B0-----:R-:W-:Y:S01]  /*13130*/  @P2 IMAD.MOV.U32 R8, RZ, RZ, R3 ;  /* 0x000000ffff082224 */ /* 0x001fe200078e0003 */
[----:B------:R-:W-:Y:S02]  /*13140*/  ISETP.GT.AND P0, PT, R2, 0x6, PT ;  /* 0x000000060200780c */ /* 0x000fe40003f04270 */
[----:B------:R-:W-:Y:S01]  /*13150*/  PRMT R235, RZ, 0x7610, R235 ;  /* 0x00007610ffeb7816 */ /* 0x000fe200000000eb */
[----:B------:R-:W3:Y:S04]  /*13160*/  LDL R3, [R1+0xef8] ;  /* 0x000ef80001037983 */ /* 0x000ee80000100800 */
[----:B----4-:R0:W4:Y:S02]  /*13170*/  @P2 LDG.E.U8 R240, desc[UR6][R8.64] ;  /* 0x0000000608f02981 */ /* 0x010124000c1e1100 */
[----:B0-----:R-:W-:-:S02]  /*13180*/  @P2 IMAD.MOV.U32 R8, RZ, RZ, R5 ;  /* 0x000000ffff082224 */ /* 0x001fc400078e0005 */
[----:B------:R-:W-:Y:S01]  /*13190*/  @P2 IMAD.MOV.U32 R9, RZ, RZ, R26 ;  /* 0x000000ffff092224 */ /* 0x000fe200078e001a */
[----:B------:R-:W-:Y:S01]  /*131a0*/  PRMT R76, RZ, 0x7610, R76 ;  /* 0x00007610ff4c7816 */ /* 0x000fe2000000004c */
[----:B------:R-:W4:Y:S04]  /*131b0*/  LDL R26, [R1+0xeec] ;  /* 0x000eec00011a7983 */ /* 0x000f280000100800 */
[----:B------:R0:W4:Y:S04]  /*131c0*/  @P2 LDG.E.U8 R79, desc[UR6][R8.64] ;  /* 0x00000006084f2981 */ /* 0x000128000c1e1100 */
[----:B------:R-:W4:Y:S04]  /*131d0*/  LDL R5, [R1+0xef0] ;  /* 0x000ef00001057983 */ /* 0x000f280000100800 */
[----:B------:R-:W0:Y:S04]  /*131e0*/  LDL R8, [R1+0xf04] ;  /* 0x000f040001087983 */ /* 0x000e280000100800 */
[----:B------:R-:W0:Y:S02]  /*131f0*/  LDL R9, [R1+0xf08] ;  /* 0x000f080001097983 */ /* 0x000e240000100800 */
[----:B0-----:R-:W-:-:S04]  /*13200*/  @P0 LOP3.LUT R9, R9, R8, RZ, 0x3c, !PT ;  /* 0x0000000809090212 */ /* 0x001fc800078e3cff */
[----:B------:R-:W-:-:S04]  /*13210*/  @P0 LOP3.LUT R8, R9, R8, RZ, 0x3c, !PT ;  /* 0x0000000809080212 */ /* 0x000fc800078e3cff */
[----:B------:R-:W-:-:S05]  /*13220*/  @P0 LOP3.LUT R9, R9, R8, RZ, 0x3c, !PT ;  /* 0x0000000809090212 */ /* 0x000fca00078e3cff */
[----:B------:R2:W4:Y:S02]  /*13230*/  @P0 LDG.E.U8 R235, desc[UR6][R8.64] ;  /* 0x0000000608eb0981 */ /* 0x000524000c1e1100 */
[----:B--2---:R-:W-:Y:S02]  /*13240*/  @P0 IMAD.MOV.U32 R8, RZ, RZ, R6 ;  /* 0x000000ffff080224 */ /* 0x004fe400078e0006 */
[----:B------:R-:W-:Y:S01]  /*13250*/  @P0 IMAD.MOV.U32 R9, RZ, RZ, R25 ;  /* 0x000000ffff090224 */ /* 0x000fe200078e0019 */
[----:B------:R-:W-:Y:S01]  /*13260*/  ISETP.GT.AND P1, PT, R2, 0x7, PT ;  /* 0x000000070200780c */ /* 0x000fe20003f24270 */
[----:B------:R-:W2:Y:S04]  /*13270*/  LDL R25, [R1+0xedc] ;  /* 0x000edc0001197983 */ /* 0x000ea80000100800 */
[----:B------:R3:W2:Y:S01]  /*13280*/  @P0 LDG.E.U8 R76, desc[UR6][R8.64] ;  /* 0x00000006084c0981 */ /* 0x0006a2000c1e1100 */
[----:B------:R-:W-:-:S02]  /*13290*/  PRMT R229, RZ, 0x7610, R229 ;  /* 0x00007610ffe57816 */ /* 0x000fc400000000e5 */
[----:B------:R-:W-:Y:S01]  /*132a0*/  PRMT R77, RZ, 0x7610, R77 ;  /* 0x00007610ff4d7816 */ /* 0x000fe2000000004d */
[----:B------:R-:W2:Y:S04]  /*132b0*/  LDL R6, [R1+0xee0] ;  /* 0x000ee00001067983 */ /* 0x000ea80000100800 */
[----:B------:R-:W4:Y:S01]  /*132c0*/  LDL R9, [R1+0xef4] ;  /* 0x000ef40001097983 */ /* 0x000f220000100800 */
[----:B---3--:R-:W-:Y:S01]  /*132d0*/  @P1 IMAD.MOV.U32 R8, RZ, RZ, R3 ;  /* 0x000000ffff081224 */ /* 0x008fe200078e0003 */
        /* <DEDUP_REMOVED lines=77> */
[----:B---3--:R-:W-:-:S03]  /*137b0*/  @P1 IMAD.MOV.U32 R8, RZ, RZ, R3 ;  /* 0x000000ffff081224 */ /* 0x008fc600078e0003 */
[----:B------:R-:W3:Y:S01]  /*137c0*/  LDL R3, [R1+0xe78] ;  /* 0x000e780001037983 */ /* 0x000ee20000100800 */
[----:B------:R-:W-:-:S03]  /*137d0*/  ISETP.GT.AND P2, PT, R2, 0xe, PT ;  /* 0x0000000e0200780c */ /* 0x000fc60003f44270 */
[----:B----4-:R0:W4:Y:S02]  /*137e0*/  @P1 LDG.E.U8 R203, desc[UR6][R8.64] ;  /* 0x0000000608cb1981 */ /* 0x010124000c1e1100 */
[----:B0-----:R-:W-:Y:S02]  /*137f0*/  @P1 IMAD.MOV.U32 R8, RZ, RZ, R5 ;  /* 0x000000ffff081224 */ /* 0x001fe400078e0005 */
[----:B------:R-:W-:Y:S02]  /*13800*/  @P1 IMAD.MOV.U32 R9, RZ, RZ, R26 ;  /* 0x000000ffff091224 */ /* 0x000fe400078e001a */
[----:B------:R-:W4:Y:S04]  /*13810*/  LDL R26, [R1+0xe70] ;  /* 0x000e7000011a7983 */ /* 0x000f280000100800 */
[----:B------:R-:W4:Y:S04]  /*13820*/  LDL.LU R5, [R1+0xe68] ;  /* 0x000e680001057983 */ /* 0x000f280000300800 */
[----:B------:R0:W4:Y:S04]  /*13830*/  @P1 LDG.E.U8 R239, desc[UR6][R8.64] ;  /* 0x0000000608ef1981 */ /* 0x000128000c1e1100 */
[----:B------:R-:W0:Y:S04]  /*13840*/  LDL R8, [R1+0xe84] ;  /* 0x000e840001087983 */ /* 0x000e280000100800 */
[----:B------:R-:W0:Y:S01]  /*13850*/  LDL R9, [R1+0xe88] ;  /* 0x000e880001097983 */ /* 0x000e220000100800 */
[----:B------:R-:W-:-:S02]  /*13860*/  PRMT R13, RZ, 0x7610, R13 ;  /* 0x00007610ff0d7816 */ /* 0x000fc4000000000d */
[----:B------:R-:W-:Y:S02]  /*13870*/  PRMT R234, RZ, 0x7610, R234 ;  /* 0x00007610ffea7816 */ /* 0x000fe400000000ea */
[----:B------:R-:W-:Y:S02]  /*13880*/  ISETP.GT.AND P0, PT, R2, 0xf, PT ;  /* 0x0000000f0200780c */ /* 0x000fe40003f04270 */
[----:B0-----:R-:W-:-:S04]  /*13890*/  @P2 LOP3.LUT R9, R9, R8, RZ, 0x3c, !PT ;  /* 0x0000000809092212 */ /* 0x001fc800078e3cff */
[----:B------:R-:W-:-:S04]  /*138a0*/  @P2 LOP3.LUT R8, R9, R8, RZ, 0x3c, !PT ;  /* 0x0000000809082212 */ /* 0x000fc800078e3cff */
[----:B------:R-:W-:-:S05]  /*138b0*/  @P2 LOP3.LUT R9, R9, R8, RZ, 0x3c, !PT ;  /* 0x0000000809092212 */ /* 0x000fca00078e3cff */
[----:B------:R2:W4:Y:S02]  /*138c0*/  @P2 LDG.E.U8 R13, desc[UR6][R8.64] ;  /* 0x00000006080d2981 */ /* 0x000524000c1e1100 */
[----:B--2---:R-:W-:Y:S02]  /*138d0*/  @P2 IMAD.MOV.U32 R8, RZ, RZ, R6 ;  /* 0x000000ffff082224 */ /* 0x004fe400078e0006 */
[----:B------:R-:W-:Y:S01]  /*138e0*/  @P2 IMAD.MOV.U32 R9, RZ, RZ, R25 ;  /* 0x000000ffff092224 */ /* 0x000fe200078e0019 */
[----:B------:R-:W2:Y:S04]  /*138f0*/  LDL R6, [R1+0xe58] ;  /* 0x000e580001067983 */ /* 0x000ea80000100800 */
[----:B------:R3:W2:Y:S04]  /*13900*/  @P2 LDG.E.U8 R234, desc[UR6][R8.64] ;  /* 0x0000000608ea2981 */ /* 0x0006a8000c1e1100 */
[----:B------:R-:W2:Y:S04]  /*13910*/  LDL R25, [R1+0xe60] ;  /* 0x000e600001197983 */ /* 0x000ea80000100800 */
[----:B------:R-:W2:Y:S01]  /*13920*/  LDL R9, [R1+0xe74] ;  /* 0x000e740001097983 */ /* 0x000ea20000100800 */
[----:B---3--:R-:W-:-:S03]  /*13930*/  @P0 IMAD.MOV.U32 R8, RZ, RZ, R3 ;  /* 0x000000ffff080224 */ /* 0x008fc600078e0003 */
[----:B------:R-:W3:Y:S01]  /*13940*/  LDL R3, [R1+0xe50] ;  /* 0x000e500001037983 */ /* 0x000ee20000100800 */
[C---:B------:R-:W-:Y:S02]  /*13950*/  ISETP.GT.AND P1, PT, R2.reuse, 0x10, PT ;  /* 0x000000100200780c */ /* 0x040fe40003f24270 */
[----:B------:R-:W-:Y:S02]  /*13960*/  PRMT R12, RZ, 0x7610, R12 ;  /* 0x00007610ff0c7816 */ /* 0x000fe4000000000c */
[----:B------:R-:W-:Y:S02]  /*13970*/  PRMT R228, RZ, 0x7610, R228 ;  /* 0x00007610ffe47816 */ /* 0x000fe400000000e4 */
[----:B------:R-:W-:Y:S02]  /*13980*/  ISETP.GT.AND P2, PT, R2, 0x11, PT ;  /* 0x000000110200780c */ /* 0x000fe40003f44270 */
[----:B------:R-:W-:Y:S02]  /*13990*/  PRMT R233, RZ, 0x7610, R233 ;  /* 0x00007610ffe97816 */ /* 0x000fe400000000e9 */
[----:B------:R-:W-:-:S02]  /*139a0*/  PRMT R72, RZ, 0x7610, R72 ;  /* 0x00007610ff487816 */ /* 0x000fc40000000048 */
[----:B------:R-:W-:Y:S01]  /*139b0*/  PRMT R227, RZ, 0x7610, R227 ;  /* 0x00007610ffe37816 */ /* 0x000fe200000000e3 */
[----:B----4-:R-:W-:Y:S01]  /*139c0*/  STL [R1+0x194c], R5 ;  /* 0x00194c0501007387 */ /* 0x010fe20000100800 */
[----:B------:R-:W-:Y:S02]  /*139d0*/  PRMT R70, RZ, 0x7610, R70 ;  /* 0x00007610ff467816 */ /* 0x000fe40000000046 */
[----:B------:R-:W-:Y:S01]  /*139e0*/  PRMT R223, RZ, 0x7610, R223 ;  /* 0x00007610ffdf7816 */ /* 0x000fe200000000df */
[----:B--2---:R0:W2:Y:S02]  /*139f0*/  @P0 LDG.E.U8 R12, desc[UR6][R8.64] ;  /* 0x00000006080c0981 */ /* 0x0040a4000c1e1100 */
[----:B0-----:R-:W-:Y:S02]  /*13a00*/  @P0 IMAD.MOV.U32 R8, RZ, RZ, R26 ;  /* 0x000000ffff080224 */ /* 0x001fe400078e001a */
[----:B------:R-:W-:-:S05]  /*13a10*/  @P0 IMAD.MOV.U32 R9, RZ, RZ, R127 ;  /* 0x000000ffff090224 */ /* 0x000fca00078e007f */
[----:B------:R0:W4:Y:S02]  /*13a20*/  @P0 LDG.E.U8 R228, desc[UR6][R8.64] ;  /* 0x0000000608e40981 */ /* 0x000124000c1e1100 */
[----:B0-----:R-:W-:Y:S02]  /*13a30*/  @P1 IMAD.MOV.U32 R8, RZ, RZ, R5 ;  /* 0x000000ffff081224 */ /* 0x001fe400078e0005 */
[----:B------:R-:W-:-:S05]  /*13a40*/  @P1 IMAD.MOV.U32 R9, RZ, RZ, R129 ;  /* 0x000000ffff091224 */ /* 0x000fca00078e0081 */
[----:B------:R0:W4:Y:S02]  /*13a50*/  @P1 LDG.E.U8 R233, desc[UR6][R8.64] ;  /* 0x0000000608e91981 */ /* 0x000124000c1e1100 */
[----:B0-----:R-:W-:Y:S02]  /*13a60*/  @P1 IMAD.MOV.U32 R8, RZ, RZ, R25 ;  /* 0x000000ffff081224 */ /* 0x001fe400078e0019 */
[----:B------:R-:W-:Y:S01]  /*13a70*/  @P1 IMAD.MOV.U32 R9, RZ, RZ, R131 ;  /* 0x000000ffff091224 */ /* 0x000fe200078e0083 */
[----:B------:R-:W2:Y:S04]  /*13a80*/  LDL R25, [R1+0xdfc] ;  /* 0x000dfc0001197983 */ /* 0x000ea80000100800 */
[----:B------:R0:W4:Y:S02]  /*13a90*/  @P1 LDG.E.U8 R72, desc[UR6][R8.64] ;  /* 0x0000000608481981 */ /* 0x000124000c1e1100 */
[----:B0-----:R-:W-:-:S02]  /*13aa0*/  @P2 IMAD.MOV.U32 R8, RZ, RZ, R6 ;  /* 0x000000ffff082224 */ /* 0x001fc400078e0006 */
[----:B------:R-:W-:-:S05]  /*13ab0*/  @P2 IMAD.MOV.U32 R9, RZ, RZ, R133 ;  /* 0x000000ffff092224 */ /* 0x000fca00078e0085 */
[----:B------:R3:W4:Y:S02]  /*13ac0*/  @P2 LDG.E.U8 R227, desc[UR6][R8.64] ;  /* 0x0000000608e32981 */ /* 0x000724000c1e1100 */
[----:B---3--:R-:W-:Y:S02]  /*13ad0*/  @P2 IMAD.MOV.U32 R8, RZ, RZ, R3 ;  /* 0x000000ffff082224 */ /* 0x008fe400078e0003 */
[----:B------:R-:W3:Y:S04]  /*13ae0*/  LDL R3, [R1+0xe04] ;  /* 0x000e040001037983 */ /* 0x000ee80000100800 */
[----:B------:R-:W2:Y:S01]  /*13af0*/  LDL.LU R6, [R1+0xe00] ;  /* 0x000e000001067983 */ /* 0x000ea20000300800 */
[C---:B------:R-:W-:Y:S01]  /*13b00*/  ISETP.GT.AND P0, PT, R2.reuse, 0x12, PT ;  /* 0x000000120200780c */ /* 0x040fe20003f04270 */
[----:B------:R-:W-:Y:S01]  /*13b10*/  @P2 IMAD.MOV.U32 R9, RZ, RZ, R135 ;  /* 0x000000ffff092224 */ /* 0x000fe200078e0087 */
[----:B------:R-:W-:-:S04]  /*13b20*/  ISETP.GT.AND P1, PT, R2, 0x13, PT ;  /* 0x000000130200780c */ /* 0x000fc80003f24270 */
[----:B------:R0:W4:Y:S01]  /*13b30*/  @P2 LDG.E.U8 R70, desc[UR6][R8.64] ;  /* 0x0000000608462981 */ /* 0x000122000c1e1100 */
[----:B------:R-:W-:-:S06]  /*13b40*/  PRMT R250, RZ, 0x7610, R250 ;  /* 0x00007610fffa7816 */ /* 0x000fcc00000000fa */
[----:B0-----:R-:W-:Y:S02]  /*13b50*/  @P0 IMAD.MOV.U32 R8, RZ, RZ, R126 ;  /* 0x000000ffff080224 */ /* 0x001fe400078e007e */
[----:B------:R-:W-:-:S05]  /*13b60*/  @P0 IMAD.MOV.U32 R9, RZ, RZ, R137 ;  /* 0x000000ffff090224 */ /* 0x000fca00078e0089 */
[----:B------:R0:W4:Y:S01]  /*13b70*/  @P0 LDG.E.U8 R223, desc[UR6][R8.64] ;  /* 0x0000000608df0981 */ /* 0x000122000c1e1100 */
[----:B------:R-:W-:Y:S02]  /*13b80*/  ISETP.GT.AND P2, PT, R2, 0x14, PT ;  /* 0x000000140200780c */ /* 0x000fe40003f44270 */
[----:B------:R-:W-:Y:S01]  /*13b90*/  PRMT R217, RZ, 0x7610, R217 ;  /* 0x00007610ffd97816 */ /* 0x000fe200000000d9 */
[----:B0-----:R-:W-:Y:S02]  /*13ba0*/  @P0 IMAD.MOV.U32 R8, RZ, RZ, R128 ;  /* 0x000000ffff080224 */ /* 0x001fe400078e0080 */
[----:B------:R-:W-:-:S05]  /*13bb0*/  @P0 IMAD.MOV.U32 R9, RZ, RZ, R139 ;  /* 0x000000ffff090224 */ /* 0x000fca00078e008b */
[----:B------:R0:W4:Y:S01]  /*13bc0*/  @P0 LDG.E.U8 R250, desc[UR6][R8.64] ;  /* 0x0000000608fa0981 */ /* 0x000122000c1e1100 */
[----:B------:R-:W-:Y:S01]  /*13bd0*/  PRMT R245, RZ, 0x7610, R245 ;  /* 0x00007610fff57816 */ /* 0x000fe200000000f5 */
        /* <DEDUP_REMOVED lines=27> */
[----:B---3--:R-:W-:Y:S02]  /*13d90*/  @P1 IMAD.MOV.U32 R9, RZ, RZ, R3 ;  /* 0x000000ffff091224 */ /* 0x008fe400078e0003 */
[----:B------:R-:W3:Y:S04]  /*13da0*/  LDL R3, [R1+0xddc] ;  /* 0x000ddc0001037983 */ /* 0x000ee80000100800 */
[----:B------:R2:W4:Y:S04]  /*13db0*/  @P1 LDG.E.U8 R202, desc[UR6][R8.64] ;  /* 0x0000000608ca1981 */ /* 0x000528000c1e1100 */
[----:B------:R-:W3:Y:S01]  /*13dc0*/  LDL.LU R26, [R1+0xde0] ;  /* 0x000de000011a7983 */ /* 0x000ee20000300800 */
[----:B--2---:R-:W-:-:S02]  /*13dd0*/  @P1 IMAD.MOV.U32 R8, RZ, RZ, R6 ;  /* 0x000000ffff081224 */ /* 0x004fc400078e0006 */
[----:B------:R-:W-:Y:S01]  /*13de0*/  @P1 IMAD.MOV.U32 R9, RZ, RZ, R25 ;  /* 0x000000ffff091224 */ /* 0x000fe200078e0019 */
[----:B------:R-:W-:Y:S01]  /*13df0*/  ISETP.GT.AND P2, PT, R2, 0x17, PT ;  /* 0x000000170200780c */ /* 0x000fe20003f44270 */
[----:B------:R-:W2:Y:S04]  /*13e00*/  LDL R25, [R1+0xdd8] ;  /* 0x000dd80001197983 */ /* 0x000ea80000100800 */
[----:B------:R0:W4:Y:S04]  /*13e10*/  @P1 LDG.E.U8 R232, desc[UR6][R8.64] ;  /* 0x0000000608e81981 */ /* 0x000128000c1e1100 */
[----:B------:R-:W3:Y:S01]  /*13e20*/  LDL R9, [R1+0xdf4] ;  /* 0x000df40001097983 */ /* 0x000ee20000100800 */
[----:B------:R-:W-:-:S03]  /*13e30*/  PRMT R199, RZ, 0x7610, R199 ;  /* 0x00007610ffc77816 */ /* 0x000fc600000000c7 */
[----:B0-----:R-:W-:Y:S01]  /*13e40*/  @P2 IMAD.MOV.U32 R8, RZ, RZ, R146 ;  /* 0x000000ffff082224 */ /* 0x001fe200078e0092 */
[----:B------:R-:W-:-:S04]  /*13e50*/  PRMT R226, RZ, 0x7610, R226 ;  /* 0x00007610ffe27816 */ /* 0x000fc800000000e2 */
[----:B---3--:R0:W3:Y:S04]  /*13e60*/  @P2 LDG.E.U8 R199, desc[UR6][R8.64] ;  /* 0x0000000608c72981 */ /* 0x0080e8000c1e1100 */
[----:B------:R-:W2:Y:S01]  /*13e70*/  LDL R9, [R1+0xdec] ;  /* 0x000dec0001097983 */ /* 0x000ea20000100800 */
[----:B0-----:R-:W-:Y:S01]  /*13e80*/  @P2 IMAD.MOV.U32 R8, RZ, RZ, R148 ;  /* 0x000000ffff082224 */ /* 0x001fe200078e0094 */
[----:B------:R-:W-:Y:S02]  /*13e90*/  ISETP.GT.AND P0, PT, R2, 0x18, PT ;  /* 0x000000180200780c */ /* 0x000fe40003f04270 */
[----:B------:R-:W-:Y:S02]  /*13ea0*/  PRMT R196, RZ, 0x7610, R196 ;  /* 0x00007610ffc47816 */ /* 0x000fe400000000c4 */
[----:B--2---:R0:W2:Y:S04]  /*13eb0*/  @P2 LDG.E.U8 R226, desc[UR6][R8.64] ;  /* 0x0000000608e22981 */ /* 0x0040a8000c1e1100 */
[----:B------:R-:W4:Y:S05]  /*13ec0*/  LDL R9, [R1+0xde4] ;  /* 0x000de40001097983 */ /* 0x000f2a0000100800 */
[----:B0-----:R-:W-:Y:S01]  /*13ed0*/  @P0 IMAD.MOV.U32 R8, RZ, RZ, R150 ;  /* 0x000000ffff080224 */ /* 0x001fe200078e0096 */
[----:B------:R-:W-:-:S02]  /*13ee0*/  PRMT R222, RZ, 0x7610, R222 ;  /* 0x00007610ffde7816 */ /* 0x000fc400000000de */
[----:B------:R-:W-:Y:S02]  /*13ef0*/  ISETP.GT.AND P1, PT, R2, 0x19, PT ;  /* 0x000000190200780c */ /* 0x000fe40003f24270 */
[----:B----4-:R0:W4:Y:S02]  /*13f00*/  @P0 LDG.E.U8 R196, desc[UR6][R8.64] ;  /* 0x0000000608c40981 */ /* 0x010124000c1e1100 */
[----:B0-----:R-:W-:Y:S02]  /*13f10*/  @P0 IMAD.MOV.U32 R8, RZ, RZ, R26 ;  /* 0x000000ffff080224 */ /* 0x001fe400078e001a */
[----:B------:R-:W-:Y:S01]  /*13f20*/  @P0 IMAD.MOV.U32 R9, RZ, RZ, R3 ;  /* 0x000000ffff090224 */ /* 0x000fe200078e0003 */
[----:B------:R-:W-:Y:S01]  /*13f30*/  PRMT R191, RZ, 0x7610, R191 ;  /* 0x00007610ffbf7816 */ /* 0x000fe200000000bf */
[----:B------:R-:W3:Y:S04]  /*13f40*/  LDL R3, [R1+0xdb8] ;  /* 0x000db80001037983 */ /* 0x000ee80000100800 */
[----:B------:R0:W2:Y:S04]  /*13f50*/  @P0 LDG.E.U8 R222, desc[UR6][R8.64] ;  /* 0x0000000608de0981 */ /* 0x0000a8000c1e1100 */
[----:B------:R-:W4:Y:S01]  /*13f60*/  LDL R9, [R1+0xdd4] ;  /* 0x000dd40001097983 */ /* 0x000f220000100800 */
[----:B0-----:R-:W-:Y:S01]  /*13f70*/  @P1 IMAD.MOV.U32 R8, RZ, RZ, R25 ;  /* 0x000000ffff081224 */ /* 0x001fe200078e0019 */
[----:B------:R-:W-:-:S02]  /*13f80*/  PRMT R216, RZ, 0x7610, R216 ;  /* 0x00007610ffd87816 */ /* 0x000fc400000000d8 */
[----:B------:R-:W-:Y:S01]  /*13f90*/  ISETP.GT.AND P2, PT, R2, 0x1a, PT ;  /* 0x0000001a0200780c */ /* 0x000fe20003f44270 */
[----:B------:R-:W2:Y:S04]  /*13fa0*/  LDL R25, [R1+0xdb0] ;  /* 0x000db00001197983 */ /* 0x000ea80000100800 */
[----:B----4-:R0:W4:Y:S04]  /*13fb0*/  @P1 LDG.E.U8 R191, desc[UR6][R8.64] ;  /* 0x0000000608bf1981 */ /* 0x010128000c1e1100 */
[----:B------:R-:W0:Y:S04]  /*13fc0*/  LDL R8, [R1+0xdcc] ;  /* 0x000dcc0001087983 */ /* 0x000e280000100800 */
[----:B------:R-:W0:Y:S02]  /*13fd0*/  LDL R9, [R1+0xdd0] ;  /* 0x000dd00001097983 */ /* 0x000e240000100800 */
[----:B0-----:R-:W-:-:S04]  /*13fe0*/  @P1 LOP3.LUT R9, R9, R8, RZ, 0x3c, !PT ;  /* 0x0000000809091212 */ /* 0x001fc800078e3cff */
[----:B------:R-:W-:-:S04]  /*13ff0*/  @P1 LOP3.LUT R8, R9, R8, RZ, 0x3c, !PT ;  /* 0x0000000809081212 */ /* 0x000fc800078e3cff */
[----:B------:R-:W-:-:S05]  /*14000*/  @P1 LOP3.LUT R9, R9, R8, RZ, 0x3c, !PT ;  /* 0x0000000809091212 */ /* 0x000fca00078e3cff */
[----:B------:R0:W4:Y:S04]  /*14010*/  @P1 LDG.E.U8 R216, desc[UR6][R8.64] ;  /* 0x0000000608d81981 */ /* 0x000128000c1e1100 */
[----:B------:R-:W0:Y:S04]  /*14020*/  LDL R8, [R1+0xdc4] ;  /* 0x000dc40001087983 */ /* 0x000e280000100800 */
[----:B------:R-:W0:Y:S01]  /*14030*/  LDL R9, [R1+0xdc8] ;  /* 0x000dc80001097983 */ /* 0x000e220000100800 */
[----:B------:R-:W-:Y:S02]  /*14040*/  PRMT R187, RZ, 0x7610, R187 ;  /* 0x00007610ffbb7816 */ /* 0x000fe400000000bb */
[----:B0-----:R-:W-:-:S04]  /*14050*/  @P2 LOP3.LUT R9, R9, R8, RZ, 0x3c, !PT ;  /* 0x0000000809092212 */ /* 0x001fc800078e3cff */
[----:B------:R-:W-:-:S04]  /*14060*/  @P2 LOP3.LUT R8, R9, R8, RZ, 0x3c, !PT ;  /* 0x0000000809082212 */ /* 0x000fc800078e3cff */
[----:B------:R-:W-:-:S05]  /*14070*/  @P2 LOP3.LUT R9, R9, R8, RZ, 0x3c, !PT ;  /* 0x0000000809092212 */ /* 0x000fca00078e3cff */
[----:B------:R0:W4:Y:S04]  /*14080*/  @P2 LDG.E.U8 R187, desc[UR6][R8.64] ;  /* 0x0000000608bb2981 */ /* 0x000128000c1e1100 */
[----:B------:R-:W0:Y:S04]  /*14090*/  LDL R8, [R1+0xdbc] ;  /* 0x000dbc0001087983 */ /* 0x000e280000100800 */
[----:B------:R-:W0:Y:S01]  /*140a0*/  LDL R9, [R1+0xdc0] ;  /* 0x000dc00001097983 */ /* 0x000e220000100800 */
[----:B------:R-:W-:Y:S02]  /*140b0*/  PRMT R211, RZ, 0x7610, R211 ;  /* 0x00007610ffd37816 */ /* 0x000fe400000000d3 */
[----:B------:R-:W-:-:S02]  /*140c0*/  ISETP.GT.AND P0, PT, R2, 0x1b, PT ;  /* 0x0000001b0200780c */ /* 0x000fc40003f04270 */
[----:B0-----:R-:W-:-:S04]  /*140d0*/  @P2 LOP3.LUT R9, R9, R8, RZ, 0x3c, !PT ;  /* 0x0000000809092212 */ /* 0x001fc800078e3cff */
[----:B------:R-:W-:-:S04]  /*140e0*/  @P2 LOP3.LUT R8, R9, R8, RZ, 0x3c, !PT ;  /* 0x0000000809082212 */ /* 0x000fc800078e3cff */
[----:B------:R-:W-:-:S05]  /*140f0*/  @P2 LOP3.LUT R9, R9, R8, RZ, 0x3c, !PT ;  /* 0x0000000809092212 */ /* 0x000fca00078e3cff */
[----:B------:R3:W4:Y:S04]  /*14100*/  @P2 LDG.E.U8 R211, desc[UR6][R8.64] ;  /* 0x0000000608d32981 */ /* 0x000728000c1e1100 */
[----:B------:R-:W2:Y:S01]  /*14110*/  LDL R9, [R1+0xdb4] ;  /* 0x000db40001097983 */ /* 0x000ea20000100800 */
[----:B------:R-:W-:Y:S01]  /*14120*/  PRMT R184, RZ, 0x7610, R184 ;  /* 0x00007610ffb87816 */ /* 0x000fe200000000b8 */
[----:B---3--:R-:W-:Y:S01]  /*14130*/  @P0 IMAD.MOV.U32 R8, RZ, RZ, R3 ;  /* 0x000000ffff080224 */ /* 0x008fe200078e0003 */
[----:B------:R-:W-:Y:S01]  /*14140*/  PRMT R206, RZ, 0x7610, R206 ;  /* 0x00007610ffce7816 */ /* 0x000fe200000000ce */
[----:B------:R-:W3:Y:S04]  /*14150*/  LDL R3, [R1+0xd90] ;  /* 0x000d900001037983 */ /* 0x000ee80000100800 */
[----:B--2---:R0:W2:Y:S04]  /*14160*/  @P0 LDG.E.U8 R184, desc[UR6][R8.64] ;  /* 0x0000000608b80981 */ /* 0x0040a8000c1e1100 */
[----:B------:R-:W4:Y:S01]  /*14170*/  LDL R9, [R1+0xdac] ;  /* 0x000dac0001097983 */ /* 0x000f220000100800 */
[----:B0-----:R-:W-:Y:S01]  /*14180*/  @P0 IMAD.MOV.U32 R8, RZ, RZ, R25 ;  /* 0x000000ffff080224 */ /* 0x001fe200078e0019 */
[----:B------:R-:W-:-:S02]  /*14190*/  ISETP.GT.AND P1, PT, R2, 0x1c, PT ;  /* 0x0000001c0200780c */ /* 0x000fc40003f24270 */
[----:B------:R-:W-:Y:S01]  /*141a0*/  PRMT R181, RZ, 0x7610, R181 ;  /* 0x00007610ffb57816 */ /* 0x000fe200000000b5 */
        /* <DEDUP_REMOVED lines=17> */
[----:B------:R-:W-:Y:S02]  /*142c0*/  ISETP.GT.AND P2, PT, R2, 0x1d, PT ;  /* 0x0000001d0200780c */ /* 0x000fe40003f44270 */
[----:B------:R-:W-:-:S11]  /*142d0*/  PRMT R177, RZ, 0x7610, R177 ;  /* 0x00007610ffb17816 */ /* 0x000fd600000000b1 */
[----:B0-----:R-:W-:-:S04]  /*142e0*/  @P2 LOP3.LUT R9, R9, R8, RZ, 0x3c, !PT ;  /* 0x0000000809092212 */ /* 0x001fc800078e3cff */
[----:B------:R-:W-:-:S04]  /*142f0*/  @P2 LOP3.LUT R8, R9, R8, RZ, 0x3c, !PT ;  /* 0x0000000809082212 */ /* 0x000fc800078e3cff */
[----:B------:R-:W-:-:S05]  /*14300*/  @P2 LOP3.LUT R9, R9, R8, RZ, 0x3c, !PT ;  /* 0x0000000809092212 */ /* 0x000fca00078e3cff */
[----:B------:R3:W4:Y:S04]  /*14310*/  @P2 LDG.E.U8 R177, desc[UR6][R8.64] ;  /* 0x0000000608b12981 */ /* 0x000728000c1e1100 */
[----:B------:R-:W2:Y:S01]  /*14320*/  LDL R9, [R1+0xd8c] ;  /* 0x000d8c0001097983 */ /* 0x000ea20000100800 */
[----:B------:R-:W-:Y:S01]  /*14330*/  PRMT R198, RZ, 0x7610, R198 ;  /* 0x00007610ffc67816 */ /* 0x000fe200000000c6 */
[----:B---3--:R-:W-:Y:S01]  /*14340*/  @P2 IMAD.MOV.U32 R8, RZ, RZ, R3 ;  /* 0x000000ffff082224 */ /* 0x008fe200078e0003 */
[----:B------:R-:W-:Y:S01]  /*14350*/  ISETP.GT.AND P0, PT, R2, 0x1e, PT ;  /* 0x0000001e0200780c */ /* 0x000fe20003f04270 */
[----:B------:R-:W3:Y:S01]  /*14360*/  LDL R3, [R1+0xd68] ;  /* 0x000d680001037983 */ /* 0x000ee20000100800 */
[----:B------:R-:W-:-:S03]  /*14370*/  PRMT R173, RZ, 0x7610, R173 ;  /* 0x00007610ffad7816 */ /* 0x000fc600000000ad */
[----:B--2---:R0:W2:Y:S04]  /*14380*/  @P2 LDG.E.U8 R198, desc[UR6][R8.64] ;  /* 0x0000000608c62981 */ /* 0x0040a8000c1e1100 */
[----:B------:R-:W4:Y:S04]  /*14390*/  LDL R9, [R1+0xd84] ;  /* 0x000d840001097983 */ /* 0x000f280000100800 */
[----:B0-----:R-:W-:Y:S01]  /*143a0*/  @P0 IMAD.MOV.U32 R8, RZ, RZ, R25 ;  /* 0x000000ffff080224 */ /* 0x001fe200078e0019 */
[----:B------:R-:W-:Y:S02]  /*143b0*/  PRMT R195, RZ, 0x7610, R195 ;  /* 0x00007610ffc37816 */ /* 0x000fe400000000c3 */
        /* <DEDUP_REMOVED lines=433> */
[----:B0-----:R-:W-:-:S03]  /*15ed0*/  @P2 IMAD.MOV.U32 R8, RZ, RZ, R25 ;  /* 0x000000ffff082224 */ /* 0x001fc600078e0019 */
[----:B------:R-:W2:Y:S01]  /*15ee0*/  LDL.LU R25, [R1+0x137c] ;  /* 0x00137c0001197983 */ /* 0x000ea20000300800 */
[----:B------:R-:W-:-:S03]  /*15ef0*/  ISETP.GT.AND P0, PT, R2, 0x3f, PT ;  /* 0x0000003f0200780c */ /* 0x000fc60003f04270 */
[----:B----4-:R0:W4:Y:S04]  /*15f00*/  @P2 LDG.E.U8 R204, desc[UR6][R8.64] ;  /* 0x0000000608cc2981 */ /* 0x010128000c1e1100 */
        /* <DEDUP_REMOVED lines=24> */
[----:B---3--:R-:W-:Y:S02]  /*16090*/  @P1 IMAD.MOV.U32 R8, RZ, RZ, R3 ;  /* 0x000000ffff081224 */ /* 0x008fe400078e0003 */
[----:B------:R-:W3:Y:S01]  /*160a0*/  LDL.LU R3, [R1+0x135c] ;  /* 0x00135c0001037983 */ /* 0x000ee20000300800 */
[----:B------:R-:W-:-:S03]  /*160b0*/  ISETP.GT.AND P2, PT, R2, 0x41, PT ;  /* 0x000000410200780c */ /* 0x000fc60003f44270 */
[----:B--2---:R0:W2:Y:S04]  /*160c0*/  @P1 LDG.E.U8 R43, desc[UR6][R8.64] ;  /* 0x00000006082b1981 */ /* 0x0040a8000c1e1100 */
[----:B------:R-:W4:Y:S01]  /*160d0*/  LDL R9, [R1+0x1378] ;  /* 0x0013780001097983 */ /* 0x000f220000100800 */
[----:B------:R-:W-:-:S05]  /*160e0*/  PRMT R53, RZ, 0x7610, R53 ;  /* 0x00007610ff357816 */ /* 0x000fca0000000035 */
[----:B0-----:R-:W-:-:S05]  /*160f0*/  @P2 IMAD.MOV.U32 R8, RZ, RZ, R25 ;  /* 0x000000ffff082224 */ /* 0x001fca00078e0019 */
[----:B----4-:R0:W4:Y:S04]  /*16100*/  @P2 LDG.E.U8 R53, desc[UR6][R8.64] ;  /* 0x0000000608352981 */ /* 0x010128000c1e1100 */
[----:B------:R-:W0:Y:S04]  /*16110*/  LDL R8, [R1+0x1370] ;  /* 0x0013700001087983 */ /* 0x000e280000100800 */
[----:B------:R-:W0:Y:S01]  /*16120*/  LDL R9, [R1+0x1374] ;  /* 0x0013740001097983 */ /* 0x000e220000100800 */
[----:B------:R-:W-:Y:S02]  /*16130*/  PRMT R40, RZ, 0x7610, R40 ;  /* 0x00007610ff287816 */ /* 0x000fe40000000028 */
[----:B0-----:R-:W-:-:S04]  /*16140*/  @P2 LOP3.LUT R9, R9, R8, RZ, 0x3c, !PT ;  /* 0x0000000809092212 */ /* 0x001fc800078e3cff */
[----:B------:R-:W-:-:S04]  /*16150*/  @P2 LOP3.LUT R8, R9, R8, RZ, 0x3c, !PT ;  /* 0x0000000809082212 */ /* 0x000fc800078e3cff */
[----:B------:R-:W-:-:S05]  /*16160*/  @P2 LOP3.LUT R9, R9, R8, RZ, 0x3c, !PT ;  /* 0x0000000809092212 */ /* 0x000fca00078e3cff */
[----:B------:R0:W2:Y:S04]  /*16170*/  @P2 LDG.E.U8 R40, desc[UR6][R8.64] ;  /* 0x0000000608282981 */ /* 0x0000a8000c1e1100 */
[----:B------:R-:W0:Y:S04]  /*16180*/  LDL R8, [R1+0x1368] ;  /* 0x0013680001087983 */ /* 0x000e280000100800 */
[----:B------:R-:W0:Y:S01]  /*16190*/  LDL R9, [R1+0x136c] ;  /* 0x00136c0001097983 */ /* 0x000e220000100800 */
[----:B------:R-:W-:Y:S02]  /*161a0*/  ISETP.GT.AND P0, PT, R2, 0x42, PT ;  /* 0x000000420200780c */ /* 0x000fe40003f04270 */
[----:B------:R-:W-:-:S11]  /*161b0*/  PRMT R50, RZ, 0x7610, R50 ;  /* 0x00007610ff327816 */ /* 0x000fd60000000032 */
[----:B0-----:R-:W-:-:S04]  /*161c0*/  @P0 LOP3.LUT R9, R9, R8, RZ, 0x3c, !PT ;  /* 0x0000000809090212 */ /* 0x001fc800078e3cff */
[----:B------:R-:W-:-:S04]  /*161d0*/  @P0 LOP3.LUT R8, R9, R8, RZ, 0x3c, !PT ;  /* 0x0000000809080212 */ /* 0x000fc800078e3cff */
[----:B------:R-:W-:-:S05]  /*161e0*/  @P0 LOP3.LUT R9, R9, R8, RZ, 0x3c, !PT ;  /* 0x0000000809090212 */ /* 0x000fca00078e3cff */
[----:B------:R0:W2:Y:S04]  /*161f0*/  @P0 LDG.E.U8 R50, desc[UR6][R8.64] ;  /* 0x0000000608320981 */ /* 0x0000a8000c1e1100 */
[----:B------:R-:W0:Y:S04]  /*16200*/  LDL R8, [R1+0x1360] ;  /* 0x0013600001087983 */ /* 0x000e280000100800 */
[----:B------:R-:W0:Y:S01]  /*16210*/  LDL R9, [R1+0x1364] ;  /* 0x0013640001097983 */ /* 0x000e220000100800 */
[----:B------:R-:W-:Y:S02]  /*16220*/  PRMT R41, RZ, 0x7610, R41 ;  /* 0x00007610ff297816 */ /* 0x000fe40000000029 */
[----:B------:R-:W-:-:S02]  /*16230*/  ISETP.GT.AND P1, PT, R2, 0x43, PT ;  /* 0x000000430200780c */ /* 0x000fc40003f24270 */
[----:B0-----:R-:W-:-:S04]  /*16240*/  @P0 LOP3.LUT R9, R9, R8, RZ, 0x3c, !PT ;  /* 0x0000000809090212 */ /* 0x001fc800078e3cff */
[----:B------:R-:W-:-:S04]  /*16250*/  @P0 LOP3.LUT R8, R9, R8, RZ, 0x3c, !PT ;  /* 0x0000000809080212 */ /* 0x000fc800078e3cff */
[----:B------:R-:W-:-:S05]  /*16260*/  @P0 LOP3.LUT R9, R9, R8, RZ, 0x3c, !PT ;  /* 0x0000000809090212 */ /* 0x000fca00078e3cff */
[----:B------:R3:W2:Y:S04]  /*16270*/  @P0 LDG.E.U8 R41, desc[UR6][R8.64] ;  /* 0x0000000608290981 */ /* 0x0006a8000c1e1100 */
[----:B------:R-:W4:Y:S01]  /*16280*/  LDL R9, [R1+0x1358] ;  /* 0x0013580001097983 */ /* 0x000f220000100800 */
[----:B------:R-:W-:Y:S01]  /*16290*/  PRMT R51, RZ, 0x7610, R51 ;  /* 0x00007610ff337816 */ /* 0x000fe20000000033 */
[----:B---3--:R-:W-:Y:S02]  /*162a0*/  @P1 IMAD.MOV.U32 R8, RZ, RZ, R3 ;  /* 0x000000ffff081224 */ /* 0x008fe400078e0003 */
[----:B------:R-:W-:Y:S04]  /*162b0*/  STL [R1+0x1950], R3 ;  /* 0x0019500301007387 */ /* 0x000fe80000100800 */
[----:B----4-:R0:W3:Y:S04]  /*162c0*/  @P1 LDG.E.U8 R51, desc[UR6][R8.64] ;  /* 0x0000000608331981 */ /* 0x0100e8000c1e1100 */
[----:B------:R-:W0:Y:S04]  /*162d0*/  LDL R8, [R1+0x1350] ;  /* 0x0013500001087983 */ /* 0x000e280000100800 */
[----:B------:R-:W0:Y:S01]  /*162e0*/  LDL R9, [R1+0x1354] ;  /* 0x0013540001097983 */ /* 0x000e220000100800 */
[----:B------:R-:W-:-:S02]  /*162f0*/  PRMT R38, RZ, 0x7610, R38 ;  /* 0x00007610ff267816 */ /* 0x000fc40000000026 */
        /* <DEDUP_REMOVED lines=191> */
[----:B------:R-:W2:Y:S04]  /*16ef0*/  @P0 LDG.E.U8 R124, desc[UR6][R8.64] ;  /* 0x00000006087c0981 */ /* 0x000ea8000c1e1100 */
[----:B--2---:R0:W-:Y:S04]  /*16f00*/  STL [R1+0x738], R124 ;  /* 0x0007387c01007387 */ /* 0x0041e80000100800 */
[----:B0-----:R-:W2:Y:S04]  /*16f10*/  LDL.LU R124, [R1+0x1ba0] ;  /* 0x001ba000017c7983 */ /* 0x001ea80000300800 */
[----:B------:R-:W3:Y:S04]  /*16f20*/  LDL R8, [R1+0x1280] ;  /* 0x0012800001087983 */ /* 0x000ee80000100800 */
[----:B------:R-:W3:Y:S01]  /*16f30*/  LDL R9, [R1+0x1284] ;  /* 0x0012840001097983 */ /* 0x000ee20000100800 */
[----:B--2---:R-:W-:-:S02]  /*16f40*/  PRMT R124, RZ, 0x7610, R124 ;  /* 0x00007610ff7c7816 */ /* 0x004fc4000000007c */
[----:B---3--:R-:W-:-:S04]  /*16f50*/  @P0 LOP3.LUT R9, R9, R8, RZ, 0x3c, !PT ;  /* 0x0000000809090212 */ /* 0x008fc800078e3cff */
[----:B------:R-:W-:-:S04]  /*16f60*/  @P0 LOP3.LUT R8, R9, R8, RZ, 0x3c, !PT ;  /* 0x0000000809080212 */ /* 0x000fc800078e3cff */
[----:B------:R-:W-:-:S05]  /*16f70*/  @P0 LOP3.LUT R9, R9, R8, RZ, 0x3c, !PT ;  /* 0x0000000809090212 */ /* 0x000fca00078e3cff */
[----:B------:R-:W2:Y:S01]  /*16f80*/  @P0 LDG.E.U8 R124, desc[UR6][R8.64] ;  /* 0x00000006087c0981 */ /* 0x000ea2000c1e1100 */
[----:B------:R-:W-:-:S03]  /*16f90*/  ISETP.GT.AND P1, PT, R2, 0x51, PT ;  /* 0x000000510200780c */ /* 0x000fc60003f24270 */
        /* <DEDUP_REMOVED lines=213> */
[----:B------:R-:W-:-:S02]  /*17cf0*/  PRMT R3, RZ, 0x7610, R3 ;  /* 0x00007610ff037816 */ /* 0x000fc40000000003 */
[----:B---3--:R-:W-:-:S04]  /*17d00*/  @P0 LOP3.LUT R9, R9, R8, RZ, 0x3c, !PT ;  /* 0x0000000809090212 */ /* 0x008fc800078e3cff */
[----:B------:R-:W-:-:S04]  /*17d10*/  @P0 LOP3.LUT R8, R9, R8, RZ, 0x3c, !PT ;  /* 0x0000000809080212 */ /* 0x000fc800078e3cff */
[----:B------:R-:W-:-:S05]  /*17d20*/  @P0 LOP3.LUT R9, R9, R8, RZ, 0x3c, !PT ;  /* 0x0000000809090212 */ /* 0x000fca00078e3cff */
[----:B------:R0:W3:Y:S04]  /*17d30*/  @P0 LDG.E.U8 R3, desc[UR6][R8.64] ;  /* 0x0000000608030981 */ /* 0x0000e8000c1e1100 */
[----:B------:R-:W0:Y:S04]  /*17d40*/  LDL R8, [R1+0x11c0] ;  /* 0x0011c00001087983 */ /* 0x000e280000100800 */
[----:B------:R-:W0:Y:S01]  /*17d50*/  LDL R9, [R1+0x11c4] ;  /* 0x0011c40001097983 */ /* 0x000e220000100800 */
[----:B--2---:R-:W-:Y:S02]  /*17d60*/  PRMT R124, RZ, 0x7610, R124 ;  /* 0x00007610ff7c7816 */ /* 0x004fe4000000007c */
[----:B0-----:R-:W-:-:S04]  /*17d70*/  @P0 LOP3.LUT R9, R9, R8, RZ, 0x3c, !PT ;  /* 0x0000000809090212 */ /* 0x001fc800078e3cff */
[----:B------:R-:W-:-:S04]  /*17d80*/  @P0 LOP3.LUT R8, R9, R8, RZ, 0x3c, !PT ;  /* 0x0000000809080212 */ /* 0x000fc800078e3cff */
[----:B------:R-:W-:-:S05]  /*17d90*/  @P0 LOP3.LUT R9, R9, R8, RZ, 0x3c, !PT ;  /* 0x0000000809090212 */ /* 0x000fca00078e3cff */
[----:B------:R-:W2:Y:S01]  /*17da0*/  @P0 LDG.E.U8 R124, desc[UR6][R8.64] ;  /* 0x00000006087c0981 */ /* 0x000ea2000c1e1100 */
[----:B------:R-:W-:-:S03]  /*17db0*/  ISETP.GT.AND P1, PT, R2, 0x5d, PT ;  /* 0x0000005d0200780c */ /* 0x000fc60003f24270 */
[----:B--2---:R0:W-:Y:S04]  /*17dc0*/  STL [R1+0x84c], R124 ;  /* 0x00084c7c01007387 */ /* 0x0041e80000100800 */
[----:B0-----:R-:W2:Y:S04]  /*17dd0*/  LDL.LU R124, [R1+0x1b40] ;  /* 0x001b4000017c7983 */ /* 0x001ea80000300800 */
[----:B------:R-:W4:Y:S04]  /*17de0*/  LDL R8, [R1+0x11b8] ;  /* 0x0011b80001087983 */ /* 0x000f280000100800 */
[----:B------:R-:W4:Y:S01]  /*17df0*/  LDL R9, [R1+0x11bc] ;  /* 0x0011bc0001097983 */ /* 0x000f220000100800 */
[----:B------:R-:W-:-:S02]  /*17e00*/  PRMT R5, RZ, 0x7610, R5 ;  /* 0x00007610ff057816 */ /* 0x000fc40000000005 */
[----:B----4-:R-:W-:-:S04]  /*17e10*/  @P1 LOP3.LUT R9, R9, R8, RZ, 0x3c, !PT ;  /* 0x0000000809091212 */ /* 0x010fc800078e3cff */
[----:B------:R-:W-:-:S04]  /*17e20*/  @P1 LOP3.LUT R8, R9, R8, RZ, 0x3c, !PT ;  /* 0x0000000809081212 */ /* 0x000fc800078e3cff */
[----:B------:R-:W-:-:S05]  /*17e30*/  @P1 LOP3.LUT R9, R9, R8, RZ, 0x3c, !PT ;  /* 0x0000000809091212 */ /* 0x000fca00078e3cff */
[----:B------:R0:W4:Y:S04]  /*17e40*/  @P1 LDG.E.U8 R5, desc[UR6][R8.64] ;  /* 0x0000000608051981 */ /* 0x000128000c1e1100 */
        /* <DEDUP_REMOVED lines=228> */
[----:B------:R-:W2:Y:S04]  /*18c90*/  @P1 LDG.E.U8 R124, desc[UR6][R8.64] ;  /* 0x00000006087c1981 */ /* 0x000ea8000c1e1100 */
[----:B---3--:R0:W-:Y:S04]  /*18ca0*/  STL [R1+0x7f4], R27 ;  /* 0x0007f41b01007387 */ /* 0x0081e80000100800 */
[----:B0-----:R-:W3:Y:S04]  /*18cb0*/  LDL.LU R27, [R1+0x10d4] ;  /* 0x0010d400011b7983 */ /* 0x001ee80000300800 */
[----:B--2---:R0:W-:Y:S04]  /*18cc0*/  STL [R1+0x7f0], R124 ;  /* 0x0007f07c01007387 */ /* 0x0041e80000100800 */
[----:B0-----:R-:W2:Y:S04]  /*18cd0*/  LDL.LU R124, [R1+0x1ae8] ;  /* 0x001ae800017c7983 */ /* 0x001ea80000300800 */
[----:B------:R-:W4:Y:S04]  /*18ce0*/  LDL R8, [R1+0x10e8] ;  /* 0x0010e80001087983 */ /* 0x000f280000100800 */
[----:B------:R-:W4:Y:S01]  /*18cf0*/  LDL R9, [R1+0x10ec] ;  /* 0x0010ec0001097983 */ /* 0x000f220000100800 */
[----:B------:R-:W-:-:S02]  /*18d00*/  ISETP.GT.AND P0, PT, R2, 0x6a, PT ;  /* 0x0000006a0200780c */ /* 0x000fc40003f04270 */
[----:B------:R-:W-:-:S11]  /*18d10*/  PRMT R125, RZ, 0x7610, R125 ;  /* 0x00007610ff7d7816 */ /* 0x000fd6000000007d */
[----:B----4-:R-:W-:-:S04]  /*18d20*/  @P0 LOP3.LUT R9, R9, R8, RZ, 0x3c, !PT ;  /* 0x0000000809090212 */ /* 0x010fc800078e3cff */
[----:B------:R-:W-:-:S04]  /*18d30*/  @P0 LOP3.LUT R8, R9, R8, RZ, 0x3c, !PT ;  /* 0x0000000809080212 */ /* 0x000fc800078e3cff */
[----:B------:R-:W-:-:S05]  /*18d40*/  @P0 LOP3.LUT R9, R9, R8, RZ, 0x3c, !PT ;  /* 0x0000000809090212 */ /* 0x000fca00078e3cff */
[----:B------:R-:W4:Y:S04]  /*18d50*/  @P0 LDG.E.U8 R125, desc[UR6][R8.64] ;  /* 0x00000006087d0981 */ /* 0x000f28000c1e1100 */
[----:B----4-:R0:W-:Y:S04]  /*18d60*/  STL [R1+0x7ec], R125 ;  /* 0x0007ec7d01007387 */ /* 0x0101e80000100800 */
[----:B0-----:R-:W2:Y:S04]  /*18d70*/  LDL.LU R125, [R1+0x1ae4] ;  /* 0x001ae400017d7983 */ /* 0x001ea80000300800 */
[----:B------:R-:W4:Y:S04]  /*18d80*/  LDL R8, [R1+0x10e0] ;  /* 0x0010e00001087983 */ /* 0x000f280000100800 */
[----:B------:R-:W4:Y:S01]  /*18d90*/  LDL R9, [R1+0x10e4] ;  /* 0x0010e40001097983 */ /* 0x000f220000100800 */
[----:B------:R-:W-:-:S02]  /*18da0*/  PRMT R122, RZ, 0x7610, R122 ;  /* 0x00007610ff7a7816 */ /* 0x000fc4000000007a */
[----:B----4-:R-:W-:-:S04]  /*18db0*/  @P0 LOP3.LUT R9, R9, R8, RZ, 0x3c, !PT ;  /* 0x0000000809090212 */ /* 0x010fc800078e3cff */
[----:B------:R-:W-:-:S04]  /*18dc0*/  @P0 LOP3.LUT R8, R9, R8, RZ, 0x3c, !PT ;  /* 0x0000000809080212 */ /* 0x000fc800078e3cff */
[----:B------:R-:W-:-:S05]  /*18dd0*/  @P0 LOP3.LUT R9, R9, R8, RZ, 0x3c, !PT ;  /* 0x0000000809090212 */ /* 0x000fca00078e3cff */
[----:B------:R-:W4:Y:S01]  /*18de0*/  @P0 LDG.E.U8 R122, desc[UR6][R8.64] ;  /* 0x00000006087a0981 */ /* 0x000f22000c1e1100 */
[----:B------:R-:W-:-:S03]  /*18df0*/  ISETP.GT.AND P1, PT, R2, 0x6b, PT ;  /* 0x0000006b0200780c */ /* 0x000fc60003f24270 */
[----:B----4-:R0:W-:Y:S04]  /*18e00*/  STL [R1+0x7e8], R122 ;  /* 0x0007e87a01007387 */ /* 0x0101e80000100800 */
[----:B0-----:R-:W4:Y:S04]  /*18e10*/  LDL.LU R122, [R1+0x1ae0] ;  /* 0x001ae000017a7983 */ /* 0x001f280000300800 */
[----:B------:R-:W3:Y:S04]  /*18e20*/  LDL R8, [R1+0x10d8] ;  /* 0x0010d80001087983 */ /* 0x000ee80000100800 */
[----:B------:R-:W3:Y:S01]  /*18e30*/  LDL R9, [R1+0x10dc] ;  /* 0x0010dc0001097983 */ /* 0x000ee20000100800 */
[----:B------:R-:W-:-:S02]  /*18e40*/  PRMT R24, RZ, 0x7610, R24 ;  /* 0x00007610ff187816 */ /* 0x000fc40000000018 */
[----:B---3--:R-:W-:-:S04]  /*18e50*/  @P1 LOP3.LUT R9, R9, R8, RZ, 0x3c, !PT ;  /* 0x0000000809091212 */ /* 0x008fc800078e3cff */
[----:B------:R-:W-:-:S04]  /*18e60*/  @P1 LOP3.LUT R8, R9, R8, RZ, 0x3c, !PT ;  /* 0x0000000809081212 */ /* 0x000fc800078e3cff */
[----:B------:R-:W-:-:S05]  /*18e70*/  @P1 LOP3.LUT R9, R9, R8, RZ, 0x3c, !PT ;  /* 0x0000000809091212 */ /* 0x000fca00078e3cff */
[----:B------:R0:W3:Y:S04]  /*18e80*/  @P1 LDG.E.U8 R24, desc[UR6][R8.64] ;  /* 0x0000000608181981 */ /* 0x0000e8000c1e1100 */
[----:B------:R-:W2:Y:S01]  /*18e90*/  LDL R9, [R1+0x10d0] ;  /* 0x0010d00001097983 */ /* 0x000ea20000100800 */
[----:B------:R-:W-:Y:S01]  /*18ea0*/  PRMT R123, RZ, 0x7610, R123 ;  /* 0x00007610ff7b7816 */ /* 0x000fe2000000007b */
[----:B0-----:R-:W-:-:S05]  /*18eb0*/  @P1 IMAD.MOV.U32 R8, RZ, RZ, R27 ;  /* 0x000000ffff081224 */ /* 0x001fca00078e001b */
[----:B--2---:R-:W2:Y:S04]  /*18ec0*/  @P1 LDG.E.U8 R123, desc[UR6][R8.64] ;  /* 0x00000006087b1981 */ /* 0x004ea8000c1e1100 */
[----:B---3--:R0:W-:Y:S04]  /*18ed0*/  STL [R1+0x7e4], R24 ;  /* 0x0007e41801007387 */ /* 0x0081e80000100800 */
[----:B0-----:R-:W3:Y:S04]  /*18ee0*/  LDL.LU R24, [R1+0x10b4] ;  /* 0x0010b40001187983 */ /* 0x001ee80000300800 */
[----:B--2---:R0:W-:Y:S04]  /*18ef0*/  STL [R1+0x7e0], R123 ;  /* 0x0007e07b01007387 */ /* 0x0041e80000100800 */
[----:B0-----:R-:W4:Y:S04]  /*18f00*/  LDL.LU R123, [R1+0x1adc] ;  /* 0x001adc00017b7983 */ /* 0x001f280000300800 */
[----:B------:R-:W2:Y:S04]  /*18f10*/  LDL R8, [R1+0x10c8] ;  /* 0x0010c80001087983 */ /* 0x000ea80000100800 */
[----:B------:R-:W2:Y:S01]  /*18f20*/  LDL R9, [R1+0x10cc] ;  /* 0x0010cc0001097983 */ /* 0x000ea20000100800 */
[----:B------:R-:W-:-:S02]  /*18f30*/  ISETP.GT.AND P0, PT, R2, 0x6c, PT ;  /* 0x0000006c0200780c */ /* 0x000fc40003f04270 */
[----:B------:R-:W-:-:S11]  /*18f40*/  PRMT R120, RZ, 0x7610, R120 ;  /* 0x00007610ff787816 */ /* 0x000fd60000000078 */
[----:B--2---:R-:W-:-:S04]  /*18f50*/  @P0 LOP3.LUT R9, R9, R8, RZ, 0x3c, !PT ;  /* 0x0000000809090212 */ /* 0x004fc800078e3cff */
[----:B------:R-:W-:-:S04]  /*18f60*/  @P0 LOP3.LUT R8, R9, R8, RZ, 0x3c, !PT ;  /* 0x0000000809080212 */ /* 0x000fc800078e3cff */
[----:B------:R-:W-:-:S05]  /*18f70*/  @P0 LOP3.LUT R9, R9, R8, RZ, 0x3c, !PT ;  /* 0x0000000809090212 */ /* 0x000fca00078e3cff */
[----:B------:R-:W2:Y:S04]  /*18f80*/  @P0 LDG.E.U8 R120, desc[UR6][R8.64] ;  /* 0x0000000608780981 */ /* 0x000ea8000c1e1100 */
        /* <DEDUP_REMOVED lines=8> */
[----:B------:R-:W3:Y:S01]  /*19010*/  @P0 LDG.E.U8 R121, desc[UR6][R8.64] ;  /* 0x0000000608790981 */ /* 0x000ee2000c1e1100 */
[----:B------:R-:W-:-:S03]  /*19020*/  ISETP.GT.AND P1, PT, R2, 0x6d, PT ;  /* 0x0000006d0200780c */ /* 0x000fc60003f24270 */
[----:B---3--:R0:W-:Y:S04]  /*19030*/  STL [R1+0x7d8], R121 ;  /* 0x0007d87901007387 */ /* 0x0081e80000100800 */
        /* <DEDUP_REMOVED lines=8> */
[----:B------:R-:W-:-:S03]  /*190c0*/  PRMT R119, RZ, 0x7610, R119 ;  /* 0x00007610ff777816 */ /* 0x000fc60000000077 */
[----:B---3--:R0:W-:Y:S04]  /*190d0*/  STL [R1+0x7d4], R118 ;  /* 0x0007d47601007387 */ /* 0x0081e80000100800 */
[----:B0-----:R-:W3:Y:S04]  /*190e0*/  LDL.LU R118, [R1+0x1ad0] ;  /* 0x001ad00001767983 */ /* 0x001ee80000300800 */
[----:B------:R-:W4:Y:S01]  /*190f0*/  LDL R9, [R1+0x10b0] ;  /* 0x0010b00001097983 */ /* 0x000f220000100800 */
[----:B------:R-:W-:-:S05]  /*19100*/  @P1 IMAD.MOV.U32 R8, RZ, RZ, R24 ;  /* 0x000000ffff081224 */ /* 0x000fca00078e0018 */
[----:B----4-:R-:W4:Y:S01]  /*19110*/  @P1 LDG.E.U8 R119, desc[UR6][R8.64] ;  /* 0x0000000608771981 */ /* 0x010f22000c1e1100 */
[----:B------:R-:W-:-:S03]  /*19120*/  ISETP.GT.AND P0, PT, R2, 0x6e, PT ;  /* 0x0000006e0200780c */ /* 0x000fc60003f04270 */
[----:B----4-:R0:W-:Y:S04]  /*19130*/  STL [R1+0x7d0], R119 ;  /* 0x0007d07701007387 */ /* 0x0101e80000100800 */
[----:B0-----:R-:W3:Y:S04]  /*19140*/  LDL.LU R119, [R1+0x1acc] ;  /* 0x001acc0001777983 */ /* 0x001ee80000300800 */
[----:B------:R-:W4:Y:S04]  /*19150*/  LDL R8, [R1+0x10a8] ;  /* 0x0010a80001087983 */ /* 0x000f280000100800 */
[----:B------:R-:W4:Y:S01]  /*19160*/  LDL R9, [R1+0x10ac] ;  /* 0x0010ac0001097983 */ /* 0x000f220000100800 */
[----:B------:R-:W-:-:S02]  /*19170*/  PRMT R116, RZ, 0x7610, R116 ;  /* 0x00007610ff747816 */ /* 0x000fc40000000074 */
[----:B----4-:R-:W-:-:S04]  /*19180*/  @P0 LOP3.LUT R9, R9, R8, RZ, 0x3c, !PT ;  /* 0x0000000809090212 */ /* 0x010fc800078e3cff */
[----:B------:R-:W-:-:S04]  /*19190*/  @P0 LOP3.LUT R8, R9, R8, RZ, 0x3c, !PT ;  /* 0x0000000809080212 */ /* 0x000fc800078e3cff */
[----:B------:R-:W-:-:S05]  /*191a0*/  @P0 LOP3.LUT R9, R9, R8, RZ, 0x3c, !PT ;  /* 0x0000000809090212 */ /* 0x000fca00078e3cff */
[----:B------:R-:W4:Y:S04]  /*191b0*/  @P0 LDG.E.U8 R116, desc[UR6][R8.64] ;  /* 0x0000000608740981 */ /* 0x000f28000c1e1100 */
[----:B----4-:R0:W-:Y:S04]  /*191c0*/  STL [R1+0x7cc], R116 ;  /* 0x0007cc7401007387 */ /* 0x0101e80000100800 */
[----:B0-----:R-:W4:Y:S04]  /*191d0*/  LDL.LU R116, [R1+0x1ac8] ;  /* 0x001ac80001747983 */ /* 0x001f280000300800 */
[----:B------:R-:W2:Y:S04]  /*191e0*/  LDL R8, [R1+0x10a0] ;  /* 0x0010a00001087983 */ /* 0x000ea80000100800 */
[----:B------:R-:W2:Y:S01]  /*191f0*/  LDL R9, [R1+0x10a4] ;  /* 0x0010a40001097983 */ /* 0x000ea20000100800 */
[----:B------:R-:W-:-:S02]  /*19200*/  PRMT R117, RZ, 0x7610, R117 ;  /* 0x00007610ff757816 */ /* 0x000fc40000000075 */
[----:B--2---:R-:W-:-:S04]  /*19210*/  @P0 LOP3.LUT R9, R9, R8, RZ, 0x3c, !PT ;  /* 0x0000000809090212 */ /* 0x004fc800078e3cff */
[----:B------:R-:W-:-:S04]  /*19220*/  @P0 LOP3.LUT R8, R9, R8, RZ, 0x3c, !PT ;  /* 0x0000000809080212 */ /* 0x000fc800078e3cff */
[----:B------:R-:W-:-:S05]  /*19230*/  @P0 LOP3.LUT R9, R9, R8, RZ, 0x3c, !PT ;  /* 0x0000000809090212 */ /* 0x000fca00078e3cff */
[----:B------:R-:W2:Y:S01]  /*19240*/  @P0 LDG.E.U8 R117, desc[UR6][R8.64] ;  /* 0x0000000608750981 */ /* 0x000ea2000c1e1100 */
[----:B------:R-:W-:-:S03]  /*19250*/  ISETP.GT.AND P1, PT, R2, 0x6f, PT ;  /* 0x0000006f0200780c */ /* 0x000fc60003f24270 */
[----:B--2---:R0:W-:Y:S04]  /*19260*/  STL [R1+0x7c8], R117 ;  /* 0x0007c87501007387 */ /* 0x0041e80000100800 */
[----:B0-----:R-:W4:Y:S04]  /*19270*/  LDL.LU R117, [R1+0x1ac4] ;  /* 0x001ac40001757983 */ /* 0x001f280000300800 */
[----:B------:R-:W2:Y:S04]  /*19280*/  LDL R8, [R1+0x1098] ;  /* 0x0010980001087983 */ /* 0x000ea80000100800 */
[----:B------:R-:W2:Y:S01]  /*19290*/  LDL R9, [R1+0x109c] ;  /* 0x00109c0001097983 */ /* 0x000ea20000100800 */
[----:B------:R-:W-:-:S02]  /*192a0*/  PRMT R114, RZ, 0x7610, R114 ;  /* 0x00007610ff727816 */ /* 0x000fc40000000072 */
        /* <DEDUP_REMOVED lines=22> */
[----:B------:R-:W3:Y:S04]  /*19410*/  @P0 LDG.E.U8 R112, desc[UR6][R8.64] ;  /* 0x0000000608700981 */ /* 0x000ee8000c1e1100 */
[----:B---3--:R0:W-:Y:S04]  /*19420*/  STL [R1+0x7bc], R112 ;  /* 0x0007bc7001007387 */ /* 0x0081e80000100800 */
[----:B0-----:R-:W3:Y:S04]  /*19430*/  LDL.LU R112, [R1+0x1ab8] ;  /* 0x001ab80001707983 */ /* 0x001ee80000300800 */
        /* <DEDUP_REMOVED lines=244> */
[----:B------:R0:W4:Y:S02]  /*1a380*/  @P1 LDG.E.U8 R86, desc[UR6][R8.64] ;  /* 0x0000000608561981 */ /* 0x000124000c1e1100 */
[----:B0-----:R-:W-:Y:S02]  /*1a390*/  LOP3.LUT R9, R252, 0xffff, RZ, 0xc0, !PT ;  /* 0x0000fffffc097812 */ /* 0x001fe400078ec0ff */
[----:B------:R-:W-:-:S04]  /*1a3a0*/  LOP3.LUT R8, R248, 0xffff, RZ, 0xc0, !PT ;  /* 0x0000fffff8087812 */ /* 0x000fc800078ec0ff */
[----:B------:R-:W-:Y:S01]  /*1a3b0*/  PRMT R248, R9, 0x3340, R8 ;  /* 0x0000334009f87816 */ /* 0x000fe20000000008 */
[----:B----4-:R0:W-:Y:S04]  /*1a3c0*/  STL [R1+0x750], R86 ;  /* 0x0007505601007387 */ /* 0x0101e80000100800 */
[----:B0-----:R-:W4:Y:S04]  /*1a3d0*/  LDL.LU R86, [R1+0x1a50] ;  /* 0x001a500001567983 */ /* 0x001f280000300800 */
[----:B------:R-:W2:Y:S04]  /*1a3e0*/  LDL R9, [R1+0xfb0] ;  /* 0x000fb00001097983 */ /* 0x000ea80000100800 */
[----:B------:R-:W2:Y:S01]  /*1a3f0*/  LDL R8, [R1+0xfb4] ;  /* 0x000fb40001087983 */ /* 0x000ea20000100800 */
[----:B------:R-:W-:-:S06]  /*1a400*/  PRMT R87, RZ, 0x7610, R87 ;  /* 0x00007610ff577816 */ /* 0x000fcc0000000057 */
[----:B--2---:R0:W2:Y:S02]  /*1a410*/  @P1 LDG.E.U8 R87, desc[UR6][R8.64] ;  /* 0x0000000608571981 */ /* 0x0040a4000c1e1100 */
[----:B0-----:R-:W-:Y:S02]  /*1a420*/  LOP3.LUT R9, R247, 0xffff, RZ, 0xc0, !PT ;  /* 0x0000fffff7097812 */ /* 0x001fe400078ec0ff */
[----:B------:R-:W-:-:S04]  /*1a430*/  LOP3.LUT R8, R244, 0xffff, RZ, 0xc0, !PT ;  /* 0x0000fffff4087812 */ /* 0x000fc800078ec0ff */
[----:B------:R-:W-:Y:S01]  /*1a440*/  PRMT R244, R9, 0x3340, R8 ;  /* 0x0000334009f47816 */ /* 0x000fe20000000008 */
[----:B--2---:R0:W-:Y:S04]  /*1a450*/  STL [R1+0x74c], R87 ;  /* 0x00074c5701007387 */ /* 0x0041e80000100800 */
[----:B0-----:R-:W4:Y:S04]  /*1a460*/  LDL.LU R87, [R1+0x1a4c] ;  /* 0x001a4c0001577983 */ /* 0x001f280000300800 */
[----:B------:R-:W2:Y:S04]  /*1a470*/  LDL R9, [R1+0xfa8] ;  /* 0x000fa80001097983 */ /* 0x000ea80000100800 */
[----:B------:R-:W2:Y:S01]  /*1a480*/  LDL R8, [R1+0xfac] ;  /* 0x000fac0001087983 */ /* 0x000ea20000100800 */
[----:B------:R-:W-:-:S02]  /*1a490*/  ISETP.GT.AND P0, PT, R2, 0x7e, PT ;  /* 0x0000007e0200780c */ /* 0x000fc40003f04270 */
[----:B------:R-:W-:-:S11]  /*1a4a0*/  PRMT R84, RZ, 0x7610, R84 ;  /* 0x00007610ff547816 */ /* 0x000fd60000000054 */
[----:B--2---:R0:W2:Y:S02]  /*1a4b0*/  @P0 LDG.E.U8 R84, desc[UR6][R8.64] ;  /* 0x0000000608540981 */ /* 0x0040a4000c1e1100 */
[----:B0-----:R-:W-:Y:S02]  /*1a4c0*/  LOP3.LUT R9, R243, 0xffff, RZ, 0xc0, !PT ;  /* 0x0000fffff3097812 */ /* 0x001fe400078ec0ff */
[----:B------:R-:W-:-:S04]  /*1a4d0*/  LOP3.LUT R8, R240, 0xffff, RZ, 0xc0, !PT ;  /* 0x0000fffff0087812 */ /* 0x000fc800078ec0ff */
[----:B------:R-:W-:Y:S01]  /*1a4e0*/  PRMT R240, R9, 0x3340, R8 ;  /* 0x0000334009f07816 */ /* 0x000fe20000000008 */
[----:B--2---:R0:W-:Y:S04]  /*1a4f0*/  STL [R1+0x748], R84 ;  /* 0x0007485401007387 */ /* 0x0041e80000100800 */
[----:B0-----:R-:W2:Y:S04]  /*1a500*/  LDL.LU R84, [R1+0x1a48] ;  /* 0x001a480001547983 */ /* 0x001ea80000300800 */
[----:B------:R-:W3:Y:S04]  /*1a510*/  LDL R9, [R1+0xfa0] ;  /* 0x000fa00001097983 */ /* 0x000ee80000100800 */
[----:B------:R-:W3:Y:S01]  /*1a520*/  LDL R8, [R1+0xfa4] ;  /* 0x000fa40001087983 */ /* 0x000ee20000100800 */
[----:B------:R-:W-:-:S06]  /*1a530*/  PRMT R85, RZ, 0x7610, R85 ;  /* 0x00007610ff557816 */ /* 0x000fcc0000000055 */
[----:B---3--:R0:W3:Y:S02]  /*1a540*/  @P0 LDG.E.U8 R85, desc[UR6][R8.64] ;  /* 0x0000000608550981 */ /* 0x0080e4000c1e1100 */
[----:B0-----:R-:W-:Y:S02]  /*1a550*/  LOP3.LUT R9, R235, 0xffff, RZ, 0xc0, !PT ;  /* 0x0000ffffeb097812 */ /* 0x001fe400078ec0ff */
[----:B------:R-:W-:-:S04]  /*1a560*/  LOP3.LUT R8, R229, 0xffff, RZ, 0xc0, !PT ;  /* 0x0000ffffe5087812 */ /* 0x000fc800078ec0ff */
[----:B------:R-:W-:Y:S01]  /*1a570*/  PRMT R229, R9, 0x3340, R8 ;  /* 0x0000334009e57816 */ /* 0x000fe20000000008 */
[----:B---3--:R0:W-:Y:S04]  /*1a580*/  STL [R1+0x744], R85 ;  /* 0x0007445501007387 */ /* 0x0081e80000100800 */
[----:B0-----:R-:W2:Y:S04]  /*1a590*/  LDL.LU R85, [R1+0x1a44] ;  /* 0x001a440001557983 */ /* 0x001ea80000300800 */
[----:B------:R-:W3:Y:S04]  /*1a5a0*/  LDL R9, [R1+0xf98] ;  /* 0x000f980001097983 */ /* 0x000ee80000100800 */
[----:B------:R-:W3:Y:S01]  /*1a5b0*/  LDL R8, [R1+0xf9c] ;  /* 0x000f9c0001087983 */ /* 0x000ee20000100800 */
[----:B------:R-:W-:-:S02]  /*1a5c0*/  ISETP.GT.AND P0, PT, R2, 0x7f, PT ;  /* 0x0000007f0200780c */ /* 0x000fc40003f04270 */
[----:B------:R-:W-:Y:S02]  /*1a5d0*/  PRMT R4, RZ, 0x7610, R4 ;  /* 0x00007610ff047816 */ /* 0x000fe40000000004 */
[----:B------:R-:W-:Y:S02]  /*1a5e0*/  LOP3.LUT R11, R11, 0xffff, RZ, 0xc0, !PT ;  /* 0x0000ffff0b0b7812 */ /* 0x000fe400078ec0ff */
[----:B------:R-:W-:-:S07]  /*1a5f0*/  LOP3.LUT R10, R10, 0xffff, RZ, 0xc0, !PT ;  /* 0x0000ffff0a0a7812 */ /* 0x000fce00078ec0ff */
[----:B---3--:R0:W3:Y:S02]  /*1a600*/  @P0 LDG.E.U8 R4, desc[UR6][R8.64] ;  /* 0x0000000608040981 */ /* 0x0080e4000c1e1100 */
[----:B0-----:R-:W-:Y:S02]  /*1a610*/  LOP3.LUT R9, R219, 0xffff, RZ, 0xc0, !PT ;  /* 0x0000ffffdb097812 */ /* 0x001fe400078ec0ff */
[----:B------:R-:W-:Y:S02]  /*1a620*/  PRMT R219, R11, 0x3340, R10 ;  /* 0x000033400bdb7816 */ /* 0x000fe4000000000a */
[----:B------:R-:W-:Y:S02]  /*1a630*/  LOP3.LUT R11, R208, 0xffff, RZ, 0xc0, !PT ;  /* 0x0000ffffd00b7812 */ /* 0x000fe400078ec0ff */
[----:B------:R-:W-:Y:S01]  /*1a640*/  LOP3.LUT R10, R203, 0xffff, RZ, 0xc0, !PT ;  /* 0x0000ffffcb0a7812 */ /* 0x000fe200078ec0ff */
[----:B---3--:R0:W-:Y:S04]  /*1a650*/  STL [R1+0x740], R4 ;  /* 0x0007400401007387 */ /* 0x0081e80000100800 */
[----:B------:R-:W3:Y:S04]  /*1a660*/  LDL R208, [R1+0xf94] ;  /* 0x000f940001d07983 */ /* 0x000ee80000100800 */
[----:B------:R-:W4:Y:S04]  /*1a670*/  LDL R203, [R1+0xf90] ;  /* 0x000f900001cb7983 */ /* 0x000f280000100800 */
[----:B0-----:R-:W2:Y:S01]  /*1a680*/  LDL R4, [R1+0x1470] ;  /* 0x0014700001047983 */ /* 0x001ea20000100800 */
[----:B------:R-:W-:-:S04]  /*1a690*/  LOP3.LUT R8, R213, 0xffff, RZ, 0xc0, !PT ;  /* 0x0000ffffd5087812 */ /* 0x000fc800078ec0ff */
[----:B------:R-:W-:Y:S02]  /*1a6a0*/  PRMT R213, R9, 0x3340, R8 ;  /* 0x0000334009d57816 */ /* 0x000fe40000000008 */
[----:B------:R-:W-:Y:S02]  /*1a6b0*/  LOP3.LUT R9, R13, 0xffff, RZ, 0xc0, !PT ;  /* 0x0000ffff0d097812 */ /* 0x000fe400078ec0ff */
[----:B------:R-:W-:Y:S02]  /*1a6c0*/  LOP3.LUT R8, R12, 0xffff, RZ, 0xc0, !PT ;  /* 0x0000ffff0c087812 */ /* 0x000fe400078ec0ff */
[----:B------:R-:W-:Y:S02]  /*1a6d0*/  PRMT R12, R11, 0x3340, R10 ;  /* 0x000033400b0c7816 */ /* 0x000fe4000000000a */
[----:B------:R-:W-:Y:S02]  /*1a6e0*/  PRMT R11, R9, 0x3340, R8 ;  /* 0x00003340090b7816 */ /* 0x000fe40000000008 */
[----:B------:R-:W-:-:S02]  /*1a6f0*/  PRMT R0, RZ, 0x7610, R0 ;  /* 0x00007610ff007816 */ /* 0x000fc40000000000 */
[----:B------:R-:W-:Y:S02]  /*1a700*/  PRMT R11, R12, 0x5410, R11 ;  /* 0x000054100c0b7816 */ /* 0x000fe4000000000b */
[----:B------:R-:W-:Y:S02]  /*1a710*/  PRMT R8, R248, 0x5410, R244 ;  /* 0x00005410f8087816 */ /* 0x000fe400000000f4 */
[----:B------:R-:W-:Y:S02]  /*1a720*/  PRMT R9, R240, 0x5410, R229 ;  /* 0x00005410f0097816 */ /* 0x000fe400000000e5 */
[----:B------:R-:W-:Y:S01]  /*1a730*/  PRMT R10, R219, 0x5410, R213 ;  /* 0x00005410db0a7816 */ /* 0x000fe200000000d5 */
[----:B---3--:R-:W-:Y:S02]  /*1a740*/  @P0 IMAD.MOV.U32 R12, RZ, RZ, R208 ;  /* 0x000000ffff0c0224 */ /* 0x008fe400078e00d0 */
[----:B----4-:R-:W-:-:S05]  /*1a750*/  @P0 IMAD.MOV.U32 R13, RZ, RZ, R203 ;  /* 0x000000ffff0d0224 */ /* 0x010fca00078e00cb */
[----:B------:R0:W3:Y:S01]  /*1a760*/  @P0 LDG.E.U8 R0, desc[UR6][R12.64] ;  /* 0x000000060c000981 */ /* 0x0000e2000c1e1100 */
[----:B------:R-:W-:Y:S06]  /*1a770*/  BAR.SYNC.DEFER_BLOCKING 0x0 ;  /* 0x0000000000007b1d */ /* 0x000fec0000010000 */
[----:B--2---:R1:W-:Y:S02]  /*1a780*/  STS.128 [R4+UR4], R8 ;  /* 0x0000000804007988 */ /* 0x0043e40008000c04 */
[----:B-1----:R-:W-:Y:S02]  /*1a790*/  LOP3.LUT R11, R82, 0xffff, RZ, 0xc0, !PT ;  /* 0x0000ffff520b7812 */ /* 0x002fe400078ec0ff */
[----:B------:R-:W-:-:S02]  /*1a7a0*/  LOP3.LUT R10, R83, 0xffff, RZ, 0xc0, !PT ;  /* 0x0000ffff530a7812 */ /* 0x000fc400078ec0ff */
[----:B------:R-:W-:Y:S02]  /*1a7b0*/  LOP3.LUT R9, R80, 0xffff, RZ, 0xc0, !PT ;  /* 0x0000ffff50097812 */ /* 0x000fe400078ec0ff */
[----:B------:R-:W-:Y:S01]  /*1a7c0*/  LOP3.LUT R8, R81, 0xffff, RZ, 0xc0, !PT ;  /* 0x0000ffff51087812 */ /* 0x000fe200078ec0ff */
[----:B------:R-:W2:Y:S01]  /*1a7d0*/  LDL.LU R82, [R1+0x1a40] ;  /* 0x001a400001527983 */ /* 0x000ea20000300800 */
[----:B------:R-:W-:Y:S02]  /*1a7e0*/  PRMT R229, R11, 0x3340, R10 ;  /* 0x000033400be57816 */ /* 0x000fe4000000000a */
[----:B------:R-:W-:Y:S02]  /*1a7f0*/  LOP3.LUT R11, R78, 0xffff, RZ, 0xc0, !PT ;  /* 0x0000ffff4e0b7812 */ /* 0x000fe400078ec0ff */
[----:B------:R-:W-:Y:S02]  /*1a800*/  PRMT R219, R9, 0x3340, R8 ;  /* 0x0000334009db7816 */ /* 0x000fe40000000008 */
        /* <DEDUP_REMOVED lines=10> */
[----:B------:R-:W4:Y:S01]  /*1a8b0*/  LDL.LU R80, [R1+0x1a38] ;  /* 0x001a380001507983 */ /* 0x000f220000300800 */
[----:B------:R-:W-:Y:S02]  /*1a8c0*/  PRMT R203, R11, 0x3340, R10 ;  /* 0x000033400bcb7816 */ /* 0x000fe4000000000a */
[----:B------:R-:W-:Y:S02]  /*1a8d0*/  LOP3.LUT R11, R242, 0xffff, RZ, 0xc0, !PT ;  /* 0x0000fffff20b7812 */ /* 0x000fe400078ec0ff */
[----:B0-----:R-:W-:Y:S02]  /*1a8e0*/  PRMT R13, R9, 0x3340, R8 ;  /* 0x00003340090d7816 */ /* 0x001fe40000000008 */
[----:B------:R-:W-:-:S02]  /*1a8f0*/  LOP3.LUT R10, R239, 0xffff, RZ, 0xc0, !PT ;  /* 0x0000ffffef0a7812 */ /* 0x000fc400078ec0ff */
[----:B------:R-:W-:Y:S02]  /*1a900*/  LOP3.LUT R9, R234, 0xffff, RZ, 0xc0, !PT ;  /* 0x0000ffffea097812 */ /* 0x000fe400078ec0ff */
[----:B------:R-:W-:Y:S01]  /*1a910*/  LOP3.LUT R8, R228, 0xffff, RZ, 0xc0, !PT ;  /* 0x0000ffffe4087812 */ /* 0x000fe200078ec0ff */
[----:B------:R-:W4:Y:S01]  /*1a920*/  LDL.LU R81, [R1+0x1a34] ;  /* 0x001a340001517983 */ /* 0x000f220000300800 */
[----:B------:R-:W-:-:S03]  /*1a930*/  PRMT R12, R11, 0x3340, R10 ;  /* 0x000033400b0c7816 */ /* 0x000fc6000000000a */
[----:B------:R-:W3:Y:S01]  /*1a940*/  LDL.LU R78, [R1+0x1a30] ;  /* 0x001a3000014e7983 */ /* 0x000ee20000300800 */
[----:B------:R-:W-:Y:S02]  /*1a950*/  PRMT R11, R9, 0x3340, R8 ;  /* 0x00003340090b7816 */ /* 0x000fe40000000008 */
[----:B------:R-:W-:Y:S02]  /*1a960*/  PRMT R8, R229, 0x5410, R219 ;  /* 0x00005410e5087816 */ /* 0x000fe400000000db */
[----:B------:R-:W-:Y:S02]  /*1a970*/  PRMT R9, R213, 0x5410, R208 ;  /* 0x00005410d5097816 */ /* 0x000fe400000000d0 */
[----:B------:R-:W-:Y:S02]  /*1a980*/  PRMT R10, R203, 0x5410, R13 ;  /* 0x00005410cb0a7816 */ /* 0x000fe4000000000d */
[----:B------:R-:W-:Y:S01]  /*1a990*/  PRMT R11, R12, 0x5410, R11 ;  /* 0x000054100c0b7816 */ /* 0x000fe2000000000b */
[----:B------:R-:W3:Y:S04]  /*1a9a0*/  LDL.LU R79, [R1+0x1a2c] ;  /* 0x001a2c00014f7983 */ /* 0x000ee80000300800 */
[----:B------:R-:W3:Y:S04]  /*1a9b0*/  LDL.LU R76, [R1+0x1a28] ;  /* 0x001a2800014c7983 */ /* 0x000ee80000300800 */
[----:B------:R-:W3:Y:S04]  /*1a9c0*/  LDL.LU R77, [R1+0x1a24] ;  /* 0x001a2400014d7983 */ /* 0x000ee80000300800 */
[----:B------:R-:W3:Y:S04]  /*1a9d0*/  LDL.LU R74, [R1+0x1a20] ;  /* 0x001a2000014a7983 */ /* 0x000ee80000300800 */
[----:B------:R-:W3:Y:S04]  /*1a9e0*/  LDL.LU R75, [R1+0x1a1c] ;  /* 0x001a1c00014b7983 */ /* 0x000ee80000300800 */
[----:B------:R0:W-:Y:S04]  /*1a9f0*/  STS.128 [R4+UR4+0x8000], R8 ;  /* 0x0080000804007988 */ /* 0x0001e80008000c04 */
[----:B0-----:R-:W2:Y:S01]  /*1aa00*/  LDL R4, [R1+0x148c] ;  /* 0x00148c0001047983 */ /* 0x001ea20000100800 */
[----:B------:R-:W-:-:S02]  /*1aa10*/  LOP3.LUT R11, R233, 0xffff, RZ, 0xc0, !PT ;  /* 0x0000ffffe90b7812 */ /* 0x000fc400078ec0ff */
[----:B------:R-:W-:Y:S02]  /*1aa20*/  LOP3.LUT R10, R227, 0xffff, RZ, 0xc0, !PT ;  /* 0x0000ffffe30a7812 */ /* 0x000fe400078ec0ff */
[----:B------:R-:W-:Y:S02]  /*1aa30*/  LOP3.LUT R9, R223, 0xffff, RZ, 0xc0, !PT ;  /* 0x0000ffffdf097812 */ /* 0x000fe400078ec0ff */
[----:B------:R-:W-:Y:S02]  /*1aa40*/  LOP3.LUT R8, R217, 0xffff, RZ, 0xc0, !PT ;  /* 0x0000ffffd9087812 */ /* 0x000fe400078ec0ff */
[----:B------:R-:W-:Y:S02]  /*1aa50*/  PRMT R208, R11, 0x3340, R10 ;  /* 0x000033400bd07816 */ /* 0x000fe4000000000a */
[----:B------:R-:W-:Y:S02]  /*1aa60*/  LOP3.LUT R11, R212, 0xffff, RZ, 0xc0, !PT ;  /* 0x0000ffffd40b7812 */ /* 0x000fe400078ec0ff */
[----:B------:R-:W-:-:S02]  /*1aa70*/  PRMT R203, R9, 0x3340, R8 ;  /* 0x0000334009cb7816 */ /* 0x000fc40000000008 */
        /* <DEDUP_REMOVED lines=16> */
[----:B------:R-:W-:Y:S02]  /*1ab80*/  PRMT R11, R9, 0x3340, R8 ;  /* 0x00003340090b7816 */ /* 0x000fe40000000008 */
[----:B------:R-:W-:-:S02]  /*1ab90*/  PRMT R8, R208, 0x5410, R203 ;  /* 0x00005410d0087816 */ /* 0x000fc400000000cb */
[----:B------:R-:W-:Y:S02]  /*1aba0*/  PRMT R9, R202, 0x5410, R199 ;  /* 0x00005410ca097816 */ /* 0x000fe400000000c7 */
[----:B------:R-:W-:Y:S02]  /*1abb0*/  PRMT R10, R184, 0x5410, R13 ;  /* 0x00005410b80a7816 */ /* 0x000fe4000000000d */
[----:B------:R-:W-:-:S05]  /*1abc0*/  PRMT R11, R12, 0x5410, R11 ;  /* 0x000054100c0b7816 */ /* 0x000fca000000000b */
[----:B--2---:R0:W-:Y:S02]  /*1abd0*/  STS.128 [R4+UR4], R8 ;  /* 0x0000000804007988 */ /* 0x0041e40008000c04 */
[----:B0-----:R-:W-:Y:S02]  /*1abe0*/  LOP3.LUT R11, R72, 0xffff, RZ, 0xc0, !PT ;  /* 0x0000ffff480b7812 */ /* 0x001fe400078ec0ff */
[----:B------:R-:W-:Y:S02]  /*1abf0*/  LOP3.LUT R10, R70, 0xffff, RZ, 0xc0, !PT ;  /* 0x0000ffff460a7812 */ /* 0x000fe400078ec0ff */
[----:B------:R-:W-:Y:S02]  /*1ac00*/  LOP3.LUT R9, R250, 0xffff, RZ, 0xc0, !PT ;  /* 0x0000fffffa097812 */ /* 0x000fe400078ec0ff */
[----:B------:R-:W-:Y:S01]  /*1ac10*/  LOP3.LUT R8, R245, 0xffff, RZ, 0xc0, !PT ;  /* 0x0000fffff5087812 */ /* 0x000fe200078ec0ff */
[----:B------:R-:W2:Y:S01]  /*1ac20*/  LDL.LU R72, [R1+0x1a18] ;  /* 0x001a180001487983 */ /* 0x000ea20000300800 */
[----:B------:R-:W-:-:S02]  /*1ac30*/  PRMT R184, R11, 0x3340, R10 ;  /* 0x000033400bb87816 */ /* 0x000fc4000000000a */
[----:B------:R-:W-:Y:S02]  /*1ac40*/  LOP3.LUT R11, R241, 0xffff, RZ, 0xc0, !PT ;  /* 0x0000fffff10b7812 */ /* 0x000fe400078ec0ff */
[----:B------:R-:W-:Y:S02]  /*1ac50*/  PRMT R181, R9, 0x3340, R8 ;  /* 0x0000334009b57816 */ /* 0x000fe40000000008 */
[----:B------:R-:W-:Y:S02]  /*1ac60*/  LOP3.LUT R10, R238, 0xffff, RZ, 0xc0, !PT ;  /* 0x0000ffffee0a7812 */ /* 0x000fe400078ec0ff */
[----:B------:R-:W-:Y:S02]  /*1ac70*/  LOP3.LUT R9, R232, 0xffff, RZ, 0xc0, !PT ;  /* 0x0000ffffe8097812 */ /* 0x000fe400078ec0ff */
[----:B------:R-:W-:Y:S01]  /*1ac80*/  LOP3.LUT R8, R226, 0xffff, RZ, 0xc0, !PT ;  /* 0x0000ffffe2087812 */ /* 0x000fe200078ec0ff */
[----:B------:R-:W4:Y:S01]  /*1ac90*/  LDL R70, [R1+0x1488] ;  /* 0x0014880001467983 */ /* 0x000f220000100800 */
[----:B------:R-:W-:-:S02]  /*1aca0*/  PRMT R177, R11, 0x3340, R10 ;  /* 0x000033400bb17816 */ /* 0x000fc4000000000a */
[----:B------:R-:W-:Y:S02]  /*1acb0*/  LOP3.LUT R11, R222, 0xffff, RZ, 0xc0, !PT ;  /* 0x0000ffffde0b7812 */ /* 0x000fe400078ec0ff */
[----:B------:R-:W-:Y:S02]  /*1acc0*/  PRMT R173, R9, 0x3340, R8 ;  /* 0x0000334009ad7816 */ /* 0x000fe40000000008 */
[----:B------:R-:W-:Y:S02]  /*1acd0*/  LOP3.LUT R10, R216, 0xffff, RZ, 0xc0, !PT ;  /* 0x0000ffffd80a7812 */ /* 0x000fe400078ec0ff */
[----:B------:R-:W-:Y:S02]  /*1ace0*/  LOP3.LUT R9, R211, 0xffff, RZ, 0xc0, !PT ;  /* 0x0000ffffd3097812 */ /* 0x000fe400078ec0ff */
[----:B------:R-:W-:Y:S02]  /*1acf0*/  LOP3.LUT R8, R206, 0xffff, RZ, 0xc0, !PT ;  /* 0x0000ffffce087812 */ /* 0x000fe400078ec0ff */
[----:B------:R-:W-:-:S02]  /*1ad00*/  PRMT R169, R11, 0x3340, R10 ;  /* 0x000033400ba97816 */ /* 0x000fc4000000000a */
[----:B------:R-:W-:Y:S02]  /*1ad10*/  LOP3.LUT R11, R201, 0xffff, RZ, 0xc0, !PT ;  /* 0x0000ffffc90b7812 */ /* 0x000fe400078ec0ff */
[----:B------:R-:W-:Y:S02]  /*1ad20*/  PRMT R13, R9, 0x3340, R8 ;  /* 0x00003340090d7816 */ /* 0x000fe40000000008 */
[----:B------:R-:W-:Y:S02]  /*1ad30*/  LOP3.LUT R10, R198, 0xffff, RZ, 0xc0, !PT ;  /* 0x0000ffffc60a7812 */ /* 0x000fe400078ec0ff */
[----:B------:R-:W-:Y:S02]  /*1ad40*/  LOP3.LUT R9, R195, 0xffff, RZ, 0xc0, !PT ;  /* 0x0000ffffc3097812 */ /* 0x000fe400078ec0ff */
[----:B------:R-:W-:Y:S02]  /*1ad50*/  LOP3.LUT R8, R190, 0xffff, RZ, 0xc0, !PT ;  /* 0x0000ffffbe087812 */ /* 0x000fe400078ec0ff */
[----:B------:R-:W-:-:S02]  /*1ad60*/  PRMT R12, R11, 0x3340, R10 ;  /* 0x000033400b0c7816 */ /* 0x000fc4000000000a */
[----:B------:R-:W-:Y:S02]  /*1ad70*/  PRMT R11, R9, 0x3340, R8 ;  /* 0x00003340090b7816 */ /* 0x000fe40000000008 */
[----:B------:R-:W-:Y:S02]  /*1ad80*/  PRMT R8, R184, 0x5410, R181 ;  /* 0x00005410b8087816 */ /* 0x000fe400000000b5 */
[----:B------:R-:W-:Y:S02]  /*1ad90*/  PRMT R9, R177, 0x5410, R173 ;  /* 0x00005410b1097816 */ /* 0x000fe400000000ad */
[----:B------:R-:W-:Y:S02]  /*1ada0*/  PRMT R10, R169, 0x5410, R13 ;  /* 0x00005410a90a7816 */ /* 0x000fe4000000000d */
[----:B------:R-:W-:-:S05]  /*1adb0*/  PRMT R11, R12, 0x5410, R11 ;  /* 0x000054100c0b7816 */ /* 0x000fca000000000b */
[----:B------:R0:W-:Y:S02]  /*1adc0*/  STS.128 [R4+UR4+0x8000], R8 ;  /* 0x0080000804007988 */ /* 0x0001e40008000c04 */
[----:B0-----:R-:W0:Y:S01]  /*1add0*/  S2R R4, SR_TID.X ;  /* 0x0000000000047919 */ /* 0x001e220000002100 */
[----:B------:R-:W-:Y:S02]  /*1ade0*/  LOP3.LUT R11, R194, 0xffff, RZ, 0xc0, !PT ;  /* 0x0000ffffc20b7812 */ /* 0x000fe400078ec0ff */
[----:B------:R-:W-:Y:S02]  /*1adf0*/  LOP3.LUT R10, R189, 0xffff, RZ, 0xc0, !PT ;  /* 0x0000ffffbd0a7812 */ /* 0x000fe400078ec0ff */
[----:B------:R-:W-:Y:S02]  /*1ae00*/  LOP3.LUT R9, R186, 0xffff, RZ, 0xc0, !PT ;  /* 0x0000ffffba097812 */ /* 0x000fe400078ec0ff */
[----:B------:R-:W-:Y:S02]  /*1ae10*/  LOP3.LUT R8, R183, 0xffff, RZ, 0xc0, !PT ;  /* 0x0000ffffb7087812 */ /* 0x000fe400078ec0ff */
[----:B------:R-:W-:-:S02]  /*1ae20*/  PRMT R177, R11, 0x3340, R10 ;  /* 0x000033400bb17816 */ /* 0x000fc4000000000a */
[----:B------:R-:W-:Y:S02]  /*1ae30*/  LOP3.LUT R11, R180, 0xffff, RZ, 0xc0, !PT ;  /* 0x0000ffffb40b7812 */ /* 0x000fe400078ec0ff */
[----:B------:R-:W-:Y:S02]  /*1ae40*/  LOP3.LUT R10, R176, 0xffff, RZ, 0xc0, !PT ;  /* 0x0000ffffb00a7812 */ /* 0x000fe400078ec0ff */
[----:B------:R-:W-:Y:S02]  /*1ae50*/  PRMT R173, R9, 0x3340, R8 ;  /* 0x0000334009ad7816 */ /* 0x000fe40000000008 */
        /* <DEDUP_REMOVED lines=12> */
[----:B------:R-:W-:Y:S02]  /*1af20*/  PRMT R12, R11, 0x3340, R10 ;  /* 0x000033400b0c7816 */ /* 0x000fe4000000000a */
[----:B------:R-:W-:Y:S02]  /*1af30*/  PRMT R10, R155, 0x5410, R13 ;  /* 0x000054109b0a7816 */ /* 0x000fe4000000000d */
[----:B------:R-:W3:Y:S01]  /*1af40*/  LDL.LU R155, [R1+0x880] ;  /* 0x00088000019b7983 */ /* 0x000ee20000300800 */
[----:B0-----:R-:W-:-:S04]  /*1af50*/  LOP3.LUT R4, R4, 0x7f, RZ, 0xc0, !PT ;  /* 0x0000007f04047812 */ /* 0x001fc800078ec0ff */
[----:B------:R-:W-:Y:S02]  /*1af60*/  ISETP.GE.AND P0, PT, R4, R2, PT ;  /* 0x000000020400720c */ /* 0x000fe40003f06270 */
[----:B------:R-:W2:Y:S01]  /*1af70*/  LDL.LU R4, [R1+0x884] ;  /* 0x0008840001047983 */ /* 0x000ea20000300800 */
[----:B------:R-:W-:Y:S02]  /*1af80*/  LOP3.LUT R9, R21, 0xffff, RZ, 0xc0, !PT ;  /* 0x0000ffff15097812 */ /* 0x000fe400078ec0ff */
[----:B------:R-:W-:-:S04]  /*1af90*/  LOP3.LUT R8, R19, 0xffff, RZ, 0xc0, !PT ;  /* 0x0000ffff13087812 */ /* 0x000fc800078ec0ff */
[----:B------:R-:W-:Y:S02]  /*1afa0*/  PRMT R11, R9, 0x3340, R8 ;  /* 0x00003340090b7816 */ /* 0x000fe40000000008 */
[----:B------:R-:W-:Y:S02]  /*1afb0*/  PRMT R8, R177, 0x5410, R173 ;  /* 0x00005410b1087816 */ /* 0x000fe400000000ad */
[----:B------:R-:W-:Y:S02]  /*1afc0*/  PRMT R9, R169, 0x5410, R168 ;  /* 0x00005410a9097816 */ /* 0x000fe400000000a8 */
[----:B------:R-:W-:Y:S02]  /*1afd0*/  PRMT R11, R12, 0x5410, R11 ;  /* 0x000054100c0b7816 */ /* 0x000fe4000000000b */
[----:B------:R-:W-:Y:S02]  /*1afe0*/  LOP3.LUT R2, R205, 0xffff, RZ, 0xc0, !PT ;  /* 0x0000ffffcd027812 */ /* 0x000fe400078ec0ff */
[----:B------:R-:W-:Y:S01]  /*1aff0*/  PRMT R157, RZ, 0x7610, R157 ;  /* 0x00007610ff9d7816 */ /* 0x000fe2000000009d */
[----:B----4-:R0:W-:Y:S02]  /*1b000*/  STS.128 [R70+UR4], R8 ;  /* 0x0000000846007988 */ /* 0x0101e40008000c04 */
[----:B0-----:R-:W-:-:S02]  /*1b010*/  LOP3.LUT R10, R221, 0xffff, RZ, 0xc0, !PT ;  /* 0x0000ffffdd0a7812 */ /* 0x001fc400078ec0ff */
        /* <DEDUP_REMOVED lines=20> */
[----:B------:R-:W-:Y:S01]  /*1b160*/  PRMT R11, R10, 0x3340, R9 ;  /* 0x000033400a0b7816 */ /* 0x000fe20000000009 */
[----:B------:R-:W-:Y:S01]  /*1b170*/  IMAD.MOV.U32 R9, RZ, RZ, R73 ;  /* 0x000000ffff097224 */ /* 0x000fe200078e0049 */
[----:B------:R-:W-:Y:S02]  /*1b180*/  PRMT R2, R8, 0x3340, R2 ;  /* 0x0000334008027816 */ /* 0x000fe40000000002 */
[----:B------:R-:W-:Y:S01]  /*1b190*/  PRMT R8, R153, 0x5410, R23 ;  /* 0x0000541099087816 */ /* 0x000fe20000000017 */
[----:B------:R-:W-:Y:S01]  /*1b1a0*/  IMAD.MOV.U32 R153, RZ, RZ, R9 ;  /* 0x000000ffff997224 */ /* 0x000fe200078e0009 */
[----:B------:R-:W-:-:S02]  /*1b1b0*/  PRMT R9, R21, 0x5410, R19 ;  /* 0x0000541015097816 */ /* 0x000fc40000000013 */
[----:B------:R-:W-:Y:S02]  /*1b1c0*/  PRMT R10, R13, 0x5410, R12 ;  /* 0x000054100d0a7816 */ /* 0x000fe4000000000c */
[----:B------:R-:W-:Y:S01]  /*1b1d0*/  PRMT R11, R11, 0x5410, R2 ;  /* 0x000054100b0b7816 */ /* 0x000fe20000000002 */
[----:B------:R-:W4:Y:S04]  /*1b1e0*/  LDL.LU R73, [R1+0x1a14] ;  /* 0x001a140001497983 */ /* 0x000f280000300800 */
[----:B------:R0:W-:Y:S04]  /*1b1f0*/  STS.128 [R70+UR4+0x8000], R8 ;  /* 0x0080000846007988 */ /* 0x0001e80008000c04 */
[----:B0-----:R-:W4:Y:S01]  /*1b200*/  LDL.LU R70, [R1+0x1a10] ;  /* 0x001a100001467983 */ /* 0x001f220000300800 */
[----:B---3--:R-:W-:Y:S01]  /*1b210*/  @!P0 IMAD.MOV.U32 R9, RZ, RZ, R155 ;  /* 0x000000ffff098224 */ /* 0x008fe200078e009b */
[----:B------:R-:W-:Y:S01]  /*1b220*/  PRMT R71, RZ, 0x7610, R71 ;  /* 0x00007610ff477816 */ /* 0x000fe20000000047 */
[----:B------:R-:W-:-:S02]  /*1b230*/  IMAD.MOV.U32 R12, RZ, RZ, R153 ;  /* 0x000000ffff0c7224 */ /* 0x000fc400078e0099 */
[----:B------:R-:W-:Y:S01]  /*1b240*/  IMAD.MOV.U32 R19, RZ, RZ, R6 ;  /* 0x000000ffff137224 */ /* 0x000fe200078e0006 */
[----:B------:R-:W3:Y:S04]  /*1b250*/  LDL R153, [R1+0xc3c] ;  /* 0x000c3c0001997983 */ /* 0x000ee80000100800 */
[----:B------:R-:W4:Y:S04]  /*1b260*/  LDL R21, [R1+0xc18] ;  /* 0x000c180001157983 */ /* 0x000f280000100800 */
[----:B------:R-:W4:Y:S04]  /*1b270*/  LDL R13, [R1+0xc1c] ;  /* 0x000c1c00010d7983 */ /* 0x000f280000100800 */
[----:B------:R-:W4:Y:S04]  /*1b280*/  LDL R10, [R1+0xbf8] ;  /* 0x000bf800010a7983 */ /* 0x000f280000100800 */
[----:B------:R-:W4:Y:S01]  /*1b290*/  LDL R6, [R1+0xbfc] ;  /* 0x000bfc0001067983 */ /* 0x000f220000100800 */
[----:B--2---:R-:W-:-:S05]  /*1b2a0*/  @!P0 IMAD.MOV.U32 R8, RZ, RZ, R4 ;  /* 0x000000ffff088224 */ /* 0x004fca00078e0004 */
[----:B------:R0:W2:Y:S04]  /*1b2b0*/  @!P0 LDG.E.U8 R157, desc[UR6][R8.64] ;  /* 0x00000006089d8981 */ /* 0x0000a8000c1e1100 */
[----:B------:R-:W0:Y:S04]  /*1b2c0*/  LDL R8, [R1+0xf88] ;  /* 0x000f880001087983 */ /* 0x000e280000100800 */
[----:B------:R-:W0:Y:S02]  /*1b2d0*/  LDL R9, [R1+0xf8c] ;  /* 0x000f8c0001097983 */ /* 0x000e240000100800 */
[----:B0-----:R-:W-:-:S04]  /*1b2e0*/  @!P0 LOP3.LUT R9, R9, R8, RZ, 0x3c, !PT ;  /* 0x0000000809098212 */ /* 0x001fc800078e3cff */
[----:B------:R-:W-:-:S04]  /*1b2f0*/  @!P0 LOP3.LUT R8, R9, R8, RZ, 0x3c, !PT ;  /* 0x0000000809088212 */ /* 0x000fc800078e3cff */
[----:B------:R-:W-:-:S05]  /*1b300*/  @!P0 LOP3.LUT R9, R9, R8, RZ, 0x3c, !PT ;  /* 0x0000000809098212 */ /* 0x000fca00078e3cff */
[----:B------:R-:W3:Y:S04]  /*1b310*/  @!P0 LDG.E.U8 R71, desc[UR6][R8.64] ;  /* 0x0000000608478981 */ /* 0x000ee8000c1e1100 */
[----:B--2---:R-:W-:Y:S04]  /*1b320*/  STL [R1+0x193c], R157 ;  /* 0x00193c9d01007387 */ /* 0x004fe80000100800 */
[----:B---3--:R0:W-:Y:S04]  /*1b330*/  STL [R1+0x678], R71 ;  /* 0x0006784701007387 */ /* 0x0081e80000100800 */
[----:B0-----:R-:W2:Y:S04]  /*1b340*/  LDL.LU R71, [R1+0x1a0c] ;  /* 0x001a0c0001477983 */ /* 0x001ea80000300800 */
[----:B------:R-:W3:Y:S04]  /*1b350*/  LDL R8, [R1+0xf60] ;  /* 0x000f600001087983 */ /* 0x000ee80000100800 */
[----:B------:R-:W3:Y:S01]  /*1b360*/  LDL R9, [R1+0xf7c] ;  /* 0x000f7c0001097983 */ /* 0x000ee20000100800 */
[----:B------:R-:W-:-:S02]  /*1b370*/  PRMT R68, RZ, 0x7610, R68 ;  /* 0x00007610ff447816 */ /* 0x000fc40000000044 */
[----:B---3--:R-:W-:-:S04]  /*1b380*/  @!P0 LOP3.LUT R9, R9, R8, RZ, 0x3c, !PT ;  /* 0x0000000809098212 */ /* 0x008fc800078e3cff */
[----:B------:R-:W-:-:S04]  /*1b390*/  @!P0 LOP3.LUT R8, R9, R8, RZ, 0x3c, !PT ;  /* 0x0000000809088212 */ /* 0x000fc800078e3cff */
[----:B------:R-:W-:-:S05]  /*1b3a0*/  @!P0 LOP3.LUT R9, R9, R8, RZ, 0x3c, !PT ;  /* 0x0000000809098212 */ /* 0x000fca00078e3cff */
[----:B------:R-:W3:Y:S01]  /*1b3b0*/  @!P0 LDG.E.U8 R68, desc[UR6][R8.64] ;  /* 0x0000000608448981 */ /* 0x000ee2000c1e1100 */
[----:B------:R-:W-:-:S03]  /*1b3c0*/  PRMT R23, RZ, 0x7610, R23 ;  /* 0x00007610ff177816 */ /* 0x000fc60000000017 */
[----:B---3--:R0:W-:Y:S04]  /*1b3d0*/  STL [R1+0x674], R68 ;  /* 0x0006744401007387 */ /* 0x0081e80000100800 */
[----:B0-----:R-:W3:Y:S04]  /*1b3e0*/  LDL.LU R68, [R1+0x1a08] ;  /* 0x001a080001447983 */ /* 0x001ee80000300800 */
[----:B------:R-:W4:Y:S01]  /*1b3f0*/  LDL R9, [R1+0xc38] ;  /* 0x000c380001097983 */ /* 0x000f220000100800 */
[----:B------:R-:W-:Y:S01]  /*1b400*/  @!P0 IMAD.MOV.U32 R8, RZ, RZ, R153 ;  /* 0x000000ffff088224 */ /* 0x000fe200078e0099 */
[----:B------:R-:W-:-:S02]  /*1b410*/  PRMT R11, RZ, 0x7610, R11 ;  /* 0x00007610ff0b7816 */ /* 0x000fc4000000000b */
[----:B------:R-:W-:Y:S02]  /*1b420*/  PRMT R2, RZ, 0x7610, R2 ;  /* 0x00007610ff027816 */ /* 0x000fe40000000002 */
[----:B----4-:R0:W4:Y:S02]  /*1b430*/  @!P0 LDG.E.U8 R23, desc[UR6][R8.64] ;  /* 0x0000000608178981 */ /* 0x010124000c1e1100 */
[----:B0-----:R-:W-:Y:S02]  /*1b440*/  @!P0 IMAD.MOV.U32 R8, RZ, RZ, R13 ;  /* 0x000000ffff088224 */ /* 0x001fe400078e000d */
[----:B------:R-:W-:-:S05]  /*1b450*/  @!P0 IMAD.MOV.U32 R9, RZ, RZ, R21 ;  /* 0x000000ffff098224 */ /* 0x000fca00078e0015 */
[----:B------:R0:W2:Y:S02]  /*1b460*/  @!P0 LDG.E.U8 R11, desc[UR6][R8.64] ;  /* 0x00000006080b8981 */ /* 0x0000a4000c1e1100 */
[----:B0-----:R-:W-:Y:S02]  /*1b470*/  @!P0 IMAD.MOV.U32 R8, RZ, RZ, R6 ;  /* 0x000000ffff088224 */ /* 0x001fe400078e0006 */
[----:B------:R-:W-:-:S05]  /*1b480*/  @!P0 IMAD.MOV.U32 R9, RZ, RZ, R10 ;  /* 0x000000ffff098224 */ /* 0x000fca00078e000a */
[----:B------:R0:W3:Y:S01]  /*1b490*/  @!P0 LDG.E.U8 R2, desc[UR6][R8.64] ;  /* 0x0000000608028981 */ /* 0x0000e2000c1e1100 */
[----:B------:R-:W-:-:S03]  /*1b4a0*/  IMAD.MOV.U32 R6, RZ, RZ, R55 ;  /* 0x000000ffff067224 */ /* 0x000fc600078e0037 */
[----:B------:R-:W2:Y:S01]  /*1b4b0*/  LDL R55, [R1+0x1484] ;  /* 0x0014840001377983 */ /* 0x000ea20000100800 */
[----:B------:R-:W-:Y:S02]  /*1b4c0*/  LOP3.LUT R10, R178, 0xffff, RZ, 0xc0, !PT ;  /* 0x0000ffffb20a7812 */ /* 0x000fe400078ec0ff */
[----:B0-----:R-:W-:Y:S02]  /*1b4d0*/  LOP3.LUT R9, R174, 0xffff, RZ, 0xc0, !PT ;  /* 0x0000ffffae097812 */ /* 0x001fe400078ec0ff */
[----:B------:R-:W-:Y:S02]  /*1b4e0*/  LOP3.LUT R8, R170, 0xffff, RZ, 0xc0, !PT ;  /* 0x0000ffffaa087812 */ /* 0x000fe400078ec0ff */
[----:B------:R-:W-:Y:S02]  /*1b4f0*/  PRMT R153, R10, 0x3340, R9 ;  /* 0x000033400a997816 */ /* 0x000fe40000000009 */
[----:B------:R-:W-:Y:S02]  /*1b500*/  LOP3.LUT R10, R163, 0xffff, RZ, 0xc0, !PT ;  /* 0x0000ffffa30a7812 */ /* 0x000fe400078ec0ff */
[----:B------:R-:W-:-:S04]  /*1b510*/  LOP3.LUT R9, R160, 0xffff, RZ, 0xc0, !PT ;  /* 0x0000ffffa0097812 */ /* 0x000fc800078ec0ff */
[----:B------:R-:W-:Y:S02]  /*1b520*/  PRMT R21, R10, 0x3340, R9 ;  /* 0x000033400a157816 */ /* 0x000fe40000000009 */
[----:B------:R-:W-:Y:S02]  /*1b530*/  LOP3.LUT R10, R152, 0xffff, RZ, 0xc0, !PT ;  /* 0x0000ffff980a7812 */ /* 0x000fe400078ec0ff */
[----:B------:R-:W-:Y:S01]  /*1b540*/  LOP3.LUT R9, R22, 0xffff, RZ, 0xc0, !PT ;  /* 0x0000ffff16097812 */ /* 0x000fe200078ec0ff */
[----:B------:R-:W-:-:S03]  /*1b550*/  IMAD.MOV.U32 R152, RZ, RZ, R12 ;  /* 0x000000ffff987224 */ /* 0x000fc600078e000c */
[----:B------:R-:W-:Y:S02]  /*1b560*/  PRMT R13, R10, 0x3340, R9 ;  /* 0x000033400a0d7816 */ /* 0x000fe40000000009 */
[----:B------:R-:W-:Y:S02]  /*1b570*/  LOP3.LUT R10, R17, 0xffff, RZ, 0xc0, !PT ;  /* 0x0000ffff110a7812 */ /* 0x000fe400078ec0ff */
[----:B------:R-:W-:Y:S01]  /*1b580*/  LOP3.LUT R9, R16, 0xffff, RZ, 0xc0, !PT ;  /* 0x0000ffff10097812 */ /* 0x000fe200078ec0ff */
[----:B---3--:R0:W-:Y:S04]  /*1b590*/  STL [R1+0x668], R2 ;  /* 0x0006680201007387 */ /* 0x0081e80000100800 */
[----:B----4-:R1:W-:Y:S04]  /*1b5a0*/  STL [R1+0x670], R23 ;  /* 0x0006701701007387 */ /* 0x0103e80000100800 */
[----:B------:R-:W3:Y:S01]  /*1b5b0*/  LDL R17, [R1+0xb9c] ;  /* 0x000b9c0001117983 */ /* 0x000ee20000100800 */
[----:B0-----:R-:W-:-:S04]  /*1b5c0*/  LOP3.LUT R2, R166, 0xffff, RZ, 0xc0, !PT ;  /* 0x0000ffffa6027812 */ /* 0x001fc800078ec0ff */
[----:B-1----:R-:W-:Y:S02]  /*1b5d0*/  PRMT R23, R8, 0x3340, R2 ;  /* 0x0000334008177816 */ /* 0x002fe40000000002 */
[----:B------:R-:W-:Y:S02]  /*1b5e0*/  LOP3.LUT R8, R158, 0xffff, RZ, 0xc0, !PT ;  /* 0x0000ffff9e087812 */ /* 0x000fe400078ec0ff */
[----:B------:R-:W-:Y:S01]  /*1b5f0*/  LOP3.LUT R2, R154, 0xffff, RZ, 0xc0, !PT ;  /* 0x0000ffff9a027812 */ /* 0x000fe200078ec0ff */
[----:B------:R-:W-:-:S03]  /*1b600*/  IMAD.MOV.U32 R154, RZ, RZ, R19 ;  /* 0x000000ffff9a7224 */ /* 0x000fc600078e0013 */
[----:B------:R-:W-:Y:S02]  /*1b610*/  PRMT R19, R8, 0x3340, R2 ;  /* 0x0000334008137816 */ /* 0x000fe40000000002 */
[----:B------:R-:W-:Y:S02]  /*1b620*/  LOP3.LUT R8, R20, 0xffff, RZ, 0xc0, !PT ;  /* 0x0000ffff14087812 */ /* 0x000fe400078ec0ff */
[----:B------:R-:W-:Y:S01]  /*1b630*/  LOP3.LUT R2, R18, 0xffff, RZ, 0xc0, !PT ;  /* 0x0000ffff12027812 */ /* 0x000fe200078ec0ff */
[----:B--2---:R0:W-:Y:S03]  /*1b640*/  STL [R1+0x66c], R11 ;  /* 0x00066c0b01007387 */ /* 0x0041e60000100800 */
[----:B------:R-:W-:Y:S02]  /*1b650*/  PRMT R12, R8, 0x3340, R2 ;  /* 0x00003340080c7816 */ /* 0x000fe40000000002 */
[----:B0-----:R-:W-:-:S02]  /*1b660*/  PRMT R11, R10, 0x3340, R9 ;  /* 0x000033400a0b7816 */ /* 0x001fc40000000009 */
[----:B------:R-:W-:Y:S02]  /*1b670*/  PRMT R10, R13, 0x5410, R12 ;  /* 0x000054100d0a7816 */ /* 0x000fe4000000000c */
[----:B------:R-:W2:Y:S04]  /*1b680*/  LDL R13, [R1+0xbd8] ;  /* 0x000bd800010d7983 */ /* 0x000ea80000100800 */
[----:B------:R-:W2:Y:S01]  /*1b690*/  LDL R12, [R1+0xbdc] ;  /* 0x000bdc00010c7983 */ /* 0x000ea20000100800 */
[----:B------:R-:W-:Y:S02]  /*1b6a0*/  LOP3.LUT R8, R15, 0xffff, RZ, 0xc0, !PT ;  /* 0x0000ffff0f087812 */ /* 0x000fe400078ec0ff */
[----:B------:R-:W-:-:S04]  /*1b6b0*/  LOP3.LUT R2, R14, 0xffff, RZ, 0xc0, !PT ;  /* 0x0000ffff0e027812 */ /* 0x000fc800078ec0ff */
[----:B------:R-:W-:Y:S02]  /*1b6c0*/  PRMT R2, R8, 0x3340, R2 ;  /* 0x0000334008027816 */ /* 0x000fe40000000002 */
[----:B------:R-:W-:Y:S02]  /*1b6d0*/  PRMT R8, R153, 0x5410, R23 ;  /* 0x0000541099087816 */ /* 0x000fe40000000017 */
[----:B------:R-:W-:-:S06]  /*1b6e0*/  PRMT R153, RZ, 0x7610, R153 ;  /* 0x00007610ff997816 */ /* 0x000fcc0000000099 */
[----:B--2---:R-:W2:Y:S01]  /*1b6f0*/  @!P0 LDG.E.U8 R153, desc[UR6][R12.64] ;  /* 0x000000060c998981 */ /* 0x004ea2000c1e1100 */
[--C-:B------:R-:W-:Y:S02]  /*1b700*/  PRMT R9, R21, 0x5410, R19.reuse ;  /* 0x0000541015097816 */ /* 0x100fe40000000013 */
[----:B------:R-:W-:Y:S01]  /*1b710*/  PRMT R11, R11, 0x5410, R2 ;  /* 0x000054100b0b7816 */ /* 0x000fe20000000002 */
[----:B------:R-:W4:Y:S04]  /*1b720*/  LDL R21, [R1+0xb98] ;  /* 0x000b980001157983 */ /* 0x000f280000100800 */
[----:B------:R-:W-:Y:S04]  /*1b730*/  STS.128 [R55+UR4], R8 ;  /* 0x0000000837007988 */ /* 0x000fe80008000c04 */
[----:B------:R-:W4:Y:S04]  /*1b740*/  LDL R13, [R1+0xb7c] ;  /* 0x000b7c00010d7983 */ /* 0x000f280000100800 */
[----:B--2---:R0:W-:Y:S04]  /*1b750*/  STL [R1+0x664], R153 ;  /* 0x0006649901007387 */ /* 0x0041e80000100800 */
[----:B0-----:R-:W2:Y:S04]  /*1b760*/  LDL.LU R153, [R1+0xb1c] ;  /* 0x000b1c0001997983 */ /* 0x001ea80000300800 */
[----:B------:R-:W3:Y:S04]  /*1b770*/  LDL R8, [R1+0xbb8] ;  /* 0x000bb80001087983 */ /* 0x000ee80000100800 */
[----:B------:R-:W3:Y:S04]  /*1b780*/  LDL R9, [R1+0xbbc] ;  /* 0x000bbc0001097983 */ /* 0x000ee80000100800 */
[----:B------:R-:W2:Y:S01]  /*1b790*/  LDL R11, [R1+0xb78] ;  /* 0x000b7800010b7983 */ /* 0x000ea20000100800 */
[----:B------:R-:W-:-:S02]  /*1b7a0*/  PRMT R19, RZ, 0x7610, R19 ;  /* 0x00007610ff137816 */ /* 0x000fc40000000013 */
[----:B------:R-:W-:Y:S02]  /*1b7b0*/  PRMT R16, RZ, 0x7610, R16 ;  /* 0x00007610ff107816 */ /* 0x000fe40000000010 */
[----:B------:R-:W-:Y:S02]  /*1b7c0*/  PRMT R69, RZ, 0x7610, R69 ;  /* 0x00007610ff457816 */ /* 0x000fe40000000045 */
[----:B---3--:R-:W-:-:S04]  /*1b7d0*/  @!P0 LOP3.LUT R9, R9, R8, RZ, 0x3c, !PT ;  /* 0x0000000809098212 */ /* 0x008fc800078e3cff */
[----:B------:R-:W-:-:S04]  /*1b7e0*/  @!P0 LOP3.LUT R8, R9, R8, RZ, 0x3c, !PT ;  /* 0x0000000809088212 */ /* 0x000fc800078e3cff */
[----:B------:R-:W-:-:S05]  /*1b7f0*/  @!P0 LOP3.LUT R9, R9, R8, RZ, 0x3c, !PT ;  /* 0x0000000809098212 */ /* 0x000fca00078e3cff */
[----:B------:R0:W3:Y:S02]  /*1b800*/  @!P0 LDG.E.U8 R19, desc[UR6][R8.64] ;  /* 0x0000000608138981 */ /* 0x0000e4000c1e1100 */
[----:B0-----:R-:W-:Y:S02]  /*1b810*/  @!P0 IMAD.MOV.U32 R8, RZ, RZ, R17 ;  /* 0x000000ffff088224 */ /* 0x001fe400078e0011 */
[----:B----4-:R-:W-:-:S05]  /*1b820*/  @!P0 IMAD.MOV.U32 R9, RZ, RZ, R21 ;  /* 0x000000ffff098224 */ /* 0x010fca00078e0015 */
[----:B------:R0:W4:Y:S02]  /*1b830*/  @!P0 LDG.E.U8 R16, desc[UR6][R8.64] ;  /* 0x0000000608108981 */ /* 0x000124000c1e1100 */
[----:B0-----:R-:W-:Y:S02]  /*1b840*/  @!P0 IMAD.MOV.U32 R8, RZ, RZ, R13 ;  /* 0x000000ffff088224 */ /* 0x001fe400078e000d */
[----:B--2---:R-:W-:-:S05]  /*1b850*/  @!P0 IMAD.MOV.U32 R9, RZ, RZ, R11 ;  /* 0x000000ffff098224 */ /* 0x004fca00078e000b */
[----:B------:R-:W2:Y:S04]  /*1b860*/  @!P0 LDG.E.U8 R69, desc[UR6][R8.64] ;  /* 0x0000000608458981 */ /* 0x000ea8000c1e1100 */
[----:B---3--:R0:W-:Y:S04]  /*1b870*/  STL [R1+0x660], R19 ;  /* 0x0006601301007387 */ /* 0x0081e80000100800 */
[----:B0-----:R-:W3:Y:S04]  /*1b880*/  LDL.LU R19, [R1+0xafc] ;  /* 0x000afc0001137983 */ /* 0x001ee80000300800 */
[----:B------:R-:W3:Y:S04]  /*1b890*/  LDL R21, [R1+0xaf8] ;  /* 0x000af80001157983 */ /* 0x000ee80000100800 */
[----:B------:R-:W3:Y:S04]  /*1b8a0*/  LDL R17, [R1+0xad8] ;  /* 0x000ad80001117983 */ /* 0x000ee80000100800 */
[----:B----4-:R0:W-:Y:S04]  /*1b8b0*/  STL [R1+0x65c], R16 ;  /* 0x00065c1001007387 */ /* 0x0101e80000100800 */
[----:B------:R-:W4:Y:S04]  /*1b8c0*/  LDL R13, [R1+0xab8] ;  /* 0x000ab800010d7983 */ /* 0x000f280000100800 */
[----:B------:R-:W4:Y:S04]  /*1b8d0*/  LDL R11, [R1+0xabc] ;  /* 0x000abc00010b7983 */ /* 0x000f280000100800 */
[----:B0-----:R-:W4:Y:S04]  /*1b8e0*/  LDL R16, [R1+0xadc] ;  /* 0x000adc0001107983 */ /* 0x001f280000100800 */
[----:B--2---:R0:W-:Y:S04]  /*1b8f0*/  STL [R1+0x658], R69 ;  /* 0x0006584501007387 */ /* 0x0041e80000100800 */
[----:B0-----:R-:W2:Y:S04]  /*1b900*/  LDL.LU R69, [R1+0x1a04] ;  /* 0x001a040001457983 */ /* 0x001ea80000300800 */
[----:B------:R-:W3:Y:S04]  /*1b910*/  LDL R8, [R1+0xb58] ;  /* 0x000b580001087983 */ /* 0x000ee80000100800 */
[----:B------:R-:W3:Y:S01]  /*1b920*/  LDL R9, [R1+0xb5c] ;  /* 0x000b5c0001097983 */ /* 0x000ee20000100800 */
[----:B------:R-:W-:-:S02]  /*1b930*/  PRMT R66, RZ, 0x7610, R66 ;  /* 0x00007610ff427816 */ /* 0x000fc40000000042 */
[----:B---3--:R-:W-:-:S04]  /*1b940*/  @!P0 LOP3.LUT R9, R9, R8, RZ, 0x3c, !PT ;  /* 0x0000000809098212 */ /* 0x008fc800078e3cff */
[----:B------:R-:W-:-:S04]  /*1b950*/  @!P0 LOP3.LUT R8, R9, R8, RZ, 0x3c, !PT ;  /* 0x0000000809088212 */ /* 0x000fc800078e3cff */
[----:B------:R-:W-:-:S05]  /*1b960*/  @!P0 LOP3.LUT R9, R9, R8, RZ, 0x3c, !PT ;  /* 0x0000000809098212 */ /* 0x000fca00078e3cff */
[----:B------:R-:W3:Y:S04]  /*1b970*/  @!P0 LDG.E.U8 R66, desc[UR6][R8.64] ;  /* 0x0000000608428981 */ /* 0x000ee8000c1e1100 */
[----:B---3--:R0:W-:Y:S04]  /*1b980*/  STL [R1+0x654], R66 ;  /* 0x0006544201007387 */ /* 0x0081e80000100800 */
[----:B0-----:R-:W3:Y:S04]  /*1b990*/  LDL.LU R66, [R1+0x1a00] ;  /* 0x001a000001427983 */ /* 0x001ee80000300800 */
[----:B------:R-:W4:Y:S04]  /*1b9a0*/  LDL R8, [R1+0xb38] ;  /* 0x000b380001087983 */ /* 0x000f280000100800 */
[----:B------:R-:W4:Y:S01]  /*1b9b0*/  LDL R9, [R1+0xb3c] ;  /* 0x000b3c0001097983 */ /* 0x000f220000100800 */
[----:B------:R-:W-:-:S02]  /*1b9c0*/  PRMT R67, RZ, 0x7610, R67 ;  /* 0x00007610ff437816 */ /* 0x000fc40000000043 */
[----:B----4-:R-:W-:-:S04]  /*1b9d0*/  @!P0 LOP3.LUT R9, R9, R8, RZ, 0x3c, !PT ;  /* 0x0000000809098212 */ /* 0x010fc800078e3cff */
[----:B------:R-:W-:-:S04]  /*1b9e0*/  @!P0 LOP3.LUT R8, R9, R8, RZ, 0x3c, !PT ;  /* 0x0000000809088212 */ /* 0x000fc800078e3cff */
[----:B------:R-:W-:-:S05]  /*1b9f0*/  @!P0 LOP3.LUT R9, R9, R8, RZ, 0x3c, !PT ;  /* 0x0000000809098212 */ /* 0x000fca00078e3cff */
[----:B------:R-:W4:Y:S01]  /*1ba00*/  @!P0 LDG.E.U8 R67, desc[UR6][R8.64] ;  /* 0x0000000608438981 */ /* 0x000f22000c1e1100 */
[----:B------:R-:W-:-:S03]  /*1ba10*/  PRMT R64, RZ, 0x7610, R64 ;  /* 0x00007610ff407816 */ /* 0x000fc60000000040 */
[----:B----4-:R0:W-:Y:S04]  /*1ba20*/  STL [R1+0x650], R67 ;  /* 0x0006504301007387 */ /* 0x0101e80000100800 */
[----:B0-----:R-:W3:Y:S04]  /*1ba30*/  LDL.LU R67, [R1+0x19fc] ;  /* 0x0019fc0001437983 */ /* 0x001ee80000300800 */
[----:B------:R-:W4:Y:S01]  /*1ba40*/  LDL R9, [R1+0xb18] ;  /* 0x000b180001097983 */ /* 0x000f220000100800 */
[----:B------:R-:W-:Y:S01]  /*1ba50*/  @!P0 IMAD.MOV.U32 R8, RZ, RZ, R153 ;  /* 0x000000ffff088224 */ /* 0x000fe200078e0099 */
[----:B------:R-:W-:-:S02]  /*1ba60*/  PRMT R20, RZ, 0x7610, R20 ;  /* 0x00007610ff147816 */ /* 0x000fc40000000014 */
[----:B------:R-:W-:Y:S02]  /*1ba70*/  PRMT R14, RZ, 0x7610, R14 ;  /* 0x00007610ff0e7816 */ /* 0x000fe4000000000e */
[----:B------:R-:W-:Y:S01]  /*1ba80*/  PRMT R10, RZ, 0x7610, R10 ;  /* 0x00007610ff0a7816 */ /* 0x000fe2000000000a */
[----:B----4-:R0:W4:Y:S02]  /*1ba90*/  @!P0 LDG.E.U8 R64, desc[UR6][R8.64] ;  /* 0x0000000608408981 */ /* 0x010124000c1e1100 */
[----:B0-----:R-:W-:Y:S02]  /*1baa0*/  @!P0 IMAD.MOV.U32 R8, RZ, RZ, R19 ;  /* 0x000000ffff088224 */ /* 0x001fe400078e0013 */
[----:B------:R-:W-:-:S05]  /*1bab0*/  @!P0 IMAD.MOV.U32 R9, RZ, RZ, R21 ;  /* 0x000000ffff098224 */ /* 0x000fca00078e0015 */
[----:B------:R0:W2:Y:S02]  /*1bac0*/  @!P0 LDG.E.U8 R20, desc[UR6][R8.64] ;  /* 0x0000000608148981 */ /* 0x0000a4000c1e1100 */
[----:B0-----:R-:W-:Y:S02]  /*1bad0*/  @!P0 IMAD.MOV.U32 R8, RZ, RZ, R16 ;  /* 0x000000ffff088224 */ /* 0x001fe400078e0010 */
[----:B------:R-:W-:-:S05]  /*1bae0*/  @!P0 IMAD.MOV.U32 R9, RZ, RZ, R17 ;  /* 0x000000ffff098224 */ /* 0x000fca00078e0011 */
[----:B------:R0:W3:Y:S02]  /*1baf0*/  @!P0 LDG.E.U8 R14, desc[UR6][R8.64] ;  /* 0x00000006080e8981 */ /* 0x0000e4000c1e1100 */
[----:B0-----:R-:W-:Y:S02]  /*1bb00*/  @!P0 IMAD.MOV.U32 R8, RZ, RZ, R11 ;  /* 0x000000ffff088224 */ /* 0x001fe400078e000b */
[----:B------:R-:W-:-:S05]  /*1bb10*/  @!P0 IMAD.MOV.U32 R9, RZ, RZ, R13 ;  /* 0x000000ffff098224 */ /* 0x000fca00078e000d */
[----:B------:R0:W3:Y:S04]  /*1bb20*/  @!P0 LDG.E.U8 R10, desc[UR6][R8.64] ;  /* 0x00000006080a8981 */ /* 0x0000e8000c1e1100 */
[----:B----4-:R1:W-:Y:S04]  /*1bb30*/  STL [R1+0x64c], R64 ;  /* 0x00064c4001007387 */ /* 0x0103e80000100800 */
[----:B-1----:R-:W4:Y:S04]  /*1bb40*/  LDL.LU R64, [R1+0x19f8] ;  /* 0x0019f80001407983 */ /* 0x002f280000300800 */
[----:B------:R-:W0:Y:S04]  /*1bb50*/  LDL R8, [R1+0xa98] ;  /* 0x000a980001087983 */ /* 0x000e280000100800 */
[----:B------:R-:W0:Y:S01]  /*1bb60*/  LDL R9, [R1+0xa9c] ;  /* 0x000a9c0001097983 */ /* 0x000e220000100800 */
[----:B------:R-:W-:-:S03]  /*1bb70*/  PRMT R65, RZ, 0x7610, R65 ;  /* 0x00007610ff417816 */ /* 0x000fc60000000041 */
[----:B------:R-:W4:Y:S01]  /*1bb80*/  LDL R21, [R1+0xa58] ;  /* 0x000a580001157983 */ /* 0x000f220000100800 */
[----:B0-----:R-:W-:-:S04]  /*1bb90*/  @!P0 LOP3.LUT R9, R9, R8, RZ, 0x3c, !PT ;  /* 0x0000000809098212 */ /* 0x001fc800078e3cff */
[----:B------:R-:W-:-:S04]  /*1bba0*/  @!P0 LOP3.LUT R8, R9, R8, RZ, 0x3c, !PT ;  /* 0x0000000809088212 */ /* 0x000fc800078e3cff */
[----:B------:R-:W-:-:S05]  /*1bbb0*/  @!P0 LOP3.LUT R9, R9, R8, RZ, 0x3c, !PT ;  /* 0x0000000809098212 */ /* 0x000fca00078e3cff */
[----:B------:R-:W4:Y:S04]  /*1bbc0*/  @!P0 LDG.E.U8 R65, desc[UR6][R8.64] ;  /* 0x0000000608418981 */ /* 0x000f28000c1e1100 */
[----:B--2---:R0:W-:Y:S04]  /*1bbd0*/  STL [R1+0x648], R20 ;  /* 0x0006481401007387 */ /* 0x0041e80000100800 */
[----:B------:R-:W2:Y:S04]  /*1bbe0*/  LDL R17, [R1+0xa38] ;  /* 0x000a380001117983 */ /* 0x000ea80000100800 */
[----:B------:R-:W2:Y:S04]  /*1bbf0*/  LDL R16, [R1+0xa3c] ;  /* 0x000a3c0001107983 */ /* 0x000ea80000100800 */
[----:B0-----:R-:W2:Y:S04]  /*1bc00*/  LDL R20, [R1+0xa5c] ;  /* 0x000a5c0001147983 */ /* 0x001ea80000100800 */
[----:B---3--:R0:W-:Y:S04]  /*1bc10*/  STL [R1+0x644], R14 ;  /* 0x0006440e01007387 */ /* 0x0081e80000100800 */
[----:B------:R-:W3:Y:S04]  /*1bc20*/  LDL R13, [R1+0xa1c] ;  /* 0x000a1c00010d7983 */ /* 0x000ee80000100800 */
[----:B------:R-:W3:Y:S04]  /*1bc30*/  LDL R11, [R1+0x9f8] ;  /* 0x0009f800010b7983 */ /* 0x000ee80000100800 */
[----:B0-----:R-:W3:Y:S04]  /*1bc40*/  LDL R14, [R1+0xa18] ;  /* 0x000a1800010e7983 */ /* 0x001ee80000100800 */
[----:B------:R0:W-:Y:S04]  /*1bc50*/  STL [R1+0x640], R10 ;  /* 0x0006400a01007387 */ /* 0x0001e80000100800 */
[----:B0-----:R-:W3:Y:S04]  /*1bc60*/  LDL R10, [R1+0x9fc] ;  /* 0x0009fc00010a7983 */ /* 0x001ee80000100800 */
[----:B----4-:R0:W-:Y:S04]  /*1bc70*/  STL [R1+0x63c], R65 ;  /* 0x00063c4101007387 */ /* 0x0101e80000100800 */
[----:B0-----:R-:W4:Y:S04]  /*1bc80*/  LDL.LU R65, [R1+0x19f4] ;  /* 0x0019f40001417983 */ /* 0x001f280000300800 */
[----:B------:R-:W2:Y:S04]  /*1bc90*/  LDL R8, [R1+0xa78] ;  /* 0x000a780001087983 */ /* 0x000ea80000100800 */
[----:B------:R-:W2:Y:S01]  /*1bca0*/  LDL R9, [R1+0xa7c] ;  /* 0x000a7c0001097983 */ /* 0x000ea20000100800 */
[----:B------:R-:W-:-:S02]  /*1bcb0*/  PRMT R22, RZ, 0x7610, R22 ;  /* 0x00007610ff167816 */ /* 0x000fc40000000016 */
[----:B------:R-:W-:Y:S02]  /*1bcc0*/  PRMT R18, RZ, 0x7610, R18 ;  /* 0x00007610ff127816 */ /* 0x000fe40000000012 */
[----:B------:R-:W-:Y:S02]  /*1bcd0*/  PRMT R15, RZ, 0x7610, R15 ;  /* 0x00007610ff0f7816 */ /* 0x000fe4000000000f */
[----:B------:R-:W-:Y:S02]  /*1bce0*/  PRMT R12, RZ, 0x7610, R12 ;  /* 0x00007610ff0c7816 */ /* 0x000fe4000000000c */
[----:B------:R-:W-:Y:S02]  /*1bcf0*/  PRMT R2, RZ, 0x7610, R2 ;  /* 0x00007610ff027816 */ /* 0x000fe40000000002 */
[----:B--2---:R-:W-:-:S04]  /*1bd00*/  @!P0 LOP3.LUT R9, R9, R8, RZ, 0x3c, !PT ;  /* 0x0000000809098212 */ /* 0x004fc800078e3cff */
[----:B------:R-:W-:-:S04]  /*1bd10*/  @!P0 LOP3.LUT R8, R9, R8, RZ, 0x3c, !PT ;  /* 0x0000000809088212 */ /* 0x000fc800078e3cff */
[----:B------:R-:W-:-:S05]  /*1bd20*/  @!P0 LOP3.LUT R9, R9, R8, RZ, 0x3c, !PT ;  /* 0x0000000809098212 */ /* 0x000fca00078e3cff */
[----:B------:R0:W2:Y:S02]  /*1bd30*/  @!P0 LDG.E.U8 R22, desc[UR6][R8.64] ;  /* 0x0000000608168981 */ /* 0x0000a4000c1e1100 */
[----:B0-----:R-:W-:Y:S02]  /*1bd40*/  @!P0 IMAD.MOV.U32 R8, RZ, RZ, R20 ;  /* 0x000000ffff088224 */ /* 0x001fe400078e0014 */
[----:B------:R-:W-:-:S05]  /*1bd50*/  @!P0 IMAD.MOV.U32 R9, RZ, RZ, R21 ;  /* 0x000000ffff098224 */ /* 0x000fca00078e0015 */
[----:B------:R0:W4:Y:S02]  /*1bd60*/  @!P0 LDG.E.U8 R18, desc[UR6][R8.64] ;  /* 0x0000000608128981 */ /* 0x000124000c1e1100 */
[----:B0-----:R-:W-:Y:S02]  /*1bd70*/  @!P0 IMAD.MOV.U32 R8, RZ, RZ, R16 ;  /* 0x000000ffff088224 */ /* 0x001fe400078e0010 */
[----:B------:R-:W-:-:S05]  /*1bd80*/  @!P0 IMAD.MOV.U32 R9, RZ, RZ, R17 ;  /* 0x000000ffff098224 */ /* 0x000fca00078e0011 */
[----:B------:R3:W4:Y:S02]  /*1bd90*/  @!P0 LDG.E.U8 R15, desc[UR6][R8.64] ;  /* 0x00000006080f8981 */ /* 0x000724000c1e1100 */
[----:B---3--:R-:W-:Y:S02]  /*1bda0*/  @!P0 IMAD.MOV.U32 R8, RZ, RZ, R13 ;  /* 0x000000ffff088224 */ /* 0x008fe400078e000d */
[----:B------:R-:W-:-:S05]  /*1bdb0*/  @!P0 IMAD.MOV.U32 R9, RZ, RZ, R14 ;  /* 0x000000ffff098224 */ /* 0x000fca00078e000e */
[----:B------:R0:W3:Y:S02]  /*1bdc0*/  @!P0 LDG.E.U8 R12, desc[UR6][R8.64] ;  /* 0x00000006080c8981 */ /* 0x0000e4000c1e1100 */
[----:B0-----:R-:W-:Y:S02]  /*1bdd0*/  @!P0 IMAD.MOV.U32 R8, RZ, RZ, R10 ;  /* 0x000000ffff088224 */ /* 0x001fe400078e000a */
[----:B------:R-:W-:-:S05]  /*1bde0*/  @!P0 IMAD.MOV.U32 R9, RZ, RZ, R11 ;  /* 0x000000ffff098224 */ /* 0x000fca00078e000b */
[----:B------:R0:W2:Y:S01]  /*1bdf0*/  @!P0 LDG.E.U8 R2, desc[UR6][R8.64] ;  /* 0x0000000608028981 */ /* 0x0000a2000c1e1100 */
[----:B------:R-:W-:-:S03]  /*1be00*/  LOP3.LUT R10, R62, 0xffff, RZ, 0xc0, !PT ;  /* 0x0000ffff3e0a7812 */ /* 0x000fc600078ec0ff */
[----:B------:R-:W3:Y:S01]  /*1be10*/  LDL.LU R62, [R1+0x19f0] ;  /* 0x0019f000013e7983 */ /* 0x000ee20000300800 */
[----:B0-----:R-:W-:Y:S02]  /*1be20*/  LOP3.LUT R9, R63, 0xffff, RZ, 0xc0, !PT ;  /* 0x0000ffff3f097812 */ /* 0x001fe400078ec0ff */
[----:B------:R-:W-:Y:S01]  /*1be30*/  LOP3.LUT R8, R60, 0xffff, RZ, 0xc0, !PT ;  /* 0x0000ffff3c087812 */ /* 0x000fe200078ec0ff */
[----:B------:R-:W3:Y:S04]  /*1be40*/  LDL.LU R63, [R1+0x19ec] ;  /* 0x0019ec00013f7983 */ /* 0x000ee80000300800 */
[----:B------:R-:W3:Y:S01]  /*1be50*/  LDL.LU R60, [R1+0x19e8] ;  /* 0x0019e800013c7983 */ /* 0x000ee20000300800 */
[----:B------:R-:W-:Y:S02]  /*1be60*/  PRMT R17, R10, 0x3340, R9 ;  /* 0x000033400a117816 */ /* 0x000fe40000000009 */
[----:B------:R-:W-:-:S02]  /*1be70*/  LOP3.LUT R10, R58, 0xffff, RZ, 0xc0, !PT ;  /* 0x0000ffff3a0a7812 */ /* 0x000fc400078ec0ff */
[----:B------:R-:W-:Y:S01]  /*1be80*/  LOP3.LUT R9, R59, 0xffff, RZ, 0xc0, !PT ;  /* 0x0000ffff3b097812 */ /* 0x000fe200078ec0ff */
[----:B--2---:R0:W-:Y:S02]  /*1be90*/  STL [R1+0x628], R2 ;  /* 0x0006280201007387 */ /* 0x0041e40000100800 */
[----:B0-----:R-:W-:Y:S02]  /*1bea0*/  LOP3.LUT R2, R61, 0xffff, RZ, 0xc0, !PT ;  /* 0x0000ffff3d027812 */ /* 0x001fe400078ec0ff */
[----:B------:R-:W2:Y:S04]  /*1beb0*/  LDL.LU R61, [R1+0x19e4] ;  /* 0x0019e400013d7983 */ /* 0x000ea80000300800 */
[----:B------:R-:W2:Y:S01]  /*1bec0*/  LDL.LU R58, [R1+0x19e0] ;  /* 0x0019e000013a7983 */ /* 0x000ea20000300800 */
[----:B------:R-:W-:-:S03]  /*1bed0*/  PRMT R16, R8, 0x3340, R2 ;  /* 0x0000334008107816 */ /* 0x000fc60000000002 */
[----:B------:R-:W2:Y:S01]  /*1bee0*/  LDL.LU R59, [R1+0x19dc] ;  /* 0x0019dc00013b7983 */ /* 0x000ea20000300800 */
[----:B------:R-:W-:Y:S02]  /*1bef0*/  LOP3.LUT R8, R56, 0xffff, RZ, 0xc0, !PT ;  /* 0x0000ffff38087812 */ /* 0x000fe400078ec0ff */
[----:B------:R-:W-:Y:S01]  /*1bf00*/  LOP3.LUT R2, R57, 0xffff, RZ, 0xc0, !PT ;  /* 0x0000ffff39027812 */ /* 0x000fe200078ec0ff */
[----:B------:R-:W2:Y:S04]  /*1bf10*/  LDL.LU R56, [R1+0x19d8] ;  /* 0x0019d80001387983 */ /* 0x000ea80000300800 */
[----:B------:R-:W2:Y:S04]  /*1bf20*/  LDL.LU R57, [R1+0x19d4] ;  /* 0x0019d40001397983 */ /* 0x000ea80000300800 */
[----:B------:R-:W-:Y:S04]  /*1bf30*/  STL [R1+0x638], R22 ;  /* 0x0006381601007387 */ /* 0x000fe80000100800 */
[----:B----4-:R0:W-:Y:S04]  /*1bf40*/  STL [R1+0x634], R18 ;  /* 0x0006341201007387 */ /* 0x0101e80000100800 */
[----:B------:R-:W4:Y:S01]  /*1bf50*/  LDL R20, [R1+0x9bc] ;  /* 0x0009bc0001147983 */ /* 0x000f220000100800 */
[----:B------:R-:W-:-:S02]  /*1bf60*/  PRMT R14, R8, 0x3340, R2 ;  /* 0x00003340080e7816 */ /* 0x000fc40000000002 */
[----:B------:R-:W-:Y:S02]  /*1bf70*/  LOP3.LUT R8, R231, 0xffff, RZ, 0xc0, !PT ;  /* 0x0000ffffe7087812 */ /* 0x000fe400078ec0ff */
[----:B------:R-:W-:Y:S01]  /*1bf80*/  LOP3.LUT R2, R225, 0xffff, RZ, 0xc0, !PT ;  /* 0x0000ffffe1027812 */ /* 0x000fe200078ec0ff */
[----:B0-----:R-:W2:Y:S04]  /*1bf90*/  LDL R18, [R1+0x99c] ;  /* 0x00099c0001127983 */ /* 0x001ea80000100800 */
[----:B------:R0:W-:Y:S01]  /*1bfa0*/  STL [R1+0x630], R15 ;  /* 0x0006300f01007387 */ /* 0x0001e20000100800 */
[----:B------:R-:W-:Y:S02]  /*1bfb0*/  IMAD.MOV.U32 R22, RZ, RZ, R152 ;  /* 0x000000ffff167224 */ /* 0x000fe400078e0098 */
[----:B------:R-:W-:-:S02]  /*1bfc0*/  IMAD.MOV.U32 R152, RZ, RZ, R155 ;  /* 0x000000ffff987224 */ /* 0x000fc400078e009b */
[----:B------:R-:W-:Y:S01]  /*1bfd0*/  IMAD.MOV.U32 R155, RZ, RZ, R6 ;  /* 0x000000ffff9b7224 */ /* 0x000fe200078e0006 */
[----:B------:R-:W2:Y:S04]  /*1bfe0*/  LDL R21, [R1+0x978] ;  /* 0x0009780001157983 */ /* 0x000ea80000100800 */
[----:B------:R-:W2:Y:S01]  /*1bff0*/  LDL R6, [R1+0x97c] ;  /* 0x00097c0001067983 */ /* 0x000ea20000100800 */
[----:B0-----:R-:W-:Y:S02]  /*1c000*/  PRMT R15, R10, 0x3340, R9 ;  /* 0x000033400a0f7816 */ /* 0x001fe40000000009 */
[----:B------:R-:W-:Y:S02]  /*1c010*/  LOP3.LUT R10, R249, 0xffff, RZ, 0xc0, !PT ;  /* 0x0000fffff90a7812 */ /* 0x000fe400078ec0ff */
[----:B------:R-:W-:Y:S01]  /*1c020*/  LOP3.LUT R9, R237, 0xffff, RZ, 0xc0, !PT ;  /* 0x0000ffffed097812 */ /* 0x000fe200078ec0ff */
[----:B---3--:R0:W-:Y:S03]  /*1c030*/  STL [R1+0x62c], R12 ;  /* 0x00062c0c01007387 */ /* 0x0081e60000100800 */
[----:B------:R-:W-:-:S02]  /*1c040*/  PRMT R13, R10, 0x3340, R9 ;  /* 0x000033400a0d7816 */ /* 0x000fc40000000009 */
[----:B------:R-:W-:Y:S02]  /*1c050*/  LOP3.LUT R10, R220, 0xffff, RZ, 0xc0, !PT ;  /* 0x0000ffffdc0a7812 */ /* 0x000fe400078ec0ff */
[----:B------:R-:W-:Y:S02]  /*1c060*/  LOP3.LUT R9, R214, 0xffff, RZ, 0xc0, !PT ;  /* 0x0000ffffd6097812 */ /* 0x000fe400078ec0ff */
[----:B0-----:R-:W-:Y:S02]  /*1c070*/  PRMT R12, R8, 0x3340, R2 ;  /* 0x00003340080c7816 */ /* 0x001fe40000000002 */
[----:B------:R-:W-:Y:S02]  /*1c080*/  PRMT R11, R10, 0x3340, R9 ;  /* 0x000033400a0b7816 */ /* 0x000fe40000000009 */
[----:B------:R-:W-:Y:S02]  /*1c090*/  PRMT R10, R13, 0x5410, R12 ;  /* 0x000054100d0a7816 */ /* 0x000fe4000000000c */
[----:B------:R-:W3:Y:S04]  /*1c0a0*/  LDL R13, [R1+0x9d8] ;  /* 0x0009d800010d7983 */ /* 0x000ee80000100800 */
[----:B------:R-:W3:Y:S01]  /*1c0b0*/  LDL R12, [R1+0x9dc] ;  /* 0x0009dc00010c7983 */ /* 0x000ee20000100800 */
[----:B------:R-:W-:-:S02]  /*1c0c0*/  PRMT R54, RZ, 0x7610, R54 ;  /* 0x00007610ff367816 */ /* 0x000fc40000000036 */
[----:B------:R-:W-:Y:S02]  /*1c0d0*/  LOP3.LUT R8, R204, 0xffff, RZ, 0xc0, !PT ;  /* 0x0000ffffcc087812 */ /* 0x000fe400078ec0ff */
[----:B------:R-:W-:Y:S02]  /*1c0e0*/  LOP3.LUT R2, R192, 0xffff, RZ, 0xc0, !PT ;  /* 0x0000ffffc0027812 */ /* 0x000fe400078ec0ff */
[----:B---3--:R-:W3:Y:S02]  /*1c0f0*/  @!P0 LDG.E.U8 R54, desc[UR6][R12.64] ;  /* 0x000000060c368981 */ /* 0x008ee4000c1e1100 */
[----:B------:R-:W-:Y:S02]  /*1c100*/  PRMT R2, R8, 0x3340, R2 ;  /* 0x0000334008027816 */ /* 0x000fe40000000002 */
[----:B------:R-:W-:Y:S02]  /*1c110*/  PRMT R8, R17, 0x5410, R16 ;  /* 0x0000541011087816 */ /* 0x000fe40000000010 */
[----:B------:R-:W2:Y:S04]  /*1c120*/  LDL R16, [R1+0x998] ;  /* 0x0009980001107983 */ /* 0x000ea80000100800 */
[----:B---3--:R0:W-:Y:S04]  /*1c130*/  STL [R1+0x624], R54 ;  /* 0x0006243601007387 */ /* 0x0081e80000100800 */
[----:B0-----:R-:W3:Y:S04]  /*1c140*/  LDL.LU R54, [R1+0x19d0] ;  /* 0x0019d00001367983 */ /* 0x001ee80000300800 */
[----:B------:R-:W2:Y:S01]  /*1c150*/  LDL R12, [R1+0x9b8] ;  /* 0x0009b800010c7983 */ /* 0x000ea20000100800 */
[----:B------:R-:W-:-:S02]  /*1c160*/  PRMT R9, R15, 0x5410, R14 ;  /* 0x000054100f097816 */ /* 0x000fc4000000000e */
[----:B------:R-:W-:Y:S02]  /*1c170*/  PRMT R11, R11, 0x5410, R2 ;  /* 0x000054100b0b7816 */ /* 0x000fe40000000002 */
[----:B------:R-:W-:-:S03]  /*1c180*/  PRMT R23, RZ, 0x7610, R23 ;  /* 0x00007610ff177816 */ /* 0x000fc60000000017 */
[----:B------:R4:W-:Y:S01]  /*1c190*/  STS.128 [R55+UR4+0x8000], R8 ;  /* 0x0080000837007988 */ /* 0x0009e20008000c04 */
[----:B------:R-:W-:Y:S02]  /*1c1a0*/  PRMT R15, RZ, 0x7610, R15 ;  /* 0x00007610ff0f7816 */ /* 0x000fe4000000000f */
[----:B------:R-:W-:Y:S01]  /*1c1b0*/  PRMT R14, RZ, 0x7610, R14 ;  /* 0x00007610ff0e7816 */ /* 0x000fe2000000000e */
[----:B----4-:R-:W-:Y:S01]  /*1c1c0*/  @!P0 IMAD.MOV.U32 R8, RZ, RZ, R20 ;  /* 0x000000ffff088224 */ /* 0x010fe200078e0014 */
[----:B------:R-:W3:Y:S04]  /*1c1d0*/  LDL.LU R55, [R1+0x19cc] ;  /* 0x0019cc0001377983 */ /* 0x000ee80000300800 */
[----:B------:R-:W4:Y:S01]  /*1c1e0*/  LDL R20, [R1+0x958] ;  /* 0x0009580001147983 */ /* 0x000f220000100800 */
[----:B--2---:R-:W-:-:S03]  /*1c1f0*/  @!P0 IMAD.MOV.U32 R9, RZ, RZ, R12 ;  /* 0x000000ffff098224 */ /* 0x004fc600078e000c */
[----:B------:R-:W2:Y:S04]  /*1c200*/  LDL R12, [R1+0x95c] ;  /* 0x00095c00010c7983 */ /* 0x000ea80000100800 */
[----:B------:R0:W3:Y:S02]  /*1c210*/  @!P0 LDG.E.U8 R23, desc[UR6][R8.64] ;  /* 0x0000000608178981 */ /* 0x0000e4000c1e1100 */
[----:B0-----:R-:W-:Y:S02]  /*1c220*/  @!P0 IMAD.MOV.U32 R8, RZ, RZ, R18 ;  /* 0x000000ffff088224 */ /* 0x001fe400078e0012 */
[----:B------:R-:W-:-:S05]  /*1c230*/  @!P0 IMAD.MOV.U32 R9, RZ, RZ, R16 ;  /* 0x000000ffff098224 */ /* 0x000fca00078e0010 */
[----:B------:R0:W2:Y:S02]  /*1c240*/  @!P0 LDG.E.U8 R15, desc[UR6][R8.64] ;  /* 0x00000006080f8981 */ /* 0x0000a4000c1e1100 */
[----:B0-----:R-:W-:Y:S02]  /*1c250*/  @!P0 IMAD.MOV.U32 R8, RZ, RZ, R6 ;  /* 0x000000ffff088224 */ /* 0x001fe400078e0006 */
[----:B------:R-:W-:-:S05]  /*1c260*/  @!P0 IMAD.MOV.U32 R9, RZ, RZ, R21 ;  /* 0x000000ffff098224 */ /* 0x000fca00078e0015 */
[----:B------:R4:W2:Y:S01]  /*1c270*/  @!P0 LDG.E.U8 R14, desc[UR6][R8.64] ;  /* 0x00000006080e8981 */ /* 0x0008a2000c1e1100 */
[----:B------:R-:W-:Y:S01]  /*1c280*/  PRMT R10, RZ, 0x7610, R10 ;  /* 0x00007610ff0a7816 */ /* 0x000fe2000000000a */
[----:B----4-:R-:W-:Y:S02]  /*1c290*/  @!P0 IMAD.MOV.U32 R9, RZ, RZ, R20 ;  /* 0x000000ffff098224 */ /* 0x010fe400078e0014 */
[----:B---3--:R0:W-:Y:S01]  /*1c2a0*/  STL [R1+0x620], R23 ;  /* 0x0006201701007387 */ /* 0x0081e20000100800 */
[----:B--2---:R-:W-:-:S05]  /*1c2b0*/  @!P0 IMAD.MOV.U32 R8, RZ, RZ, R12 ;  /* 0x000000ffff088224 */ /* 0x004fca00078e000c */
[----:B------:R1:W2:Y:S04]  /*1c2c0*/  @!P0 LDG.E.U8 R10, desc[UR6][R8.64] ;  /* 0x00000006080a8981 */ /* 0x0002a8000c1e1100 */
[----:B0-----:R-:W3:Y:S04]  /*1c2d0*/  LDL.LU R23, [R1+0x8f8] ;  /* 0x0008f80001177983 */ /* 0x001ee80000300800 */
[----:B------:R-:W1:Y:S04]  /*1c2e0*/  LDL R18, [R1+0x93c] ;  /* 0x00093c0001127983 */ /* 0x000e680000100800 */
[----:B------:R-:W4:Y:S04]  /*1c2f0*/  LDL R16, [R1+0x918] ;  /* 0x0009180001107983 */ /* 0x000f280000100800 */
[----:B------:R0:W-:Y:S04]  /*1c300*/  STL [R1+0x61c], R15 ;  /* 0x00061c0f01007387 */ /* 0x0001e80000100800 */
[----:B0-----:R-:W2:Y:S04]  /*1c310*/  LDL R15, [R1+0x91c] ;  /* 0x00091c00010f7983 */ /* 0x001ea80000100800 */
[----:B------:R-:W3:Y:S04]  /*1c320*/  LDL.LU R6, [R1+0x8dc] ;  /* 0x0008dc0001067983 */ /* 0x000ee80000300800 */
[----:B------:R0:W-:Y:S04]  /*1c330*/  STL [R1+0x618], R14 ;  /* 0x0006180e01007387 */ /* 0x0001e80000100800 */
[----:B0-----:R-:W3:Y:S04]  /*1c340*/  LDL R14, [R1+0x8fc] ;  /* 0x0008fc00010e7983 */ /* 0x001ee80000100800 */
[----:B------:R-:W3:Y:S04]  /*1c350*/  LDL.LU R21, [R1+0x8bc] ;  /* 0x0008bc0001157983 */ /* 0x000ee80000300800 */
[----:B------:R-:W4:Y:S01]  /*1c360*/  LDL R9, [R1+0x938] ;  /* 0x0009380001097983 */ /* 0x000f220000100800 */
[----:B------:R-:W-:-:S03]  /*1c370*/  PRMT R17, RZ, 0x7610, R17 ;  /* 0x00007610ff117816 */ /* 0x000fc60000000011 */
[----:B------:R-:W3:Y:S01]  /*1c380*/  LDL R12, [R1+0x8d8] ;  /* 0x0008d800010c7983 */ /* 0x000ee20000100800 */
[----:B------:R-:W-:Y:S01]  /*1c390*/  PRMT R2, RZ, 0x7610, R2 ;  /* 0x00007610ff027816 */ /* 0x000fe20000000002 */
[----:B-1----:R-:W-:-:S05]  /*1c3a0*/  @!P0 IMAD.MOV.U32 R8, RZ, RZ, R18 ;  /* 0x000000ffff088224 */ /* 0x002fca00078e0012 */
[----:B----4-:R2:W4:Y:S02]  /*1c3b0*/  @!P0 LDG.E.U8 R17, desc[UR6][R8.64] ;  /* 0x0000000608118981 */ /* 0x010524000c1e1100 */
[----:B--2---:R-:W-:Y:S02]  /*1c3c0*/  @!P0 IMAD.MOV.U32 R8, RZ, RZ, R15 ;  /* 0x000000ffff088224 */ /* 0x004fe400078e000f */
[----:B------:R-:W-:-:S05]  /*1c3d0*/  @!P0 IMAD.MOV.U32 R9, RZ, RZ, R16 ;  /* 0x000000ffff098224 */ /* 0x000fca00078e0010 */
[----:B------:R3:W2:Y:S01]  /*1c3e0*/  @!P0 LDG.E.U8 R2, desc[UR6][R8.64] ;  /* 0x0000000608028981 */ /* 0x0006a2000c1e1100 */
[----:B------:R-:W-:Y:S02]  /*1c3f0*/  PRMT R13, RZ, 0x7610, R13 ;  /* 0x00007610ff0d7816 */ /* 0x000fe4000000000d */
[----:B------:R-:W-:Y:S01]  /*1c400*/  PRMT R11, RZ, 0x7610, R11 ;  /* 0x00007610ff0b7816 */ /* 0x000fe2000000000b */
[----:B---3--:R-:W-:Y:S02]  /*1c410*/  @!P0 IMAD.MOV.U32 R8, RZ, RZ, R14 ;  /* 0x000000ffff088224 */ /* 0x008fe400078e000e */
[----:B------:R-:W-:-:S05]  /*1c420*/  @!P0 IMAD.MOV.U32 R9, RZ, RZ, R23 ;  /* 0x000000ffff098224 */ /* 0x000fca00078e0017 */
[----:B------:R0:W3:Y:S04]  /*1c430*/  @!P0 LDG.E.U8 R13, desc[UR6][R8.64] ;  /* 0x00000006080d8981 */ /* 0x0000e8000c1e1100 */
[----:B------:R1:W-:Y:S01]  /*1c440*/  STL [R1+0x614], R10 ;  /* 0x0006140a01007387 */ /* 0x0003e20000100800 */
[----:B0-----:R-:W-:Y:S02]  /*1c450*/  @!P0 IMAD.MOV.U32 R8, RZ, RZ, R6 ;  /* 0x000000ffff088224 */ /* 0x001fe400078e0006 */
[----:B------:R-:W-:Y:S01]  /*1c460*/  @!P0 IMAD.MOV.U32 R9, RZ, RZ, R12 ;  /* 0x000000ffff098224 */ /* 0x000fe200078e000c */
[----:B-1----:R-:W3:Y:S04]  /*1c470*/  LDL R10, [R1+0x8b8] ;  /* 0x0008b800010a7983 */ /* 0x002ee80000100800 */
[----:B------:R-:W3:Y:S04]  /*1c480*/  LDL.LU R20, [R1+0x89c] ;  /* 0x00089c0001147983 */ /* 0x000ee80000300800 */
[----:B------:R0:W3:Y:S04]  /*1c490*/  @!P0 LDG.E.U8 R11, desc[UR6][R8.64] ;  /* 0x00000006080b8981 */ /* 0x0000e8000c1e1100 */
[----:B--2---:R1:W-:Y:S04]  /*1c4a0*/  STL [R1+0x60c], R2 ;  /* 0x00060c0201007387 */ /* 0x0043e80000100800 */
[----:B------:R-:W2:Y:S04]  /*1c4b0*/  LDL R18, [R1+0xc50] ;  /* 0x000c500001127983 */ /* 0x000ea80000100800 */
[----:B-1----:R-:W2:Y:S04]  /*1c4c0*/  LDL R2, [R1+0x898] ;  /* 0x0008980001027983 */ /* 0x002ea80000100800 */
[----:B----4-:R1:W-:Y:S04]  /*1c4d0*/  STL [R1+0x610], R17 ;  /* 0x0006101101007387 */ /* 0x0103e80000100800 */
[----:B------:R-:W4:Y:S04]  /*1c4e0*/  LDL R16, [R1+0xf5c] ;  /* 0x000f5c0001107983 */ /* 0x000f280000100800 */
[----:B------:R-:W4:Y:S04]  /*1c4f0*/  LDL R15, [R1+0xf78] ;  /* 0x000f7800010f7983 */ /* 0x000f280000100800 */
[----:B------:R-:W4:Y:S04]  /*1c500*/  LDL R14, [R1+0xc30] ;  /* 0x000c3000010e7983 */ /* 0x000f280000100800 */
[----:B-1----:R-:W4:Y:S04]  /*1c510*/  LDL R17, [R1+0xf6c] ;  /* 0x000f6c0001117983 */ /* 0x002f280000100800 */
[----:B---3--:R1:W-:Y:S01]  /*1c520*/  STL [R1+0x608], R13 ;  /* 0x0006080d01007387 */ /* 0x0083e20000100800 */
[----:B------:R-:W-:-:S03]  /*1c530*/  PRMT R157, RZ, 0x7610, R157 ;  /* 0x00007610ff9d7816 */ /* 0x000fc6000000009d */
[----:B------:R-:W3:Y:S01]  /*1c540*/  LDL R12, [R1+0xc10] ;  /* 0x000c1000010c7983 */ /* 0x000ee20000100800 */
[----:B0-----:R-:W-:-:S03]  /*1c550*/  @!P0 IMAD.MOV.U32 R8, RZ, RZ, R21 ;  /* 0x000000ffff088224 */ /* 0x001fc600078e0015 */
[----:B-1----:R-:W3:Y:S01]  /*1c560*/  LDL R13, [R1+0xc34] ;  /* 0x000c3400010d7983 */ /* 0x002ee20000100800 */
[----:B------:R-:W-:-:S03]  /*1c570*/  @!P0 IMAD.MOV.U32 R9, RZ, RZ, R10 ;  /* 0x000000ffff098224 */ /* 0x000fc600078e000a */
[----:B------:R0:W-:Y:S04]  /*1c580*/  STL [R1+0x604], R11 ;  /* 0x0006040b01007387 */ /* 0x0001e80000100800 */
[----:B------:R-:W3:Y:S04]  /*1c590*/  LDL R10, [R1+0xbf0] ;  /* 0x000bf000010a7983 */ /* 0x000ee80000100800 */
[----:B------:R2:W3:Y:S04]  /*1c5a0*/  @!P0 LDG.E.U8 R157, desc[UR6][R8.64] ;  /* 0x00000006089d8981 */ /* 0x0004e8000c1e1100 */
[----:B0-----:R-:W3:Y:S01]  /*1c5b0*/  LDL R11, [R1+0xc14] ;  /* 0x000c1400010b7983 */ /* 0x001ee20000100800 */
[----:B--2---:R-:W-:-:S03]  /*1c5c0*/  @!P0 IMAD.MOV.U32 R9, RZ, RZ, R2 ;  /* 0x000000ffff098224 */ /* 0x004fc600078e0002 */
[----:B------:R-:W2:Y:S01]  /*1c5d0*/  LDL R2, [R1+0xbf4] ;  /* 0x000bf40001027983 */ /* 0x000ea20000100800 */
[----:B------:R-:W-:Y:S01]  /*1c5e0*/  PRMT R252, RZ, 0x7610, R252 ;  /* 0x00007610fffc7816 */ /* 0x000fe200000000fc */
[----:B------:R-:W-:Y:S01]  /*1c5f0*/  @!P0 IMAD.MOV.U32 R8, RZ, RZ, R20 ;  /* 0x000000ffff088224 */ /* 0x000fe200078e0014 */
[----:B------:R-:W-:-:S04]  /*1c600*/  PRMT R251, RZ, 0x7610, R251 ;  /* 0x00007610fffb7816 */ /* 0x000fc800000000fb */
[----:B------:R4:W2:Y:S01]  /*1c610*/  @!P0 LDG.E.U8 R252, desc[UR6][R8.64] ;  /* 0x0000000608fc8981 */ /* 0x0008a2000c1e1100 */
[----:B------:R-:W-:Y:S01]  /*1c620*/  PRMT R250, RZ, 0x7610, R250 ;  /* 0x00007610fffa7816 */ /* 0x000fe200000000fa */
[----:B----4-:R-:W-:Y:S02]  /*1c630*/  @!P0 IMAD.MOV.U32 R8, RZ, RZ, R17 ;  /* 0x000000ffff088224 */ /* 0x010fe400078e0011 */
[----:B------:R-:W-:-:S05]  /*1c640*/  @!P0 IMAD.MOV.U32 R9, RZ, RZ, R18 ;  /* 0x000000ffff098224 */ /* 0x000fca00078e0012 */
[----:B------:R0:W4:Y:S01]  /*1c650*/  @!P0 LDG.E.U8 R251, desc[UR6][R8.64] ;  /* 0x0000000608fb8981 */ /* 0x000122000c1e1100 */
[----:B------:R-:W-:Y:S01]  /*1c660*/  PRMT R249, RZ, 0x7610, R249 ;  /* 0x00007610fff97816 */ /* 0x000fe200000000f9 */
[----:B0-----:R-:W-:Y:S02]  /*1c670*/  @!P0 IMAD.MOV.U32 R8, RZ, RZ, R15 ;  /* 0x000000ffff088224 */ /* 0x001fe400078e000f */
[----:B------:R-:W-:-:S05]  /*1c680*/  @!P0 IMAD.MOV.U32 R9, RZ, RZ, R16 ;  /* 0x000000ffff098224 */ /* 0x000fca00078e0010 */
[----:B------:R3:W4:Y:S01]  /*1c690*/  @!P0 LDG.E.U8 R250, desc[UR6][R8.64] ;  /* 0x0000000608fa8981 */ /* 0x000722000c1e1100 */
[----:B------:R-:W-:Y:S01]  /*1c6a0*/  PRMT R248, RZ, 0x7610, R248 ;  /* 0x00007610fff87816 */ /* 0x000fe200000000f8 */
[----:B---3--:R-:W-:Y:S02]  /*1c6b0*/  @!P0 IMAD.MOV.U32 R8, RZ, RZ, R13 ;  /* 0x000000ffff088224 */ /* 0x008fe400078e000d */
[----:B------:R-:W-:-:S05]  /*1c6c0*/  @!P0 IMAD.MOV.U32 R9, RZ, RZ, R14 ;  /* 0x000000ffff098224 */ /* 0x000fca00078e000e */
[----:B------:R0:W3:Y:S01]  /*1c6d0*/  @!P0 LDG.E.U8 R249, desc[UR6][R8.64] ;  /* 0x0000000608f98981 */ /* 0x0000e2000c1e1100 */
[----:B------:R-:W-:Y:S01]  /*1c6e0*/  PRMT R247, RZ, 0x7610, R247 ;  /* 0x00007610fff77816 */ /* 0x000fe200000000f7 */
[----:B0-----:R-:W-:Y:S02]  /*1c6f0*/  @!P0 IMAD.MOV.U32 R8, RZ, RZ, R11 ;  /* 0x000000ffff088224 */ /* 0x001fe400078e000b */
[----:B------:R-:W-:-:S05]  /*1c700*/  @!P0 IMAD.MOV.U32 R9, RZ, RZ, R12 ;  /* 0x000000ffff098224 */ /* 0x000fca00078e000c */
[----:B------:R0:W3:Y:S02]  /*1c710*/  @!P0 LDG.E.U8 R248, desc[UR6][R8.64] ;  /* 0x0000000608f88981 */ /* 0x0000e4000c1e1100 */
[----:B0-----:R-:W-:Y:S01]  /*1c720*/  @!P0 IMAD.MOV.U32 R9, RZ, RZ, R10 ;  /* 0x000000ffff098224 */ /* 0x001fe200078e000a */
[----:B------:R-:W-:Y:S02]  /*1c730*/  LOP3.LUT R10, R52, 0xffff, RZ, 0xc0, !PT ;  /* 0x0000ffff340a7812 */ /* 0x000fe400078ec0ff */
[----:B------:R-:W4:Y:S01]  /*1c740*/  LDL.LU R52, [R1+0x19c8] ;  /* 0x0019c80001347983 */ /* 0x000f220000300800 */
[----:B--2---:R-:W-:-:S05]  /*1c750*/  @!P0 IMAD.MOV.U32 R8, RZ, RZ, R2 ;  /* 0x000000ffff088224 */ /* 0x004fca00078e0002 */
[----:B------:R0:W2:Y:S01]  /*1c760*/  @!P0 LDG.E.U8 R247, desc[UR6][R8.64] ;  /* 0x0000000608f78981 */ /* 0x0000a2000c1e1100 */
[----:B------:R-:W-:Y:S02]  /*1c770*/  LOP3.LUT R2, R51, 0xffff, RZ, 0xc0, !PT ;  /* 0x0000ffff33027812 */ /* 0x000fe400078ec0ff */
[----:B0-----:R-:W-:Y:S02]  /*1c780*/  LOP3.LUT R9, R53, 0xffff, RZ, 0xc0, !PT ;  /* 0x0000ffff35097812 */ /* 0x001fe400078ec0ff */
[----:B------:R-:W-:Y:S01]  /*1c790*/  LOP3.LUT R8, R50, 0xffff, RZ, 0xc0, !PT ;  /* 0x0000ffff32087812 */ /* 0x000fe200078ec0ff */
[----:B------:R-:W4:Y:S04]  /*1c7a0*/  LDL.LU R53, [R1+0x19c4] ;  /* 0x0019c40001357983 */ /* 0x000f280000300800 */
[----:B------:R-:W3:Y:S01]  /*1c7b0*/  LDL.LU R50, [R1+0x19c0] ;  /* 0x0019c00001327983 */ /* 0x000ee20000300800 */
[----:B------:R-:W-:-:S02]  /*1c7c0*/  PRMT R17, R10, 0x3340, R9 ;  /* 0x000033400a117816 */ /* 0x000fc40000000009 */
[----:B------:R-:W-:Y:S02]  /*1c7d0*/  LOP3.LUT R10, R48, 0xffff, RZ, 0xc0, !PT ;  /* 0x0000ffff300a7812 */ /* 0x000fe400078ec0ff */
[----:B------:R-:W-:Y:S02]  /*1c7e0*/  LOP3.LUT R9, R49, 0xffff, RZ, 0xc0, !PT ;  /* 0x0000ffff31097812 */ /* 0x000fe400078ec0ff */
[----:B------:R-:W-:Y:S02]  /*1c7f0*/  PRMT R16, R8, 0x3340, R2 ;  /* 0x0000334008107816 */ /* 0x000fe40000000002 */
[----:B------:R-:W-:Y:S01]  /*1c800*/  LOP3.LUT R8, R46, 0xffff, RZ, 0xc0, !PT ;  /* 0x0000ffff2e087812 */ /* 0x000fe200078ec0ff */
[----:B------:R-:W3:Y:S01]  /*1c810*/  LDL.LU R51, [R1+0x19bc] ;  /* 0x0019bc0001337983 */ /* 0x000ee20000300800 */
[----:B------:R-:W-:Y:S02]  /*1c820*/  PRMT R15, R10, 0x3340, R9 ;  /* 0x000033400a0f7816 */ /* 0x000fe40000000009 */
[----:B------:R-:W-:-:S02]  /*1c830*/  LOP3.LUT R10, R44, 0xffff, RZ, 0xc0, !PT ;  /* 0x0000ffff2c0a7812 */ /* 0x000fc400078ec0ff */
[----:B------:R-:W-:Y:S02]  /*1c840*/  LOP3.LUT R9, R45, 0xffff, RZ, 0xc0, !PT ;  /* 0x0000ffff2d097812 */ /* 0x000fe400078ec0ff */
[----:B------:R-:W-:Y:S01]  /*1c850*/  LOP3.LUT R2, R47, 0xffff, RZ, 0xc0, !PT ;  /* 0x0000ffff2f027812 */ /* 0x000fe200078ec0ff */
[----:B------:R-:W2:Y:S04]  /*1c860*/  LDL.LU R48, [R1+0x19b8] ;  /* 0x0019b80001307983 */ /* 0x000ea80000300800 */
[----:B------:R-:W2:Y:S01]  /*1c870*/  LDL.LU R49, [R1+0x19b4] ;  /* 0x0019b40001317983 */ /* 0x000ea20000300800 */
[----:B------:R-:W-:Y:S02]  /*1c880*/  PRMT R13, R10, 0x3340, R9 ;  /* 0x000033400a0d7816 */ /* 0x000fe40000000009 */
[----:B------:R-:W-:-:S02]  /*1c890*/  PRMT R14, R8, 0x3340, R2 ;  /* 0x00003340080e7816 */ /* 0x000fc40000000002 */
[----:B------:R-:W-:Y:S02]  /*1c8a0*/  LOP3.LUT R10, R230, 0xffff, RZ, 0xc0, !PT ;  /* 0x0000ffffe60a7812 */ /* 0x000fe400078ec0ff */
[----:B------:R-:W-:Y:S01]  /*1c8b0*/  LOP3.LUT R9, R224, 0xffff, RZ, 0xc0, !PT ;  /* 0x0000ffffe0097812 */ /* 0x000fe200078ec0ff */
[----:B------:R-:W2:Y:S04]  /*1c8c0*/  LDL.LU R46, [R1+0x19b0] ;  /* 0x0019b000012e7983 */ /* 0x000ea80000300800 */
[----:B------:R-:W2:Y:S04]  /*1c8d0*/  LDL.LU R47, [R1+0x19ac] ;  /* 0x0019ac00012f7983 */ /* 0x000ea80000300800 */
[----:B------:R-:W2:Y:S04]  /*1c8e0*/  LDL.LU R44, [R1+0x19a8] ;  /* 0x0019a800012c7983 */ /* 0x000ea80000300800 */
[----:B------:R-:W2:Y:S01]  /*1c8f0*/  LDL.LU R45, [R1+0x19a4] ;  /* 0x0019a400012d7983 */ /* 0x000ea20000300800 */
[----:B------:R-:W-:-:S02]  /*1c900*/  LOP3.LUT R8, R42, 0xffff, RZ, 0xc0, !PT ;  /* 0x0000ffff2a087812 */ /* 0x000fc400078ec0ff */
[----:B------:R-:W-:Y:S01]  /*1c910*/  PRMT R11, R10, 0x3340, R9 ;  /* 0x000033400a0b7816 */ /* 0x000fe20000000009 */
[----:B------:R-:W2:Y:S01]  /*1c920*/  LDL.LU R42, [R1+0x19a0] ;  /* 0x0019a000012a7983 */ /* 0x000ea20000300800 */
[----:B------:R-:W-:-:S03]  /*1c930*/  PRMT R9, R15, 0x5410, R14 ;  /* 0x000054100f097816 */ /* 0x000fc6000000000e */
[----:B------:R-:W4:Y:S04]  /*1c940*/  LDL R15, [R1+0xbd0] ;  /* 0x000bd000010f7983 */ /* 0x000f280000100800 */
[----:B------:R-:W3:Y:S04]  /*1c950*/  LDL R14, [R1+0xbd4] ;  /* 0x000bd400010e7983 */ /* 0x000ee80000100800 */
[----:B------:R-:W2:Y:S01]  /*1c960*/  LDL R18, [R1+0x1480] ;  /* 0x0014800001127983 */ /* 0x000ea20000100800 */
[----:B------:R-:W-:-:S04]  /*1c970*/  LOP3.LUT R2, R236, 0xffff, RZ, 0xc0, !PT ;  /* 0x0000ffffec027812 */ /* 0x000fc800078ec0ff */
[----:B------:R-:W-:Y:S02]  /*1c980*/  PRMT R12, R8, 0x3340, R2 ;  /* 0x00003340080c7816 */ /* 0x000fe40000000002 */
[----:B------:R-:W-:Y:S02]  /*1c990*/  LOP3.LUT R8, R218, 0xffff, RZ, 0xc0, !PT ;  /* 0x0000ffffda087812 */ /* 0x000fe400078ec0ff */
[----:B------:R-:W-:Y:S02]  /*1c9a0*/  LOP3.LUT R2, R209, 0xffff, RZ, 0xc0, !PT ;  /* 0x0000ffffd1027812 */ /* 0x000fe400078ec0ff */
[----:B------:R-:W-:Y:S02]  /*1c9b0*/  PRMT R246, RZ, 0x7610, R246 ;  /* 0x00007610fff67816 */ /* 0x000fe400000000f6 */
[----:B------:R-:W-:Y:S02]  /*1c9c0*/  PRMT R2, R8, 0x3340, R2 ;  /* 0x0000334008027816 */ /* 0x000fe40000000002 */
[----:B------:R-:W-:-:S02]  /*1c9d0*/  PRMT R10, R13, 0x5410, R12 ;  /* 0x000054100d0a7816 */ /* 0x000fc4000000000c */
[----:B------:R-:W-:Y:S02]  /*1c9e0*/  PRMT R8, R17, 0x5410, R16 ;  /* 0x0000541011087816 */ /* 0x000fe40000000010 */
[----:B------:R-:W-:Y:S01]  /*1c9f0*/  PRMT R11, R11, 0x5410, R2 ;  /* 0x000054100b0b7816 */ /* 0x000fe20000000002 */
[----:B------:R-:W2:Y:S04]  /*1ca00*/  LDL R17, [R1+0xb94] ;  /* 0x000b940001117983 */ /* 0x000ea80000100800 */
[----:B------:R-:W2:Y:S04]  /*1ca10*/  LDL R16, [R1+0xb74] ;  /* 0x000b740001107983 */ /* 0x000ea80000100800 */
[----:B------:R-:W2:Y:S01]  /*1ca20*/  LDL R2, [R1+0xb70] ;  /* 0x000b700001027983 */ /* 0x000ea20000100800 */
[----:B----4-:R-:W-:-:S02]  /*1ca30*/  @!P0 IMAD.MOV.U32 R13, RZ, RZ, R15 ;  /* 0x000000ffff0d8224 */ /* 0x010fc400078e000f */
[----:B---3--:R-:W-:Y:S01]  /*1ca40*/  @!P0 IMAD.MOV.U32 R12, RZ, RZ, R14 ;  /* 0x000000ffff0c8224 */ /* 0x008fe200078e000e */
[----:B--2---:R0:W-:Y:S04]  /*1ca50*/  STS.128 [R18+UR4], R8 ;  /* 0x0000000812007988 */ /* 0x0041e80008000c04 */
[----:B------:R-:W2:Y:S04]  /*1ca60*/  LDL R15, [R1+0xb50] ;  /* 0x000b5000010f7983 */ /* 0x000ea80000100800 */
[----:B------:R-:W3:Y:S04]  /*1ca70*/  @!P0 LDG.E.U8 R246, desc[UR6][R12.64] ;  /* 0x000000060cf68981 */ /* 0x000ee8000c1e1100 */
[----:B------:R-:W4:Y:S04]  /*1ca80*/  LDL R14, [R1+0xb54] ;  /* 0x000b5400010e7983 */ /* 0x000f280000100800 */
[----:B------:R-:W2:Y:S04]  /*1ca90*/  LDL R12, [R1+0xbb4] ;  /* 0x000bb400010c7983 */ /* 0x000ea80000100800 */
[----:B------:R-:W3:Y:S04]  /*1caa0*/  LDL R13, [R1+0xb90] ;  /* 0x000b9000010d7983 */ /* 0x000ee80000100800 */
[----:B0-----:R-:W4:Y:S01]  /*1cab0*/  LDL R11, [R1+0xbb0] ;  /* 0x000bb000010b7983 */ /* 0x001f220000100800 */
[----:B------:R-:W-:-:S02]  /*1cac0*/  PRMT R245, RZ, 0x7610, R245 ;  /* 0x00007610fff57816 */ /* 0x000fc400000000f5 */
[----:B------:R-:W-:Y:S02]  /*1cad0*/  PRMT R244, RZ, 0x7610, R244 ;  /* 0x00007610fff47816 */ /* 0x000fe400000000f4 */
[----:B------:R-:W-:Y:S02]  /*1cae0*/  PRMT R243, RZ, 0x7610, R243 ;  /* 0x00007610fff37816 */ /* 0x000fe400000000f3 */
[----:B------:R-:W-:Y:S01]  /*1caf0*/  PRMT R242, RZ, 0x7610, R242 ;  /* 0x00007610fff27816 */ /* 0x000fe200000000f2 */
[----:B------:R-:W3:Y:S01]  /*1cb00*/  LDL R10, [R1+0xb10] ;  /* 0x000b1000010a7983 */ /* 0x000ee20000100800 */
[----:B--2---:R-:W-:Y:S02]  /*1cb10*/  @!P0 IMAD.MOV.U32 R8, RZ, RZ, R12 ;  /* 0x000000ffff088224 */ /* 0x004fe400078e000c */
[----:B----4-:R-:W-:Y:S01]  /*1cb20*/  @!P0 IMAD.MOV.U32 R9, RZ, RZ, R11 ;  /* 0x000000ffff098224 */ /* 0x010fe200078e000b */
[----:B------:R-:W-:Y:S01]  /*1cb30*/  PRMT R241, RZ, 0x7610, R241 ;  /* 0x00007610fff17816 */ /* 0x000fe200000000f1 */
[----:B------:R-:W2:Y:S04]  /*1cb40*/  LDL R12, [R1+0xab0] ;  /* 0x000ab000010c7983 */ /* 0x000ea80000100800 */
[----:B------:R0:W4:Y:S04]  /*1cb50*/  @!P0 LDG.E.U8 R245, desc[UR6][R8.64] ;  /* 0x0000000608f58981 */ /* 0x000128000c1e1100 */
[----:B------:R-:W2:Y:S01]  /*1cb60*/  LDL R11, [R1+0xab4] ;  /* 0x000ab400010b7983 */ /* 0x000ea20000100800 */
[----:B0-----:R-:W-:-:S02]  /*1cb70*/  @!P0 IMAD.MOV.U32 R8, RZ, RZ, R17 ;  /* 0x000000ffff088224 */ /* 0x001fc400078e0011 */
[----:B---3--:R-:W-:Y:S01]  /*1cb80*/  @!P0 IMAD.MOV.U32 R9, RZ, RZ, R13 ;  /* 0x000000ffff098224 */ /* 0x008fe200078e000d */
[----:B------:R-:W3:Y:S04]  /*1cb90*/  LDL R17, [R1+0xb34] ;  /* 0x000b340001117983 */ /* 0x000ee80000100800 */
[----:B------:R-:W4:Y:S04]  /*1cba0*/  LDL R13, [R1+0xad4] ;  /* 0x000ad400010d7983 */ /* 0x000f280000100800 */
[----:B------:R0:W2:Y:S02]  /*1cbb0*/  @!P0 LDG.E.U8 R244, desc[UR6][R8.64] ;  /* 0x0000000608f48981 */ /* 0x0000a4000c1e1100 */
[----:B0-----:R-:W-:-:S02]  /*1cbc0*/  @!P0 IMAD.MOV.U32 R8, RZ, RZ, R16 ;  /* 0x000000ffff088224 */ /* 0x001fc400078e0010 */
[----:B------:R-:W-:Y:S01]  /*1cbd0*/  @!P0 IMAD.MOV.U32 R9, RZ, RZ, R2 ;  /* 0x000000ffff098224 */ /* 0x000fe200078e0002 */
[----:B------:R-:W4:Y:S04]  /*1cbe0*/  LDL R16, [R1+0xaf0] ;  /* 0x000af00001107983 */ /* 0x000f280000100800 */
[----:B------:R-:W2:Y:S04]  /*1cbf0*/  LDL R2, [R1+0xb14] ;  /* 0x000b140001027983 */ /* 0x000ea80000100800 */
[----:B------:R0:W4:Y:S02]  /*1cc00*/  @!P0 LDG.E.U8 R243, desc[UR6][R8.64] ;  /* 0x0000000608f38981 */ /* 0x000124000c1e1100 */
[----:B0-----:R-:W-:-:S02]  /*1cc10*/  @!P0 IMAD.MOV.U32 R8, RZ, RZ, R14 ;  /* 0x000000ffff088224 */ /* 0x001fc400078e000e */
[----:B------:R-:W-:Y:S01]  /*1cc20*/  @!P0 IMAD.MOV.U32 R9, RZ, RZ, R15 ;  /* 0x000000ffff098224 */ /* 0x000fe200078e000f */
[----:B------:R-:W4:Y:S04]  /*1cc30*/  LDL R14, [R1+0xad0] ;  /* 0x000ad000010e7983 */ /* 0x000f280000100800 */
[----:B------:R-:W4:Y:S04]  /*1cc40*/  LDL R15, [R1+0xaf4] ;  /* 0x000af400010f7983 */ /* 0x000f280000100800 */
[----:B------:R3:W4:Y:S04]  /*1cc50*/  @!P0 LDG.E.U8 R242, desc[UR6][R8.64] ;  /* 0x0000000608f28981 */ /* 0x000728000c1e1100 */
[----:B------:R-:W2:Y:S01]  /*1cc60*/  LDL R9, [R1+0xb30] ;  /* 0x000b300001097983 */ /* 0x000ea20000100800 */
[----:B---3--:R-:W-:Y:S01]  /*1cc70*/  @!P0 IMAD.MOV.U32 R8, RZ, RZ, R17 ;  /* 0x000000ffff088224 */ /* 0x008fe200078e0011 */
[----:B------:R-:W-:-:S02]  /*1cc80*/  PRMT R240, RZ, 0x7610, R240 ;  /* 0x00007610fff07816 */ /* 0x000fc400000000f0 */
[----:B------:R-:W-:Y:S02]  /*1cc90*/  PRMT R239, RZ, 0x7610, R239 ;  /* 0x00007610ffef7816 */ /* 0x000fe400000000ef */
[----:B------:R-:W-:Y:S02]  /*1cca0*/  PRMT R238, RZ, 0x7610, R238 ;  /* 0x00007610ffee7816 */ /* 0x000fe400000000ee */
[----:B------:R-:W-:Y:S02]  /*1ccb0*/  PRMT R237, RZ, 0x7610, R237 ;  /* 0x00007610ffed7816 */ /* 0x000fe400000000ed */
[----:B------:R-:W-:Y:S01]  /*1ccc0*/  PRMT R236, RZ, 0x7610, R236 ;  /* 0x00007610ffec7816 */ /* 0x000fe200000000ec */
[----:B------:R-:W3:Y:S04]  /*1ccd0*/  LDL R17, [R1+0xa74] ;  /* 0x000a740001117983 */ /* 0x000ee80000100800 */
[----:B--2---:R0:W2:Y:S02]  /*1cce0*/  @!P0 LDG.E.U8 R241, desc[UR6][R8.64] ;  /* 0x0000000608f18981 */ /* 0x0040a4000c1e1100 */
[----:B0-----:R-:W-:-:S02]  /*1ccf0*/  @!P0 IMAD.MOV.U32 R8, RZ, RZ, R2 ;  /* 0x000000ffff088224 */ /* 0x001fc400078e0002 */
[----:B------:R-:W-:Y:S01]  /*1cd00*/  @!P0 IMAD.MOV.U32 R9, RZ, RZ, R10 ;  /* 0x000000ffff098224 */ /* 0x000fe200078e000a */
[----:B------:R-:W3:Y:S04]  /*1cd10*/  LDL R2, [R1+0xa94] ;  /* 0x000a940001027983 */ /* 0x000ee80000100800 */
[----:B------:R-:W2:Y:S04]  /*1cd20*/  LDL R10, [R1+0xa90] ;  /* 0x000a9000010a7983 */ /* 0x000ea80000100800 */
[----:B------:R4:W2:Y:S02]  /*1cd30*/  @!P0 LDG.E.U8 R240, desc[UR6][R8.64] ;  /* 0x0000000608f08981 */ /* 0x0008a4000c1e1100 */
[----:B----4-:R-:W-:-:S02]  /*1cd40*/  @!P0 IMAD.MOV.U32 R8, RZ, RZ, R15 ;  /* 0x000000ffff088224 */ /* 0x010fc400078e000f */
[----:B------:R-:W-:Y:S01]  /*1cd50*/  @!P0 IMAD.MOV.U32 R9, RZ, RZ, R16 ;  /* 0x000000ffff098224 */ /* 0x000fe200078e0010 */
[----:B------:R-:W4:Y:S04]  /*1cd60*/  LDL R15, [R1+0xa54] ;  /* 0x000a5400010f7983 */ /* 0x000f280000100800 */
[----:B------:R-:W4:Y:S04]  /*1cd70*/  LDL R16, [R1+0xa50] ;  /* 0x000a500001107983 */ /* 0x000f280000100800 */
[----:B------:R0:W4:Y:S02]  /*1cd80*/  @!P0 LDG.E.U8 R239, desc[UR6][R8.64] ;  /* 0x0000000608ef8981 */ /* 0x000124000c1e1100 */
[----:B0-----:R-:W-:-:S02]  /*1cd90*/  @!P0 IMAD.MOV.U32 R8, RZ, RZ, R13 ;  /* 0x000000ffff088224 */ /* 0x001fc400078e000d */
        /* <DEDUP_REMOVED lines=9> */
[----:B---3--:R-:W-:-:S02]  /*1ce30*/  @!P0 IMAD.MOV.U32 R8, RZ, RZ, R2 ;  /* 0x000000ffff088224 */ /* 0x008fc400078e0002 */
[----:B--2---:R-:W-:Y:S01]  /*1ce40*/  @!P0 IMAD.MOV.U32 R9, RZ, RZ, R10 ;  /* 0x000000ffff098224 */ /* 0x004fe200078e000a */
[----:B------:R-:W2:Y:S04]  /*1ce50*/  LDL R2, [R1+0x9f4] ;  /* 0x0009f40001027983 */ /* 0x000ea80000100800 */
[----:B------:R-:W3:Y:S04]  /*1ce60*/  LDL R10, [R1+0x9f0] ;  /* 0x0009f000010a7983 */ /* 0x000ee80000100800 */
[----:B------:R0:W3:Y:S04]  /*1ce70*/  @!P0 LDG.E.U8 R236, desc[UR6][R8.64] ;  /* 0x0000000608ec8981 */ /* 0x0000e8000c1e1100 */
[----:B------:R-:W4:Y:S01]  /*1ce80*/  LDL R9, [R1+0xa70] ;  /* 0x000a700001097983 */ /* 0x000f220000100800 */
[----:B------:R-:W-:Y:S01]  /*1ce90*/  PRMT R235, RZ, 0x7610, R235 ;  /* 0x00007610ffeb7816 */ /* 0x000fe200000000eb */
[----:B0-----:R-:W-:Y:S01]  /*1cea0*/  @!P0 IMAD.MOV.U32 R8, RZ, RZ, R17 ;  /* 0x000000ffff088224 */ /* 0x001fe200078e0011 */
[----:B------:R-:W-:-:S02]  /*1ceb0*/  PRMT R234, RZ, 0x7610, R234 ;  /* 0x00007610ffea7816 */ /* 0x000fc400000000ea */
[----:B------:R-:W-:Y:S02]  /*1cec0*/  PRMT R233, RZ, 0x7610, R233 ;  /* 0x00007610ffe97816 */ /* 0x000fe400000000e9 */
[----:B------:R-:W-:Y:S02]  /*1ced0*/  PRMT R232, RZ, 0x7610, R232 ;  /* 0x00007610ffe87816 */ /* 0x000fe400000000e8 */
[----:B------:R-:W-:Y:S01]  /*1cee0*/  PRMT R231, RZ, 0x7610, R231 ;  /* 0x00007610ffe77816 */ /* 0x000fe200000000e7 */
[----:B----4-:R0:W4:Y:S02]  /*1cef0*/  @!P0 LDG.E.U8 R235, desc[UR6][R8.64] ;  /* 0x0000000608eb8981 */ /* 0x010124000c1e1100 */
[----:B0-----:R-:W-:Y:S02]  /*1cf00*/  @!P0 IMAD.MOV.U32 R8, RZ, RZ, R15 ;  /* 0x000000ffff088224 */ /* 0x001fe400078e000f */
[----:B------:R-:W-:-:S05]  /*1cf10*/  @!P0 IMAD.MOV.U32 R9, RZ, RZ, R16 ;  /* 0x000000ffff098224 */ /* 0x000fca00078e0010 */
[----:B------:R0:W4:Y:S02]  /*1cf20*/  @!P0 LDG.E.U8 R234, desc[UR6][R8.64] ;  /* 0x0000000608ea8981 */ /* 0x000124000c1e1100 */
[----:B0-----:R-:W-:Y:S02]  /*1cf30*/  @!P0 IMAD.MOV.U32 R8, RZ, RZ, R13 ;  /* 0x000000ffff088224 */ /* 0x001fe400078e000d */
[----:B------:R-:W-:-:S05]  /*1cf40*/  @!P0 IMAD.MOV.U32 R9, RZ, RZ, R14 ;  /* 0x000000ffff098224 */ /* 0x000fca00078e000e */
[----:B------:R0:W4:Y:S02]  /*1cf50*/  @!P0 LDG.E.U8 R233, desc[UR6][R8.64] ;  /* 0x0000000608e98981 */ /* 0x000124000c1e1100 */
[----:B0-----:R-:W-:Y:S02]  /*1cf60*/  @!P0 IMAD.MOV.U32 R8, RZ, RZ, R11 ;  /* 0x000000ffff088224 */ /* 0x001fe400078e000b */
[----:B------:R-:W-:-:S05]  /*1cf70*/  @!P0 IMAD.MOV.U32 R9, RZ, RZ, R12 ;  /* 0x000000ffff098224 */ /* 0x000fca00078e000c */
[----:B------:R2:W4:Y:S02]  /*1cf80*/  @!P0 LDG.E.U8 R232, desc[UR6][R8.64] ;  /* 0x0000000608e88981 */ /* 0x000524000c1e1100 */
[----:B--2---:R-:W-:Y:S02]  /*1cf90*/  @!P0 IMAD.MOV.U32 R8, RZ, RZ, R2 ;  /* 0x000000ffff088224 */ /* 0x004fe400078e0002 */
[----:B---3--:R-:W-:Y:S01]  /*1cfa0*/  @!P0 IMAD.MOV.U32 R9, RZ, RZ, R10 ;  /* 0x000000ffff098224 */ /* 0x008fe200078e000a */
[----:B------:R-:W-:Y:S02]  /*1cfb0*/  LOP3.LUT R10, R43, 0xffff, RZ, 0xc0, !PT ;  /* 0x0000ffff2b0a7812 */ /* 0x000fe400078ec0ff */
[----:B------:R-:W-:Y:S01]  /*1cfc0*/  LOP3.LUT R2, R38, 0xffff, RZ, 0xc0, !PT ;  /* 0x0000ffff26027812 */ /* 0x000fe200078ec0ff */
[----:B------:R-:W2:Y:S04]  /*1cfd0*/  LDL.LU R43, [R1+0x199c] ;  /* 0x00199c00012b7983 */ /* 0x000ea80000300800 */
[----:B------:R0:W3:Y:S02]  /*1cfe0*/  @!P0 LDG.E.U8 R231, desc[UR6][R8.64] ;  /* 0x0000000608e78981 */ /* 0x0000e4000c1e1100 */
[----:B0-----:R-:W-:-:S02]  /*1cff0*/  LOP3.LUT R9, R40, 0xffff, RZ, 0xc0, !PT ;  /* 0x0000ffff28097812 */ /* 0x001fc400078ec0ff */
[----:B------:R-:W-:Y:S01]  /*1d000*/  LOP3.LUT R8, R41, 0xffff, RZ, 0xc0, !PT ;  /* 0x0000ffff29087812 */ /* 0x000fe200078ec0ff */
[----:B------:R-:W4:Y:S04]  /*1d010*/  LDL.LU R40, [R1+0x1998] ;  /* 0x0019980001287983 */ /* 0x000f280000300800 */
[----:B------:R-:W4:Y:S01]  /*1d020*/  LDL.LU R41, [R1+0x1994] ;  /* 0x0019940001297983 */ /* 0x000f220000300800 */
[----:B------:R-:W-:Y:S02]  /*1d030*/  PRMT R17, R10, 0x3340, R9 ;  /* 0x000033400a117816 */ /* 0x000fe40000000009 */
[----:B------:R-:W-:Y:S02]  /*1d040*/  LOP3.LUT R10, R39, 0xffff, RZ, 0xc0, !PT ;  /* 0x0000ffff270a7812 */ /* 0x000fe400078ec0ff */
[----:B------:R-:W-:-:S02]  /*1d050*/  LOP3.LUT R9, R36, 0xffff, RZ, 0xc0, !PT ;  /* 0x0000ffff24097812 */ /* 0x000fc400078ec0ff */
[----:B------:R-:W-:Y:S02]  /*1d060*/  PRMT R16, R8, 0x3340, R2 ;  /* 0x0000334008107816 */ /* 0x000fe40000000002 */
[----:B------:R-:W-:Y:S02]  /*1d070*/  LOP3.LUT R8, R37, 0xffff, RZ, 0xc0, !PT ;  /* 0x0000ffff25087812 */ /* 0x000fe400078ec0ff */
[----:B------:R-:W-:Y:S02]  /*1d080*/  LOP3.LUT R2, R34, 0xffff, RZ, 0xc0, !PT ;  /* 0x0000ffff22027812 */ /* 0x000fe400078ec0ff */
[----:B------:R-:W-:Y:S02]  /*1d090*/  PRMT R15, R10, 0x3340, R9 ;  /* 0x000033400a0f7816 */ /* 0x000fe40000000009 */
[----:B------:R-:W-:Y:S02]  /*1d0a0*/  LOP3.LUT R10, R35, 0xffff, RZ, 0xc0, !PT ;  /* 0x0000ffff230a7812 */ /* 0x000fe400078ec0ff */
[----:B------:R-:W-:Y:S01]  /*1d0b0*/  LOP3.LUT R9, R32, 0xffff, RZ, 0xc0, !PT ;  /* 0x0000ffff20097812 */ /* 0x000fe200078ec0ff */
[----:B------:R-:W3:Y:S04]  /*1d0c0*/  LDL.LU R38, [R1+0x1990] ;  /* 0x0019900001267983 */ /* 0x000ee80000300800 */
[----:B------:R-:W3:Y:S01]  /*1d0d0*/  LDL.LU R39, [R1+0x198c] ;  /* 0x00198c0001277983 */ /* 0x000ee20000300800 */
[----:B------:R-:W-:-:S03]  /*1d0e0*/  PRMT R14, R8, 0x3340, R2 ;  /* 0x00003340080e7816 */ /* 0x000fc60000000002 */
[----:B------:R-:W3:Y:S01]  /*1d0f0*/  LDL.LU R36, [R1+0x1988] ;  /* 0x0019880001247983 */ /* 0x000ee20000300800 */
[----:B------:R-:W-:Y:S02]  /*1d100*/  LOP3.LUT R8, R33, 0xffff, RZ, 0xc0, !PT ;  /* 0x0000ffff21087812 */ /* 0x000fe400078ec0ff */
[----:B------:R-:W-:Y:S01]  /*1d110*/  LOP3.LUT R2, R144, 0xffff, RZ, 0xc0, !PT ;  /* 0x0000ffff90027812 */ /* 0x000fe200078ec0ff */
[----:B------:R-:W3:Y:S01]  /*1d120*/  LDL.LU R37, [R1+0x1984] ;  /* 0x0019840001257983 */ /* 0x000ee20000300800 */
[----:B------:R-:W-:-:S03]  /*1d130*/  PRMT R13, R10, 0x3340, R9 ;  /* 0x000033400a0d7816 */ /* 0x000fc60000000009 */
[----:B------:R-:W3:Y:S01]  /*1d140*/  LDL.LU R34, [R1+0x1980] ;  /* 0x0019800001227983 */ /* 0x000ee20000300800 */
        /* <DEDUP_REMOVED lines=8> */
[----:B------:R-:W2:Y:S01]  /*1d1d0*/  LDL R144, [R1+0x9d4] ;  /* 0x0009d40001907983 */ /* 0x000ea20000100800 */
[----:B------:R-:W-:-:S03]  /*1d1e0*/  PRMT R11, R10, 0x3340, R9 ;  /* 0x000033400a0b7816 */ /* 0x000fc60000000009 */
[----:B------:R-:W3:Y:S01]  /*1d1f0*/  LDL.LU R30, [R1+0x1970] ;  /* 0x00197000011e7983 */ /* 0x000ee20000300800 */
[----:B------:R-:W-:-:S03]  /*1d200*/  IMAD.MOV.U32 R9, RZ, RZ, R26 ;  /* 0x000000ffff097224 */ /* 0x000fc600078e001a */
[----:B------:R-:W3:Y:S04]  /*1d210*/  LDL.LU R31, [R1+0x196c] ;  /* 0x00196c00011f7983 */ /* 0x000ee80000300800 */
[----:B------:R-:W3:Y:S01]  /*1d220*/  LDL.LU R28, [R1+0x1968] ;  /* 0x00196800011c7983 */ /* 0x000ee20000300800 */
[----:B------:R-:W-:Y:S01]  /*1d230*/  IMAD.MOV.U32 R10, RZ, RZ, R27 ;  /* 0x000000ffff0a7224 */ /* 0x000fe200078e001b */
[----:B------:R-:W-:Y:S02]  /*1d240*/  PRMT R2, R8, 0x3340, R2 ;  /* 0x0000334008027816 */ /* 0x000fe40000000002 */
[----:B------:R-:W3:Y:S01]  /*1d250*/  LDL.LU R29, [R1+0x1964] ;  /* 0x00196400011d7983 */ /* 0x000ee20000300800 */
[----:B------:R-:W-:-:S03]  /*1d260*/  PRMT R8, R17, 0x5410, R16 ;  /* 0x0000541011087816 */ /* 0x000fc60000000010 */
[----:B------:R-:W3:Y:S01]  /*1d270*/  LDL.LU R26, [R1+0x1960] ;  /* 0x00196000011a7983 */ /* 0x000ee20000300800 */
[----:B------:R-:W-:-:S03]  /*1d280*/  IMAD.MOV.U32 R17, RZ, RZ, R9 ;  /* 0x000000ffff117224 */ /* 0x000fc600078e0009 */
[----:B------:R-:W3:Y:S01]  /*1d290*/  LDL.LU R27, [R1+0x195c] ;  /* 0x00195c00011b7983 */ /* 0x000ee20000300800 */
[----:B------:R-:W-:Y:S01]  /*1d2a0*/  IMAD.MOV.U32 R16, RZ, RZ, R24 ;  /* 0x000000ffff107224 */ /* 0x000fe200078e0018 */
[----:B------:R-:W-:Y:S02]  /*1d2b0*/  PRMT R9, R15, 0x5410, R14 ;  /* 0x000054100f097816 */ /* 0x000fe4000000000e */
[----:B------:R-:W3:Y:S01]  /*1d2c0*/  LDL.LU R24, [R1+0x1958] ;  /* 0x0019580001187983 */ /* 0x000ee20000300800 */
[----:B------:R-:W-:Y:S02]  /*1d2d0*/  IMAD.MOV.U32 R14, RZ, RZ, R25 ;  /* 0x000000ffff0e7224 */ /* 0x000fe400078e0019 */
[----:B------:R-:W-:Y:S01]  /*1d2e0*/  IMAD.MOV.U32 R15, RZ, RZ, R10 ;  /* 0x000000ffff0f7224 */ /* 0x000fe200078e000a */
[----:B------:R-:W3:Y:S01]  /*1d2f0*/  LDL.LU R25, [R1+0x1954] ;  /* 0x0019540001197983 */ /* 0x000ee20000300800 */
[----:B------:R-:W-:-:S03]  /*1d300*/  PRMT R10, R13, 0x5410, R12 ;  /* 0x000054100d0a7816 */ /* 0x000fc6000000000c */
[----:B------:R-:W4:Y:S01]  /*1d310*/  LDL R12, [R1+0x9d0] ;  /* 0x0009d000010c7983 */ /* 0x000f220000100800 */
[----:B------:R-:W-:Y:S02]  /*1d320*/  PRMT R11, R11, 0x5410, R2 ;  /* 0x000054100b0b7816 */ /* 0x000fe40000000002 */
[----:B------:R-:W-:Y:S02]  /*1d330*/  PRMT R229, RZ, 0x7610, R229 ;  /* 0x00007610ffe57816 */ /* 0x000fe400000000e5 */
[----:B------:R-:W-:Y:S02]  /*1d340*/  PRMT R230, RZ, 0x7610, R230 ;  /* 0x00007610ffe67816 */ /* 0x000fe400000000e6 */
[----:B------:R-:W-:Y:S01]  /*1d350*/  PRMT R228, RZ, 0x7610, R228 ;  /* 0x00007610ffe47816 */ /* 0x000fe200000000e4 */
[----:B------:R-:W3:Y:S04]  /*1d360*/  LDL R2, [R1+0x934] ;  /* 0x0009340001027983 */ /* 0x000ee80000100800 */
[----:B------:R0:W-:Y:S04]  /*1d370*/  STS.128 [R18+UR4+0x8000], R8 ;  /* 0x0080000812007988 */ /* 0x0001e80008000c04 */
[----:B0-----:R-:W3:Y:S04]  /*1d380*/  LDL R11, [R1+0x9b0] ;  /* 0x0009b000010b7983 */ /* 0x001ee80000100800 */
[----:B------:R-:W3:Y:S04]  /*1d390*/  LDL R18, [R1+0x990] ;  /* 0x0009900001127983 */ /* 0x000ee80000100800 */
[----:B------:R-:W3:Y:S01]  /*1d3a0*/  LDL R10, [R1+0x994] ;  /* 0x00099400010a7983 */ /* 0x000ee20000100800 */
[----:B----4-:R-:W-:-:S02]  /*1d3b0*/  @!P0 IMAD.MOV.U32 R13, RZ, RZ, R12 ;  /* 0x000000ffff0d8224 */ /* 0x010fc400078e000c */
[----:B--2---:R-:W-:Y:S02]  /*1d3c0*/  @!P0 IMAD.MOV.U32 R12, RZ, RZ, R144 ;  /* 0x000000ffff0c8224 */ /* 0x004fe400078e0090 */
[----:B------:R-:W2:Y:S04]  /*1d3d0*/  LDL R144, [R1+0x9b4] ;  /* 0x0009b40001907983 */ /* 0x000ea80000100800 */
[----:B------:R0:W4:Y:S02]  /*1d3e0*/  @!P0 LDG.E.U8 R230, desc[UR6][R12.64] ;  /* 0x000000060ce68981 */ /* 0x000124000c1e1100 */
[----:B0-----:R-:W-:Y:S02]  /*1d3f0*/  IMAD.MOV.U32 R13, RZ, RZ, R4 ;  /* 0x000000ffff0d7224 */ /* 0x001fe400078e0004 */
[----:B------:R-:W4:Y:S04]  /*1d400*/  LDL R12, [R1+0x930] ;  /* 0x00093000010c7983 */ /* 0x000f280000100800 */
[----:B------:R-:W4:Y:S01]  /*1d410*/  LDL.LU R4, [R1+0x910] ;  /* 0x0009100001047983 */ /* 0x000f220000300800 */
[----:B---3--:R-:W-:-:S03]  /*1d420*/  @!P0 IMAD.MOV.U32 R9, RZ, RZ, R11 ;  /* 0x000000ffff098224 */ /* 0x008fc600078e000b */
[----:B------:R-:W3:Y:S01]  /*1d430*/  LDL R11, [R1+0x914] ;  /* 0x00091400010b7983 */ /* 0x000ee20000100800 */
[----:B--2---:R-:W-:-:S05]  /*1d440*/  @!P0 IMAD.MOV.U32 R8, RZ, RZ, R144 ;  /* 0x000000ffff088224 */ /* 0x004fca00078e0090 */
[----:B------:R0:W2:Y:S02]  /*1d450*/  @!P0 LDG.E.U8 R229, desc[UR6][R8.64] ;  /* 0x0000000608e58981 */ /* 0x0000a4000c1e1100 */
[----:B0-----:R-:W-:Y:S02]  /*1d460*/  @!P0 IMAD.MOV.U32 R8, RZ, RZ, R10 ;  /* 0x000000ffff088224 */ /* 0x001fe400078e000a */
[----:B------:R-:W-:Y:S01]  /*1d470*/  @!P0 IMAD.MOV.U32 R9, RZ, RZ, R18 ;  /* 0x000000ffff098224 */ /* 0x000fe200078e0012 */
[----:B------:R-:W2:Y:S04]  /*1d480*/  LDL R10, [R1+0x8f4] ;  /* 0x0008f400010a7983 */ /* 0x000ea80000100800 */
[----:B------:R-:W2:Y:S04]  /*1d490*/  LDL.LU R18, [R1+0x8f0] ;  /* 0x0008f00001127983 */ /* 0x000ea80000300800 */
[----:B------:R-:W2:Y:S04]  /*1d4a0*/  LDL.LU R144, [R1+0x8d0] ;  /* 0x0008d00001907983 */ /* 0x000ea80000300800 */
[----:B------:R0:W2:Y:S04]  /*1d4b0*/  @!P0 LDG.E.U8 R228, desc[UR6][R8.64] ;  /* 0x0000000608e48981 */ /* 0x0000a8000c1e1100 */
[----:B------:R-:W0:Y:S04]  /*1d4c0*/  LDL R8, [R1+0x970] ;  /* 0x0009700001087983 */ /* 0x000e280000100800 */
[----:B------:R-:W0:Y:S01]  /*1d4d0*/  LDL R9, [R1+0x974] ;  /* 0x0009740001097983 */ /* 0x000e220000100800 */
[----:B------:R-:W-:-:S02]  /*1d4e0*/  PRMT R227, RZ, 0x7610, R227 ;  /* 0x00007610ffe37816 */ /* 0x000fc400000000e3 */
[----:B0-----:R-:W-:-:S04]  /*1d4f0*/  @!P0 LOP3.LUT R9, R9, R8, RZ, 0x3c, !PT ;  /* 0x0000000809098212 */ /* 0x001fc800078e3cff */
[----:B------:R-:W-:-:S04]  /*1d500*/  @!P0 LOP3.LUT R8, R9, R8, RZ, 0x3c, !PT ;  /* 0x0000000809088212 */ /* 0x000fc800078e3cff */
[----:B------:R-:W-:-:S05]  /*1d510*/  @!P0 LOP3.LUT R9, R9, R8, RZ, 0x3c, !PT ;  /* 0x0000000809098212 */ /* 0x000fca00078e3cff */
[----:B------:R0:W2:Y:S04]  /*1d520*/  @!P0 LDG.E.U8 R227, desc[UR6][R8.64] ;  /* 0x0000000608e38981 */ /* 0x0000a8000c1e1100 */
[----:B------:R-:W0:Y:S04]  /*1d530*/  LDL R8, [R1+0x950] ;  /* 0x0009500001087983 */ /* 0x000e280000100800 */
[----:B------:R-:W0:Y:S01]  /*1d540*/  LDL R9, [R1+0x954] ;  /* 0x0009540001097983 */ /* 0x000e220000100800 */
[----:B------:R-:W-:Y:S02]  /*1d550*/  PRMT R226, RZ, 0x7610, R226 ;  /* 0x00007610ffe27816 */ /* 0x000fe400000000e2 */
[----:B------:R-:W-:-:S02]  /*1d560*/  PRMT R225, RZ, 0x7610, R225 ;  /* 0x00007610ffe17816 */ /* 0x000fc400000000e1 */
[----:B------:R-:W-:Y:S02]  /*1d570*/  PRMT R224, RZ, 0x7610, R224 ;  /* 0x00007610ffe07816 */ /* 0x000fe400000000e0 */
[----:B0-----:R-:W-:-:S04]  /*1d580*/  @!P0 LOP3.LUT R9, R9, R8, RZ, 0x3c, !PT ;  /* 0x0000000809098212 */ /* 0x001fc800078e3cff */
[----:B------:R-:W-:-:S04]  /*1d590*/  @!P0 LOP3.LUT R8, R9, R8, RZ, 0x3c, !PT ;  /* 0x0000000809088212 */ /* 0x000fc800078e3cff */
[----:B------:R-:W-:-:S05]  /*1d5a0*/  @!P0 LOP3.LUT R9, R9, R8, RZ, 0x3c, !PT ;  /* 0x0000000809098212 */ /* 0x000fca00078e3cff */
[----:B------:R0:W2:Y:S02]  /*1d5b0*/  @!P0 LDG.E.U8 R226, desc[UR6][R8.64] ;  /* 0x0000000608e28981 */ /* 0x0000a4000c1e1100 */
[----:B0-----:R-:W-:Y:S02]  /*1d5c0*/  @!P0 IMAD.MOV.U32 R8, RZ, RZ, R2 ;  /* 0x000000ffff088224 */ /* 0x001fe400078e0002 */
[----:B----4-:R-:W-:Y:S01]  /*1d5d0*/  @!P0 IMAD.MOV.U32 R9, RZ, RZ, R12 ;  /* 0x000000ffff098224 */ /* 0x010fe200078e000c */
[----:B------:R-:W4:Y:S04]  /*1d5e0*/  LDL.LU R2, [R1+0x8d4] ;  /* 0x0008d40001027983 */ /* 0x000f280000300800 */
[----:B------:R3:W4:Y:S04]  /*1d5f0*/  @!P0 LDG.E.U8 R225, desc[UR6][R8.64] ;  /* 0x0000000608e18981 */ /* 0x000728000c1e1100 */
[----:B------:R0:W-:Y:S04]  /*1d600*/  STL [R1+0x14b0], R4 ;  /* 0x0014b00401007387 */ /* 0x0001e80000100800 */
[----:B------:R-:W4:Y:S01]  /*1d610*/  LDL R12, [R1+0xc2c] ;  /* 0x000c2c00010c7983 */ /* 0x000f220000100800 */
[----:B---3--:R-:W-:-:S02]  /*1d620*/  @!P0 IMAD.MOV.U32 R8, RZ, RZ, R11 ;  /* 0x000000ffff088224 */ /* 0x008fc400078e000b */
[----:B------:R-:W-:Y:S02]  /*1d630*/  @!P0 IMAD.MOV.U32 R9, RZ, RZ, R4 ;  /* 0x000000ffff098224 */ /* 0x000fe400078e0004 */
[----:B------:R-:W-:Y:S01]  /*1d640*/  IMAD.MOV.U32 R11, RZ, RZ, R13 ;  /* 0x000000ffff0b7224 */ /* 0x000fe200078e000d */
[----:B0-----:R-:W3:Y:S04]  /*1d650*/  LDL R4, [R1+0xc4c] ;  /* 0x000c4c0001047983 */ /* 0x001ee80000100800 */
[----:B------:R2:W3:Y:S04]  /*1d660*/  @!P0 LDG.E.U8 R224, desc[UR6][R8.64] ;  /* 0x0000000608e08981 */ /* 0x0004e8000c1e1100 */
[----:B------:R-:W3:Y:S01]  /*1d670*/  LDL R13, [R1+0xc28] ;  /* 0x000c2800010d7983 */ /* 0x000ee20000100800 */
[----:B--2---:R-:W-:-:S03]  /*1d680*/  @!P0 IMAD.MOV.U32 R8, RZ, RZ, R10 ;  /* 0x000000ffff088224 */ /* 0x004fc600078e000a */
[----:B------:R-:W2:Y:S04]  /*1d690*/  LDL R10, [R1+0xc48] ;  /* 0x000c4800010a7983 */ /* 0x000ea80000100800 */
[----:B------:R0:W-:Y:S04]  /*1d6a0*/  STL.64 [R1+0x1720], R150 ;  /* 0x0017209601007387 */ /* 0x0001e80000100a00 */
[----:B0-----:R-:W3:Y:S04]  /*1d6b0*/  LDL R150, [R1+0xf68] ;  /* 0x000f680001967983 */ /* 0x001ee80000100800 */
[----:B------:R-:W2:Y:S04]  /*1d6c0*/  LDL R151, [R1+0xf84] ;  /* 0x000f840001977983 */ /* 0x000ea80000100800 */
[----:B------:R0:W-:Y:S04]  /*1d6d0*/  STL.64 [R1+0x1718], R148 ;  /* 0x0017189401007387 */ /* 0x0001e80000100a00 */
[----:B0-----:R-:W3:Y:S04]  /*1d6e0*/  LDL R149, [R1+0x8b0] ;  /* 0x0008b00001957983 */ /* 0x001ee80000100800 */
[----:B------:R0:W-:Y:S04]  /*1d6f0*/  STL.64 [R1+0x1710], R146 ;  /* 0x0017109201007387 */ /* 0x0001e80000100a00 */
[----:B0-----:R-:W2:Y:S04]  /*1d700*/  LDL.LU R146, [R1+0x894] ;  /* 0x0008940001927983 */ /* 0x001ea80000300800 */
[----:B------:R-:W-:Y:S04]  /*1d710*/  STL.64 [R1+0x1708], R144 ;  /* 0x0017089001007387 */ /* 0x000fe80000100a00 */
[----:B------:R-:W-:Y:S04]  /*1d720*/  STL.64 [R1+0x1700], R142 ;  /* 0x0017008e01007387 */ /* 0x000fe80000100a00 */
[----:B------:R0:W-:Y:S04]  /*1d730*/  STL.64 [R1+0x16f8], R140 ;  /* 0x0016f88c01007387 */ /* 0x0001e80000100a00 */
[----:B0-----:R-:W2:Y:S04]  /*1d740*/  LDL.LU R140, [R1+0x8b4] ;  /* 0x0008b400018c7983 */ /* 0x001ea80000300800 */
[----:B------:R-:W-:Y:S04]  /*1d750*/  STL.64 [R1+0x16f0], R138 ;  /* 0x0016f08a01007387 */ /* 0x000fe80000100a00 */
[----:B------:R-:W-:Y:S04]  /*1d760*/  STL.64 [R1+0x16e8], R136 ;  /* 0x0016e88801007387 */ /* 0x000fe80000100a00 */
        /* <DEDUP_REMOVED lines=35> */
[----:B------:R-:W-:Y:S01]  /*1d9a0*/  STL.64 [R1+0x15d0], R66 ;  /* 0x0015d04201007387 */ /* 0x000fe20000100a00 */
[----:B------:R-:W-:-:S03]  /*1d9b0*/  PRMT R223, RZ, 0x7610, R223 ;  /* 0x00007610ffdf7816 */ /* 0x000fc600000000df */
[----:B------:R-:W-:Y:S01]  /*1d9c0*/  STL.64 [R1+0x15c8], R64 ;  /* 0x0015c84001007387 */ /* 0x000fe20000100a00 */
[----:B------:R-:W-:-:S03]  /*1d9d0*/  @!P0 IMAD.MOV.U32 R9, RZ, RZ, R18 ;  /* 0x000000ffff098224 */ /* 0x000fc600078e0012 */
[----:B------:R-:W-:Y:S04]  /*1d9e0*/  STL.64 [R1+0x15c0], R62 ;  /* 0x0015c03e01007387 */ /* 0x000fe80000100a00 */
[----:B------:R-:W-:Y:S04]  /*1d9f0*/  STL.64 [R1+0x15b8], R60 ;  /* 0x0015b83c01007387 */ /* 0x000fe80000100a00 */
[----:B------:R-:W-:Y:S04]  /*1da00*/  STL.64 [R1+0x15b0], R58 ;  /* 0x0015b03a01007387 */ /* 0x000fe80000100a00 */
[----:B------:R-:W-:Y:S04]  /*1da10*/  STL.64 [R1+0x15a8], R56 ;  /* 0x0015a83801007387 */ /* 0x000fe80000100a00 */
[----:B------:R-:W-:Y:S04]  /*1da20*/  STL.64 [R1+0x15a0], R54 ;  /* 0x0015a03601007387 */ /* 0x000fe80000100a00 */
[----:B------:R0:W2:Y:S01]  /*1da30*/  @!P0 LDG.E.U8 R223, desc[UR6][R8.64] ;  /* 0x0000000608df8981 */ /* 0x0000a2000c1e1100 */
[----:B------:R-:W-:-:S03]  /*1da40*/  PRMT R222, RZ, 0x7610, R222 ;  /* 0x00007610ffde7816 */ /* 0x000fc600000000de */
[----:B------:R-:W-:Y:S04]  /*1da50*/  STL.64 [R1+0x1598], R52 ;  /* 0x0015983401007387 */ /* 0x000fe80000100a00 */
[----:B------:R-:W-:Y:S04]  /*1da60*/  STL.64 [R1+0x1590], R50 ;  /* 0x0015903201007387 */ /* 0x000fe80000100a00 */
[----:B------:R-:W-:Y:S04]  /*1da70*/  STL.64 [R1+0x1588], R48 ;  /* 0x0015883001007387 */ /* 0x000fe80000100a00 */
[----:B------:R-:W-:Y:S04]  /*1da80*/  STL.64 [R1+0x1580], R46 ;  /* 0x0015802e01007387 */ /* 0x000fe80000100a00 */
[----:B------:R-:W-:Y:S01]  /*1da90*/  STL.64 [R1+0x1578], R44 ;  /* 0x0015782c01007387 */ /* 0x000fe20000100a00 */
[----:B0-----:R-:W-:-:S03]  /*1daa0*/  @!P0 IMAD.MOV.U32 R9, RZ, RZ, R144 ;  /* 0x000000ffff098224 */ /* 0x001fc600078e0090 */
[----:B------:R-:W-:Y:S04]  /*1dab0*/  STL.64 [R1+0x1570], R42 ;  /* 0x0015702a01007387 */ /* 0x000fe80000100a00 */
[----:B------:R-:W-:Y:S01]  /*1dac0*/  STL.64 [R1+0x1568], R40 ;  /* 0x0015682801007387 */ /* 0x000fe20000100a00 */
[----:B------:R-:W-:-:S03]  /*1dad0*/  PRMT R221, RZ, 0x7610, R221 ;  /* 0x00007610ffdd7816 */ /* 0x000fc600000000dd */
[----:B------:R-:W-:Y:S04]  /*1dae0*/  STL.64 [R1+0x1560], R38 ;  /* 0x0015602601007387 */ /* 0x000fe80000100a00 */
[----:B------:R-:W-:Y:S04]  /*1daf0*/  STL.64 [R1+0x1558], R36 ;  /* 0x0015582401007387 */ /* 0x000fe80000100a00 */
[----:B------:R-:W-:Y:S04]  /*1db00*/  STL.64 [R1+0x1550], R34 ;  /* 0x0015502201007387 */ /* 0x000fe80000100a00 */
[----:B------:R-:W-:Y:S04]  /*1db10*/  STL.64 [R1+0x1548], R32 ;  /* 0x0015482001007387 */ /* 0x000fe80000100a00 */
[----:B------:R-:W-:Y:S04]  /*1db20*/  STL.64 [R1+0x1540], R30 ;  /* 0x0015401e01007387 */ /* 0x000fe80000100a00 */
[----:B------:R-:W-:Y:S01]  /*1db30*/  STL.64 [R1+0x1538], R28 ;  /* 0x0015381c01007387 */ /* 0x000fe20000100a00 */
[----:B------:R-:W-:-:S03]  /*1db40*/  PRMT R220, RZ, 0x7610, R220 ;  /* 0x00007610ffdc7816 */ /* 0x000fc600000000dc */
[----:B------:R0:W-:Y:S04]  /*1db50*/  STL.64 [R1+0x1530], R26 ;  /* 0x0015301a01007387 */ /* 0x0001e80000100a00 */
[----:B------:R1:W-:Y:S01]  /*1db60*/  STL.64 [R1+0x1528], R24 ;  /* 0x0015281801007387 */ /* 0x0003e20000100a00 */
[----:B------:R-:W-:-:S03]  /*1db70*/  PRMT R219, RZ, 0x7610, R219 ;  /* 0x00007610ffdb7816 */ /* 0x000fc600000000db */
[----:B0-----:R-:W2:Y:S04]  /*1db80*/  LDL R27, [R1+0xc08] ;  /* 0x000c0800011b7983 */ /* 0x001ea80000100800 */
[----:B------:R-:W2:Y:S04]  /*1db90*/  LDL R26, [R1+0xc0c] ;  /* 0x000c0c00011a7983 */ /* 0x000ea80000100800 */
[----:B-1----:R-:W2:Y:S04]  /*1dba0*/  LDL R25, [R1+0xbe8] ;  /* 0x000be80001197983 */ /* 0x002ea80000100800 */
[----:B------:R-:W2:Y:S01]  /*1dbb0*/  LDL R24, [R1+0xbec] ;  /* 0x000bec0001187983 */ /* 0x000ea20000100800 */
[----:B------:R-:W-:Y:S01]  /*1dbc0*/  PRMT R218, RZ, 0x7610, R218 ;  /* 0x00007610ffda7816 */ /* 0x000fe200000000da */
[----:B----4-:R-:W-:-:S05]  /*1dbd0*/  @!P0 IMAD.MOV.U32 R8, RZ, RZ, R2 ;  /* 0x000000ffff088224 */ /* 0x010fca00078e0002 */
[----:B------:R3:W4:Y:S01]  /*1dbe0*/  @!P0 LDG.E.U8 R222, desc[UR6][R8.64] ;  /* 0x0000000608de8981 */ /* 0x000722000c1e1100 */
[----:B------:R-:W-:Y:S02]  /*1dbf0*/  IMAD.MOV.U32 R148, RZ, RZ, R2 ;  /* 0x000000ffff947224 */ /* 0x000fe400078e0002 */
[----:B---3--:R-:W-:Y:S02]  /*1dc00*/  @!P0 IMAD.MOV.U32 R9, RZ, RZ, R149 ;  /* 0x000000ffff098224 */ /* 0x008fe400078e0095 */
[----:B------:R-:W-:Y:S02]  /*1dc10*/  IMAD.MOV.U32 R149, RZ, RZ, R15 ;  /* 0x000000ffff957224 */ /* 0x000fe400078e000f */
[----:B--2---:R-:W-:-:S05]  /*1dc20*/  @!P0 IMAD.MOV.U32 R8, RZ, RZ, R140 ;  /* 0x000000ffff088224 */ /* 0x004fca00078e008c */
[----:B------:R0:W2:Y:S02]  /*1dc30*/  @!P0 LDG.E.U8 R221, desc[UR6][R8.64] ;  /* 0x0000000608dd8981 */ /* 0x0000a4000c1e1100 */
[----:B0-----:R-:W-:Y:S02]  /*1dc40*/  @!P0 IMAD.MOV.U32 R8, RZ, RZ, R146 ;  /* 0x000000ffff088224 */ /* 0x001fe400078e0092 */
[----:B------:R-:W-:-:S05]  /*1dc50*/  @!P0 IMAD.MOV.U32 R9, RZ, RZ, R131 ;  /* 0x000000ffff098224 */ /* 0x000fca00078e0083 */
[----:B------:R0:W3:Y:S02]  /*1dc60*/  @!P0 LDG.E.U8 R220, desc[UR6][R8.64] ;  /* 0x0000000608dc8981 */ /* 0x0000e4000c1e1100 */
[----:B0-----:R-:W-:Y:S02]  /*1dc70*/  @!P0 IMAD.MOV.U32 R8, RZ, RZ, R151 ;  /* 0x000000ffff088224 */ /* 0x001fe400078e0097 */
[----:B------:R-:W-:Y:S02]  /*1dc80*/  @!P0 IMAD.MOV.U32 R9, RZ, RZ, R150 ;  /* 0x000000ffff098224 */ /* 0x000fe400078e0096 */
[----:B------:R-:W-:-:S03]  /*1dc90*/  IMAD.MOV.U32 R150, RZ, RZ, R11 ;  /* 0x000000ffff967224 */ /* 0x000fc600078e000b */
[----:B------:R0:W3:Y:S01]  /*1dca0*/  @!P0 LDG.E.U8 R219, desc[UR6][R8.64] ;  /* 0x0000000608db8981 */ /* 0x0000e2000c1e1100 */
[----:B------:R-:W-:Y:S02]  /*1dcb0*/  IMAD.MOV.U32 R11, RZ, RZ, R16 ;  /* 0x000000ffff0b7224 */ /* 0x000fe400078e0010 */
[----:B0-----:R-:W-:Y:S02]  /*1dcc0*/  @!P0 IMAD.MOV.U32 R9, RZ, RZ, R10 ;  /* 0x000000ffff098224 */ /* 0x001fe400078e000a */
[----:B------:R-:W-:Y:S01]  /*1dcd0*/  @!P0 IMAD.MOV.U32 R8, RZ, RZ, R4 ;  /* 0x000000ffff088224 */ /* 0x000fe200078e0004 */
[----:B------:R-:W4:Y:S04]  /*1dce0*/  LDL.LU R10, [R1+0x738] ;  /* 0x00073800010a7983 */ /* 0x000f280000300800 */
[----:B------:R-:W2:Y:S01]  /*1dcf0*/  LDL.LU R2, [R1+0x734] ;  /* 0x0007340001027983 */ /* 0x000ea20000300800 */
[----:B------:R-:W-:-:S03]  /*1dd00*/  IMAD.MOV.U32 R4, RZ, RZ, R17 ;  /* 0x000000ffff047224 */ /* 0x000fc600078e0011 */
[----:B------:R-:W3:Y:S04]  /*1dd10*/  LDL.LU R17, [R1+0x72c] ;  /* 0x00072c0001117983 */ /* 0x000ee80000300800 */
[----:B------:R-:W3:Y:S04]  /*1dd20*/  LDL.LU R16, [R1+0x724] ;  /* 0x0007240001107983 */ /* 0x000ee80000300800 */
[----:B------:R-:W3:Y:S04]  /*1dd30*/  LDL.LU R143, [R1+0x71c] ;  /* 0x00071c00018f7983 */ /* 0x000ee80000300800 */
[----:B------:R-:W3:Y:S01]  /*1dd40*/  LDL.LU R144, [R1+0x714] ;  /* 0x0007140001907983 */ /* 0x000ee20000300800 */
[----:B------:R-:W-:-:S03]  /*1dd50*/  IMAD.MOV.U32 R151, RZ, RZ, R14 ;  /* 0x000000ffff977224 */ /* 0x000fc600078e000e */
[----:B------:R-:W3:Y:S04]  /*1dd60*/  LDL.LU R15, [R1+0x70c] ;  /* 0x00070c00010f7983 */ /* 0x000ee80000300800 */
[----:B------:R-:W3:Y:S04]  /*1dd70*/  LDL.LU R14, [R1+0x704] ;  /* 0x00070400010e7983 */ /* 0x000ee80000300800 */
[----:B------:R-:W3:Y:S04]  /*1dd80*/  LDL.LU R145, [R1+0x6fc] ;  /* 0x0006fc0001917983 */ /* 0x000ee80000300800 */
[----:B------:R0:W3:Y:S04]  /*1dd90*/  @!P0 LDG.E.U8 R218, desc[UR6][R8.64] ;  /* 0x0000000608da8981 */ /* 0x0000e8000c1e1100 */
[----:B------:R-:W3:Y:S01]  /*1dda0*/  LDL.LU R147, [R1+0x6f4] ;  /* 0x0006f40001937983 */ /* 0x000ee20000300800 */
[----:B0-----:R-:W-:-:S02]  /*1ddb0*/  @!P0 IMAD.MOV.U32 R8, RZ, RZ, R12 ;  /* 0x000000ffff088224 */ /* 0x001fc400078e000c */
[----:B------:R-:W-:Y:S01]  /*1ddc0*/  @!P0 IMAD.MOV.U32 R9, RZ, RZ, R13 ;  /* 0x000000ffff098224 */ /* 0x000fe200078e000d */
[----:B------:R-:W3:Y:S04]  /*1ddd0*/  LDL.LU R12, [R1+0x6ec] ;  /* 0x0006ec00010c7983 */ /* 0x000ee80000300800 */
[----:B------:R-:W3:Y:S01]  /*1dde0*/  LDL.LU R13, [R1+0x6e4] ;  /* 0x0006e400010d7983 */ /* 0x000ee20000300800 */
[----:B------:R-:W-:Y:S02]  /*1ddf0*/  PRMT R217, RZ, 0x7610, R217 ;  /* 0x00007610ffd97816 */ /* 0x000fe400000000d9 */
[----:B------:R-:W-:-:S04]  /*1de00*/  PRMT R216, RZ, 0x7610, R216 ;  /* 0x00007610ffd87816 */ /* 0x000fc800000000d8 */
[----:B------:R0:W3:Y:S01]  /*1de10*/  @!P0 LDG.E.U8 R217, desc[UR6][R8.64] ;  /* 0x0000000608d98981 */ /* 0x0000e2000c1e1100 */
[----:B------:R-:W-:Y:S01]  /*1de20*/  PRMT R215, RZ, 0x7610, R215 ;  /* 0x00007610ffd77816 */ /* 0x000fe200000000d7 */
[----:B0-----:R-:W-:Y:S02]  /*1de30*/  @!P0 IMAD.MOV.U32 R8, RZ, RZ, R26 ;  /* 0x000000ffff088224 */ /* 0x001fe400078e001a */
[----:B------:R-:W-:-:S05]  /*1de40*/  @!P0 IMAD.MOV.U32 R9, RZ, RZ, R27 ;  /* 0x000000ffff098224 */ /* 0x000fca00078e001b */
[----:B------:R0:W3:Y:S02]  /*1de50*/  @!P0 LDG.E.U8 R216, desc[UR6][R8.64] ;  /* 0x0000000608d88981 */ /* 0x0000e4000c1e1100 */
[----:B0-----:R-:W-:Y:S02]  /*1de60*/  @!P0 IMAD.MOV.U32 R8, RZ, RZ, R24 ;  /* 0x000000ffff088224 */ /* 0x001fe400078e0018 */
[----:B------:R-:W-:-:S05]  /*1de70*/  @!P0 IMAD.MOV.U32 R9, RZ, RZ, R25 ;  /* 0x000000ffff098224 */ /* 0x000fca00078e0019 */
[----:B------:R2:W3:Y:S01]  /*1de80*/  @!P0 LDG.E.U8 R215, desc[UR6][R8.64] ;  /* 0x0000000608d78981 */ /* 0x0004e2000c1e1100 */
[----:B----4-:R-:W-:Y:S02]  /*1de90*/  LOP3.LUT R10, R10, 0xffff, RZ, 0xc0, !PT ;  /* 0x0000ffff0a0a7812 */ /* 0x010fe400078ec0ff */
[----:B--2---:R-:W-:Y:S02]  /*1dea0*/  LOP3.LUT R9, R2, 0xffff, RZ, 0xc0, !PT ;  /* 0x0000ffff02097812 */ /* 0x004fe400078ec0ff */
[----:B---3--:R-:W-:Y:S02]  /*1deb0*/  LOP3.LUT R8, R17, 0xffff, RZ, 0xc0, !PT ;  /* 0x0000ffff11087812 */ /* 0x008fe400078ec0ff */
[----:B------:R-:W-:Y:S02]  /*1dec0*/  LOP3.LUT R2, R16, 0xffff, RZ, 0xc0, !PT ;  /* 0x0000ffff10027812 */ /* 0x000fe400078ec0ff */
[----:B------:R-:W-:Y:S02]  /*1ded0*/  PRMT R17, R10, 0x3340, R9 ;  /* 0x000033400a117816 */ /* 0x000fe40000000009 */
[----:B------:R-:W-:-:S02]  /*1dee0*/  LOP3.LUT R10, R143, 0xffff, RZ, 0xc0, !PT ;  /* 0x0000ffff8f0a7812 */ /* 0x000fc400078ec0ff */
[----:B------:R-:W-:Y:S02]  /*1def0*/  LOP3.LUT R9, R144, 0xffff, RZ, 0xc0, !PT ;  /* 0x0000ffff90097812 */ /* 0x000fe400078ec0ff */
[----:B------:R-:W-:Y:S02]  /*1df00*/  PRMT R16, R8, 0x3340, R2 ;  /* 0x0000334008107816 */ /* 0x000fe40000000002 */
[----:B------:R-:W-:Y:S02]  /*1df10*/  LOP3.LUT R8, R15, 0xffff, RZ, 0xc0, !PT ;  /* 0x0000ffff0f087812 */ /* 0x000fe400078ec0ff */
[----:B------:R-:W-:Y:S02]  /*1df20*/  LOP3.LUT R2, R14, 0xffff, RZ, 0xc0, !PT ;  /* 0x0000ffff0e027812 */ /* 0x000fe400078ec0ff */
[----:B------:R-:W-:Y:S02]  /*1df30*/  PRMT R15, R10, 0x3340, R9 ;  /* 0x000033400a0f7816 */ /* 0x000fe40000000009 */
[----:B------:R-:W-:-:S02]  /*1df40*/  LOP3.LUT R10, R145, 0xffff, RZ, 0xc0, !PT ;  /* 0x0000ffff910a7812 */ /* 0x000fc400078ec0ff */
[----:B------:R-:W-:Y:S02]  /*1df50*/  LOP3.LUT R9, R147, 0xffff, RZ, 0xc0, !PT ;  /* 0x0000ffff93097812 */ /* 0x000fe400078ec0ff */
[----:B------:R-:W-:Y:S02]  /*1df60*/  PRMT R14, R8, 0x3340, R2 ;  /* 0x00003340080e7816 */ /* 0x000fe40000000002 */
[----:B------:R-:W-:Y:S02]  /*1df70*/  LOP3.LUT R2, R13, 0xffff, RZ, 0xc0, !PT ;  /* 0x0000ffff0d027812 */ /* 0x000fe400078ec0ff */
[----:B------:R-:W-:Y:S02]  /*1df80*/  PRMT R13, R10, 0x3340, R9 ;  /* 0x000033400a0d7816 */ /* 0x000fe40000000009 */
[----:B------:R-:W-:Y:S02]  /*1df90*/  LOP3.LUT R10, R3, 0xffff, RZ, 0xc0, !PT ;  /* 0x0000ffff030a7812 */ /* 0x000fe400078ec0ff */
[----:B------:R-:W-:Y:S01]  /*1dfa0*/  LOP3.LUT R9, R5, 0xffff, RZ, 0xc0, !PT ;  /* 0x0000ffff05097812 */ /* 0x000fe200078ec0ff */
[----:B------:R-:W2:Y:S04]  /*1dfb0*/  LDL.LU R3, [R1+0x1950] ;  /* 0x0019500001037983 */ /* 0x000ea80000300800 */
[----:B------:R-:W3:Y:S04]  /*1dfc0*/  LDL R27, [R1+0xbc8] ;  /* 0x000bc800011b7983 */ /* 0x000ee80000100800 */
[----:B------:R-:W4:Y:S04]  /*1dfd0*/  LDL R26, [R1+0xbcc] ;  /* 0x000bcc00011a7983 */ /* 0x000f280000100800 */
[----:B------:R-:W3:Y:S04]  /*1dfe0*/  LDL.LU R5, [R1+0x194c] ;  /* 0x00194c0001057983 */ /* 0x000ee80000300800 */
[----:B------:R-:W4:Y:S01]  /*1dff0*/  LDL R32, [R1+0x147c] ;  /* 0x00147c0001207983 */ /* 0x000f220000100800 */
[----:B------:R-:W-:-:S04]  /*1e000*/  LOP3.LUT R8, R12, 0xffff, RZ, 0xc0, !PT ;  /* 0x0000ffff0c087812 */ /* 0x000fc800078ec0ff */
[----:B------:R-:W-:Y:S02]  /*1e010*/  PRMT R12, R8, 0x3340, R2 ;  /* 0x00003340080c7816 */ /* 0x000fe40000000002 */
[----:B------:R-:W-:Y:S02]  /*1e020*/  LOP3.LUT R8, R7, 0xffff, RZ, 0xc0, !PT ;  /* 0x0000ffff07087812 */ /* 0x000fe400078ec0ff */
[----:B------:R-:W-:Y:S01]  /*1e030*/  LOP3.LUT R2, R156, 0xffff, RZ, 0xc0, !PT ;  /* 0x0000ffff9c027812 */ /* 0x000fe200078ec0ff */
[----:B------:R-:W4:Y:S04]  /*1e040*/  LDL.LU R7, [R1+0x1948] ;  /* 0x0019480001077983 */ /* 0x000f280000300800 */
[----:B------:R-:W4:Y:S04]  /*1e050*/  LDL.LU R156, [R1+0x1944] ;  /* 0x00194400019c7983 */ /* 0x000f280000300800 */
[----:B------:R-:W4:Y:S04]  /*1e060*/  LDL R29, [R1+0xba8] ;  /* 0x000ba800011d7983 */ /* 0x000f280000100800 */
[----:B------:R-:W4:Y:S04]  /*1e070*/  LDL R28, [R1+0xbac] ;  /* 0x000bac00011c7983 */ /* 0x000f280000100800 */
[----:B------:R-:W4:Y:S04]  /*1e080*/  LDL R25, [R1+0xb88] ;  /* 0x000b880001197983 */ /* 0x000f280000100800 */
[----:B------:R-:W4:Y:S01]  /*1e090*/  LDL R24, [R1+0xb8c] ;  /* 0x000b8c0001187983 */ /* 0x000f220000100800 */
[----:B------:R-:W-:-:S02]  /*1e0a0*/  IMAD.MOV.U32 R144, RZ, RZ, R149 ;  /* 0x000000ffff907224 */ /* 0x000fc400078e0095 */
[----:B------:R-:W-:Y:S02]  /*1e0b0*/  IMAD.MOV.U32 R145, RZ, RZ, R4 ;  /* 0x000000ffff917224 */ /* 0x000fe400078e0004 */
[----:B------:R-:W-:Y:S02]  /*1e0c0*/  IMAD.MOV.U32 R149, RZ, RZ, R155 ;  /* 0x000000ffff957224 */ /* 0x000fe400078e009b */
[----:B------:R-:W-:Y:S02]  /*1e0d0*/  IMAD.MOV.U32 R147, RZ, RZ, R151 ;  /* 0x000000ffff937224 */ /* 0x000fe400078e0097 */
[----:B------:R-:W-:Y:S01]  /*1e0e0*/  IMAD.MOV.U32 R143, RZ, RZ, R11 ;  /* 0x000000ffff8f7224 */ /* 0x000fe200078e000b */
[----:B------:R-:W4:Y:S01]  /*1e0f0*/  LDL.LU R4, [R1+0x920] ;  /* 0x0009200001047983 */ /* 0x000f220000300800 */
[----:B------:R-:W-:Y:S02]  /*1e100*/  PRMT R11, R10, 0x3340, R9 ;  /* 0x000033400a0b7816 */ /* 0x000fe40000000009 */
[----:B------:R-:W-:-:S02]  /*1e110*/  PRMT R2, R8, 0x3340, R2 ;  /* 0x0000334008027816 */ /* 0x000fc40000000002 */
[----:B------:R-:W-:Y:S02]  /*1e120*/  PRMT R8, R17, 0x5410, R16 ;  /* 0x0000541011087816 */ /* 0x000fe40000000010 */
[----:B------:R-:W-:Y:S02]  /*1e130*/  PRMT R9, R15, 0x5410, R14 ;  /* 0x000054100f097816 */ /* 0x000fe4000000000e */
[----:B------:R-:W-:Y:S02]  /*1e140*/  PRMT R10, R13, 0x5410, R12 ;  /* 0x000054100d0a7816 */ /* 0x000fe4000000000c */
[----:B------:R-:W-:Y:S01]  /*1e150*/  PRMT R11, R11, 0x5410, R2 ;  /* 0x000054100b0b7816 */ /* 0x000fe20000000002 */
[----:B--2---:R-:W-:Y:S02]  /*1e160*/  IMAD.MOV.U32 R151, RZ, RZ, R3 ;  /* 0x000000ffff977224 */ /* 0x004fe400078e0003 */
[----:B---3--:R-:W-:Y:S02]  /*1e170*/  IMAD.MOV.U32 R155, RZ, RZ, R5 ;  /* 0x000000ffff9b7224 */ /* 0x008fe400078e0005 */
[----:B------:R-:W2:Y:S04]  /*1e180*/  LDL.LU R5, [R1+0x8ec] ;  /* 0x0008ec0001057983 */ /* 0x000ea80000300800 */
[----:B------:R-:W3:Y:S04]  /*1e190*/  LDL.LU R3, [R1+0x8e4] ;  /* 0x0008e40001037983 */ /* 0x000ee80000300800 */
[----:B------:R-:W2:Y:S04]  /*1e1a0*/  LDL R16, [R1+0xb68] ;  /* 0x000b680001107983 */ /* 0x000ea80000100800 */
[----:B------:R-:W3:Y:S01]  /*1e1b0*/  LDL R15, [R1+0xb6c] ;  /* 0x000b6c00010f7983 */ /* 0x000ee20000100800 */
[----:B----4-:R-:W-:-:S02]  /*1e1c0*/  @!P0 IMAD.MOV.U32 R12, RZ, RZ, R26 ;  /* 0x000000ffff0c8224 */ /* 0x010fc400078e001a */
[----:B------:R-:W-:Y:S01]  /*1e1d0*/  @!P0 IMAD.MOV.U32 R13, RZ, RZ, R27 ;  /* 0x000000ffff0d8224 */ /* 0x000fe200078e001b */
[----:B------:R-:W4:Y:S04]  /*1e1e0*/  LDL R26, [R1+0xb4c] ;  /* 0x000b4c00011a7983 */ /* 0x000f280000100800 */
[----:B------:R-:W4:Y:S04]  /*1e1f0*/  LDL R27, [R1+0xb48] ;  /* 0x000b4800011b7983 */ /* 0x000f280000100800 */
[----:B------:R0:W-:Y:S01]  /*1e200*/  STS.128 [R32+UR4], R8 ;  /* 0x0000000820007988 */ /* 0x0001e20008000c04 */
[----:B------:R-:W-:-:S03]  /*1e210*/  PRMT R213, RZ, 0x7610, R213 ;  /* 0x00007610ffd57816 */ /* 0x000fc600000000d5 */
[----:B------:R-:W4:Y:S01]  /*1e220*/  LDL R14, [R1+0xb28] ;  /* 0x000b2800010e7983 */ /* 0x000f220000100800 */
[----:B------:R-:W-:Y:S02]  /*1e230*/  PRMT R214, RZ, 0x7610, R214 ;  /* 0x00007610ffd67816 */ /* 0x000fe400000000d6 */
[----:B------:R-:W-:Y:S01]  /*1e240*/  PRMT R212, RZ, 0x7610, R212 ;  /* 0x00007610ffd47816 */ /* 0x000fe200000000d4 */
[----:B------:R-:W4:Y:S04]  /*1e250*/  LDL R17, [R1+0xae8] ;  /* 0x000ae80001117983 */ /* 0x000f280000100800 */
[----:B------:R-:W4:Y:S04]  /*1e260*/  @!P0 LDG.E.U8 R214, desc[UR6][R12.64] ;  /* 0x000000060cd68981 */ /* 0x000f28000c1e1100 */
[----:B0-----:R-:W4:Y:S01]  /*1e270*/  LDL R10, [R1+0xb2c] ;  /* 0x000b2c00010a7983 */ /* 0x001f220000100800 */
[----:B------:R-:W-:-:S02]  /*1e280*/  @!P0 IMAD.MOV.U32 R8, RZ, RZ, R28 ;  /* 0x000000ffff088224 */ /* 0x000fc400078e001c */
[----:B------:R-:W-:Y:S01]  /*1e290*/  @!P0 IMAD.MOV.U32 R9, RZ, RZ, R29 ;  /* 0x000000ffff098224 */ /* 0x000fe200078e001d */
[----:B------:R-:W4:Y:S01]  /*1e2a0*/  LDL R13, [R1+0xaec] ;  /* 0x000aec00010d7983 */ /* 0x000f220000100800 */
[----:B------:R-:W-:-:S03]  /*1e2b0*/  PRMT R211, RZ, 0x7610, R211 ;  /* 0x00007610ffd37816 */ /* 0x000fc600000000d3 */
[----:B------:R-:W4:Y:S04]  /*1e2c0*/  LDL R12, [R1+0xaa8] ;  /* 0x000aa800010c7983 */ /* 0x000f280000100800 */
[----:B------:R0:W4:Y:S04]  /*1e2d0*/  @!P0 LDG.E.U8 R213, desc[UR6][R8.64] ;  /* 0x0000000608d58981 */ /* 0x000128000c1e1100 */
[----:B------:R-:W4:Y:S01]  /*1e2e0*/  LDL R11, [R1+0xaac] ;  /* 0x000aac00010b7983 */ /* 0x000f220000100800 */
[----:B0-----:R-:W-:Y:S02]  /*1e2f0*/  @!P0 IMAD.MOV.U32 R8, RZ, RZ, R24 ;  /* 0x000000ffff088224 */ /* 0x001fe400078e0018 */
[----:B------:R-:W-:Y:S01]  /*1e300*/  @!P0 IMAD.MOV.U32 R9, RZ, RZ, R25 ;  /* 0x000000ffff098224 */ /* 0x000fe200078e0019 */
[----:B------:R-:W4:Y:S04]  /*1e310*/  LDL R24, [R1+0xb0c] ;  /* 0x000b0c0001187983 */ /* 0x000f280000100800 */
[----:B------:R-:W4:Y:S04]  /*1e320*/  LDL R25, [R1+0xb08] ;  /* 0x000b080001197983 */ /* 0x000f280000100800 */
[----:B------:R2:W4:Y:S01]  /*1e330*/  @!P0 LDG.E.U8 R212, desc[UR6][R8.64] ;  /* 0x0000000608d48981 */ /* 0x000522000c1e1100 */
[----:B------:R-:W-:Y:S01]  /*1e340*/  PRMT R210, RZ, 0x7610, R210 ;  /* 0x00007610ffd27816 */ /* 0x000fe200000000d2 */
[----:B--2---:R-:W-:-:S02]  /*1e350*/  @!P0 IMAD.MOV.U32 R9, RZ, RZ, R16 ;  /* 0x000000ffff098224 */ /* 0x004fc400078e0010 */
[----:B---3--:R-:W-:Y:S01]  /*1e360*/  @!P0 IMAD.MOV.U32 R8, RZ, RZ, R15 ;  /* 0x000000ffff088224 */ /* 0x008fe200078e000f */
[----:B------:R-:W2:Y:S04]  /*1e370*/  LDL R16, [R1+0xac8] ;  /* 0x000ac80001107983 */ /* 0x000ea80000100800 */
[----:B------:R-:W3:Y:S04]  /*1e380*/  LDL R15, [R1+0xacc] ;  /* 0x000acc00010f7983 */ /* 0x000ee80000100800 */
[----:B------:R4:W3:Y:S02]  /*1e390*/  @!P0 LDG.E.U8 R211, desc[UR6][R8.64] ;  /* 0x0000000608d38981 */ /* 0x0008e4000c1e1100 */
[----:B----4-:R-:W-:-:S02]  /*1e3a0*/  @!P0 IMAD.MOV.U32 R8, RZ, RZ, R26 ;  /* 0x000000ffff088224 */ /* 0x010fc400078e001a */
[----:B------:R-:W-:-:S05]  /*1e3b0*/  @!P0 IMAD.MOV.U32 R9, RZ, RZ, R27 ;  /* 0x000000ffff098224 */ /* 0x000fca00078e001b */
[----:B------:R0:W4:Y:S02]  /*1e3c0*/  @!P0 LDG.E.U8 R210, desc[UR6][R8.64] ;  /* 0x0000000608d28981 */ /* 0x000124000c1e1100 */
[----:B0-----:R-:W-:Y:S02]  /*1e3d0*/  @!P0 IMAD.MOV.U32 R8, RZ, RZ, R10 ;  /* 0x000000ffff088224 */ /* 0x001fe400078e000a */
[----:B------:R-:W4:Y:S01]  /*1e3e0*/  LDL R10, [R1+0xa8c] ;  /* 0x000a8c00010a7983 */ /* 0x000f220000100800 */
[----:B------:R-:W-:Y:S01]  /*1e3f0*/  PRMT R209, RZ, 0x7610, R209 ;  /* 0x00007610ffd17816 */ /* 0x000fe200000000d1 */
[----:B------:R-:W-:Y:S01]  /*1e400*/  @!P0 IMAD.MOV.U32 R9, RZ, RZ, R14 ;  /* 0x000000ffff098224 */ /* 0x000fe200078e000e */
[----:B------:R-:W-:Y:S01]  /*1e410*/  PRMT R208, RZ, 0x7610, R208 ;  /* 0x00007610ffd07816 */ /* 0x000fe200000000d0 */
[----:B------:R-:W4:Y:S04]  /*1e420*/  LDL R14, [R1+0xa88] ;  /* 0x000a8800010e7983 */ /* 0x000f280000100800 */
[----:B------:R0:W4:Y:S01]  /*1e430*/  @!P0 LDG.E.U8 R209, desc[UR6][R8.64] ;  /* 0x0000000608d18981 */ /* 0x000122000c1e1100 */
[----:B------:R-:W-:Y:S01]  /*1e440*/  PRMT R207, RZ, 0x7610, R207 ;  /* 0x00007610ffcf7816 */ /* 0x000fe200000000cf */
[----:B0-----:R-:W-:-:S02]  /*1e450*/  @!P0 IMAD.MOV.U32 R8, RZ, RZ, R24 ;  /* 0x000000ffff088224 */ /* 0x001fc400078e0018 */
[----:B------:R-:W-:Y:S01]  /*1e460*/  @!P0 IMAD.MOV.U32 R9, RZ, RZ, R25 ;  /* 0x000000ffff098224 */ /* 0x000fe200078e0019 */
[----:B------:R-:W-:Y:S01]  /*1e470*/  PRMT R206, RZ, 0x7610, R206 ;  /* 0x00007610ffce7816 */ /* 0x000fe200000000ce */
[----:B------:R-:W4:Y:S04]  /*1e480*/  LDL R25, [R1+0xa68] ;  /* 0x000a680001197983 */ /* 0x000f280000100800 */
[----:B------:R0:W4:Y:S04]  /*1e490*/  @!P0 LDG.E.U8 R208, desc[UR6][R8.64] ;  /* 0x0000000608d08981 */ /* 0x000128000c1e1100 */
[----:B------:R-:W4:Y:S01]  /*1e4a0*/  LDL R24, [R1+0xa48] ;  /* 0x000a480001187983 */ /* 0x000f220000100800 */
[----:B0-----:R-:W-:-:S02]  /*1e4b0*/  @!P0 IMAD.MOV.U32 R8, RZ, RZ, R13 ;  /* 0x000000ffff088224 */ /* 0x001fc400078e000d */
        /* <DEDUP_REMOVED lines=9> */
[----:B------:R0:W2:Y:S02]  /*1e550*/  @!P0 LDG.E.U8 R206, desc[UR6][R8.64] ;  /* 0x0000000608ce8981 */ /* 0x0000a4000c1e1100 */
[----:B0-----:R-:W-:-:S02]  /*1e560*/  @!P0 IMAD.MOV.U32 R8, RZ, RZ, R11 ;  /* 0x000000ffff088224 */ /* 0x001fc400078e000b */
[----:B------:R-:W-:Y:S01]  /*1e570*/  @!P0 IMAD.MOV.U32 R9, RZ, RZ, R12 ;  /* 0x000000ffff098224 */ /* 0x000fe200078e000c */
[----:B------:R-:W3:Y:S04]  /*1e580*/  LDL R11, [R1+0xa2c] ;  /* 0x000a2c00010b7983 */ /* 0x000ee80000100800 */
[----:B------:R-:W2:Y:S04]  /*1e590*/  LDL R12, [R1+0xa28] ;  /* 0x000a2800010c7983 */ /* 0x000ea80000100800 */
[----:B------:R4:W2:Y:S02]  /*1e5a0*/  @!P0 LDG.E.U8 R205, desc[UR6][R8.64] ;  /* 0x0000000608cd8981 */ /* 0x0008a4000c1e1100 */
[----:B----4-:R-:W-:-:S02]  /*1e5b0*/  @!P0 IMAD.MOV.U32 R8, RZ, RZ, R10 ;  /* 0x000000ffff088224 */ /* 0x010fc400078e000a */
[----:B------:R-:W4:Y:S01]  /*1e5c0*/  LDL R10, [R1+0x9ec] ;  /* 0x0009ec00010a7983 */ /* 0x000f220000100800 */
[----:B------:R-:W-:Y:S01]  /*1e5d0*/  PRMT R204, RZ, 0x7610, R204 ;  /* 0x00007610ffcc7816 */ /* 0x000fe200000000cc */
[----:B------:R-:W-:Y:S01]  /*1e5e0*/  @!P0 IMAD.MOV.U32 R9, RZ, RZ, R14 ;  /* 0x000000ffff098224 */ /* 0x000fe200078e000e */
[----:B------:R-:W-:Y:S01]  /*1e5f0*/  PRMT R203, RZ, 0x7610, R203 ;  /* 0x00007610ffcb7816 */ /* 0x000fe200000000cb */
[----:B------:R-:W4:Y:S04]  /*1e600*/  LDL R14, [R1+0x9e8] ;  /* 0x0009e800010e7983 */ /* 0x000f280000100800 */
[----:B------:R0:W4:Y:S01]  /*1e610*/  @!P0 LDG.E.U8 R204, desc[UR6][R8.64] ;  /* 0x0000000608cc8981 */ /* 0x000122000c1e1100 */
[----:B------:R-:W-:Y:S01]  /*1e620*/  IMAD.MOV.U32 R142, RZ, RZ, R149 ;  /* 0x000000ffff8e7224 */ /* 0x000fe200078e0095 */
[----:B------:R-:W-:Y:S01]  /*1e630*/  PRMT R202, RZ, 0x7610, R202 ;  /* 0x00007610ffca7816 */ /* 0x000fe200000000ca */
[----:B------:R-:W-:-:S02]  /*1e640*/  IMAD.MOV.U32 R149, RZ, RZ, R6 ;  /* 0x000000ffff957224 */ /* 0x000fc400078e0006 */
[----:B------:R-:W4:Y:S01]  /*1e650*/  LDL R6, [R1+0x9cc] ;  /* 0x0009cc0001067983 */ /* 0x000f220000100800 */
[----:B0-----:R-:W-:Y:S01]  /*1e660*/  @!P0 IMAD.MOV.U32 R9, RZ, RZ, R25 ;  /* 0x000000ffff098224 */ /* 0x001fe200078e0019 */
[----:B------:R-:W-:Y:S01]  /*1e670*/  PRMT R201, RZ, 0x7610, R201 ;  /* 0x00007610ffc97816 */ /* 0x000fe200000000c9 */
[----:B------:R-:W-:Y:S02]  /*1e680*/  @!P0 IMAD.MOV.U32 R8, RZ, RZ, R13 ;  /* 0x000000ffff088224 */ /* 0x000fe400078e000d */
[----:B------:R-:W4:Y:S04]  /*1e690*/  LDL R13, [R1+0x9c8] ;  /* 0x0009c800010d7983 */ /* 0x000f280000100800 */
[----:B------:R0:W4:Y:S02]  /*1e6a0*/  @!P0 LDG.E.U8 R203, desc[UR6][R8.64] ;  /* 0x0000000608cb8981 */ /* 0x000124000c1e1100 */
[----:B0-----:R-:W-:-:S02]  /*1e6b0*/  @!P0 IMAD.MOV.U32 R8, RZ, RZ, R17 ;  /* 0x000000ffff088224 */ /* 0x001fc400078e0011 */
[----:B------:R-:W-:-:S05]  /*1e6c0*/  @!P0 IMAD.MOV.U32 R9, RZ, RZ, R24 ;  /* 0x000000ffff098224 */ /* 0x000fca00078e0018 */
[----:B------:R3:W4:Y:S01]  /*1e6d0*/  @!P0 LDG.E.U8 R202, desc[UR6][R8.64] ;  /* 0x0000000608ca8981 */ /* 0x000722000c1e1100 */
[----:B------:R-:W-:Y:S01]  /*1e6e0*/  PRMT R200, RZ, 0x7610, R200 ;  /* 0x00007610ffc87816 */ /* 0x000fe200000000c8 */
[----:B---3--:R-:W-:Y:S02]  /*1e6f0*/  @!P0 IMAD.MOV.U32 R8, RZ, RZ, R11 ;  /* 0x000000ffff088224 */ /* 0x008fe400078e000b */
[----:B--2---:R-:W-:Y:S01]  /*1e700*/  @!P0 IMAD.MOV.U32 R9, RZ, RZ, R12 ;  /* 0x000000ffff098224 */ /* 0x004fe200078e000c */
[----:B------:R-:W2:Y:S04]  /*1e710*/  LDL R11, [R1+0x9ac] ;  /* 0x0009ac00010b7983 */ /* 0x000ea80000100800 */
[----:B------:R-:W3:Y:S04]  /*1e720*/  LDL R12, [R1+0x9a8] ;  /* 0x0009a800010c7983 */ /* 0x000ee80000100800 */
[----:B------:R0:W3:Y:S02]  /*1e730*/  @!P0 LDG.E.U8 R201, desc[UR6][R8.64] ;  /* 0x0000000608c98981 */ /* 0x0000e4000c1e1100 */
[----:B0-----:R-:W-:-:S02]  /*1e740*/  @!P0 IMAD.MOV.U32 R8, RZ, RZ, R15 ;  /* 0x000000ffff088224 */ /* 0x001fc400078e000f */
[----:B------:R-:W-:Y:S01]  /*1e750*/  @!P0 IMAD.MOV.U32 R9, RZ, RZ, R16 ;  /* 0x000000ffff098224 */ /* 0x000fe200078e0010 */
[----:B------:R-:W-:Y:S01]  /*1e760*/  PRMT R199, RZ, 0x7610, R199 ;  /* 0x00007610ffc77816 */ /* 0x000fe200000000c7 */
[----:B------:R-:W3:Y:S04]  /*1e770*/  LDL R16, [R1+0x988] ;  /* 0x0009880001107983 */ /* 0x000ee80000100800 */
[----:B------:R4:W3:Y:S04]  /*1e780*/  @!P0 LDG.E.U8 R200, desc[UR6][R8.64] ;  /* 0x0000000608c88981 */ /* 0x0008e8000c1e1100 */
[----:B------:R-:W3:Y:S01]  /*1e790*/  LDL R15, [R1+0x968] ;  /* 0x00096800010f7983 */ /* 0x000ee20000100800 */
[----:B----4-:R-:W-:-:S03]  /*1e7a0*/  @!P0 IMAD.MOV.U32 R8, RZ, RZ, R10 ;  /* 0x000000ffff088224 */ /* 0x010fc600078e000a */
[----:B------:R-:W4:Y:S01]  /*1e7b0*/  LDL R10, [R1+0x98c] ;  /* 0x00098c00010a7983 */ /* 0x000f220000100800 */
[----:B------:R-:W-:Y:S01]  /*1e7c0*/  @!P0 IMAD.MOV.U32 R9, RZ, RZ, R14 ;  /* 0x000000ffff098224 */ /* 0x000fe200078e000e */
[----:B------:R-:W-:Y:S02]  /*1e7d0*/  PRMT R198, RZ, 0x7610, R198 ;  /* 0x00007610ffc67816 */ /* 0x000fe400000000c6 */
[----:B------:R-:W4:Y:S04]  /*1e7e0*/  LDL R14, [R1+0x948] ;  /* 0x00094800010e7983 */ /* 0x000f280000100800 */
[----:B------:R0:W4:Y:S02]  /*1e7f0*/  @!P0 LDG.E.U8 R199, desc[UR6][R8.64] ;  /* 0x0000000608c78981 */ /* 0x000124000c1e1100 */
[----:B0-----:R-:W-:-:S02]  /*1e800*/  @!P0 IMAD.MOV.U32 R8, RZ, RZ, R6 ;  /* 0x000000ffff088224 */ /* 0x001fc400078e0006 */
[----:B------:R-:W4:Y:S01]  /*1e810*/  LDL R6, [R1+0x96c] ;  /* 0x00096c0001067983 */ /* 0x000f220000100800 */
[----:B------:R-:W-:-:S03]  /*1e820*/  @!P0 IMAD.MOV.U32 R9, RZ, RZ, R13 ;  /* 0x000000ffff098224 */ /* 0x000fc600078e000d */
[----:B------:R-:W4:Y:S01]  /*1e830*/  LDL R13, [R1+0x94c] ;  /* 0x00094c00010d7983 */ /* 0x000f220000100800 */
[----:B------:R-:W-:-:S03]  /*1e840*/  PRMT R197, RZ, 0x7610, R197 ;  /* 0x00007610ffc57816 */ /* 0x000fc600000000c5 */
[----:B------:R2:W4:Y:S01]  /*1e850*/  @!P0 LDG.E.U8 R198, desc[UR6][R8.64] ;  /* 0x0000000608c68981 */ /* 0x000522000c1e1100 */
[----:B------:R-:W-:Y:S02]  /*1e860*/  IMAD.MOV.U32 R141, RZ, RZ, R18 ;  /* 0x000000ffff8d7224 */ /* 0x000fe400078e0012 */
[----:B------:R-:W-:Y:S02]  /*1e870*/  IMAD.MOV.U32 R18, RZ, RZ, R156 ;  /* 0x000000ffff127224 */ /* 0x000fe400078e009c */
[----:B--2---:R-:W-:Y:S02]  /*1e880*/  @!P0 IMAD.MOV.U32 R8, RZ, RZ, R11 ;  /* 0x000000ffff088224 */ /* 0x004fe400078e000b */
[----:B---3--:R-:W-:Y:S01]  /*1e890*/  @!P0 IMAD.MOV.U32 R9, RZ, RZ, R12 ;  /* 0x000000ffff098224 */ /* 0x008fe200078e000c */
[----:B------:R-:W2:Y:S04]  /*1e8a0*/  LDL R11, [R1+0x92c] ;  /* 0x00092c00010b7983 */ /* 0x000ea80000100800 */
[----:B------:R-:W3:Y:S04]  /*1e8b0*/  LDL R12, [R1+0x928] ;  /* 0x00092800010c7983 */ /* 0x000ee80000100800 */
[----:B------:R-:W3:Y:S04]  /*1e8c0*/  LDL.LU R25, [R1+0x908] ;  /* 0x0009080001197983 */ /* 0x000ee80000300800 */
[----:B------:R4:W3:Y:S04]  /*1e8d0*/  @!P0 LDG.E.U8 R197, desc[UR6][R8.64] ;  /* 0x0000000608c58981 */ /* 0x0008e8000c1e1100 */
[----:B------:R-:W3:Y:S01]  /*1e8e0*/  LDL.LU R156, [R1+0x8e8] ;  /* 0x0008e800019c7983 */ /* 0x000ee20000300800 */
[----:B----4-:R-:W-:-:S03]  /*1e8f0*/  @!P0 IMAD.MOV.U32 R8, RZ, RZ, R10 ;  /* 0x000000ffff088224 */ /* 0x010fc600078e000a */
[----:B------:R-:W4:Y:S01]  /*1e900*/  LDL R10, [R1+0x90c] ;  /* 0x00090c00010a7983 */ /* 0x000f220000100800 */
[----:B------:R-:W-:Y:S01]  /*1e910*/  PRMT R196, RZ, 0x7610, R196 ;  /* 0x00007610ffc47816 */ /* 0x000fe200000000c4 */
[----:B------:R-:W-:Y:S01]  /*1e920*/  @!P0 IMAD.MOV.U32 R9, RZ, RZ, R16 ;  /* 0x000000ffff098224 */ /* 0x000fe200078e0010 */
[----:B------:R-:W-:-:S04]  /*1e930*/  PRMT R195, RZ, 0x7610, R195 ;  /* 0x00007610ffc37816 */ /* 0x000fc800000000c3 */
[----:B------:R0:W4:Y:S01]  /*1e940*/  @!P0 LDG.E.U8 R196, desc[UR6][R8.64] ;  /* 0x0000000608c48981 */ /* 0x000122000c1e1100 */
[----:B------:R-:W-:Y:S01]  /*1e950*/  PRMT R194, RZ, 0x7610, R194 ;  /* 0x00007610ffc27816 */ /* 0x000fe200000000c2 */
[----:B0-----:R-:W-:Y:S02]  /*1e960*/  @!P0 IMAD.MOV.U32 R8, RZ, RZ, R6 ;  /* 0x000000ffff088224 */ /* 0x001fe400078e0006 */
[----:B------:R-:W-:Y:S01]  /*1e970*/  @!P0 IMAD.MOV.U32 R9, RZ, RZ, R15 ;  /* 0x000000ffff098224 */ /* 0x000fe200078e000f */
[----:B------:R-:W4:Y:S04]  /*1e980*/  LDL.LU R6, [R1+0x8cc] ;  /* 0x0008cc0001067983 */ /* 0x000f280000300800 */
[----:B------:R-:W4:Y:S04]  /*1e990*/  LDL.LU R28, [R1+0x8ac] ;  /* 0x0008ac00011c7983 */ /* 0x000f280000300800 */
[----:B------:R0:W4:Y:S01]  /*1e9a0*/  @!P0 LDG.E.U8 R195, desc[UR6][R8.64] ;  /* 0x0000000608c38981 */ /* 0x000122000c1e1100 */
[----:B------:R-:W-:Y:S01]  /*1e9b0*/  PRMT R193, RZ, 0x7610, R193 ;  /* 0x00007610ffc17816 */ /* 0x000fe200000000c1 */
[----:B0-----:R-:W-:-:S02]  /*1e9c0*/  @!P0 IMAD.MOV.U32 R8, RZ, RZ, R13 ;  /* 0x000000ffff088224 */ /* 0x001fc400078e000d */
[----:B------:R-:W-:Y:S01]  /*1e9d0*/  @!P0 IMAD.MOV.U32 R9, RZ, RZ, R14 ;  /* 0x000000ffff098224 */ /* 0x000fe200078e000e */
[----:B------:R-:W4:Y:S04]  /*1e9e0*/  LDL R13, [R1+0x8c8] ;  /* 0x0008c800010d7983 */ /* 0x000f280000100800 */
[----:B------:R-:W4:Y:S01]  /*1e9f0*/  LDL.LU R24, [R1+0x88c] ;  /* 0x00088c0001187983 */ /* 0x000f220000300800 */
[----:B------:R-:W-:Y:S02]  /*1ea00*/  PRMT R192, RZ, 0x7610, R192 ;  /* 0x00007610ffc07816 */ /* 0x000fe400000000c0 */
[----:B------:R-:W-:Y:S01]  /*1ea10*/  PRMT R191, RZ, 0x7610, R191 ;  /* 0x00007610ffbf7816 */ /* 0x000fe200000000bf */
[----:B------:R2:W4:Y:S04]  /*1ea20*/  @!P0 LDG.E.U8 R194, desc[UR6][R8.64] ;  /* 0x0000000608c28981 */ /* 0x000528000c1e1100 */
[----:B------:R-:W4:Y:S01]  /*1ea30*/  LDL R14, [R1+0xf64] ;  /* 0x000f6400010e7983 */ /* 0x000f220000100800 */
[----:B--2---:R-:W-:-:S02]  /*1ea40*/  @!P0 IMAD.MOV.U32 R8, RZ, RZ, R11 ;  /* 0x000000ffff088224 */ /* 0x004fc400078e000b */
[----:B---3--:R-:W-:Y:S01]  /*1ea50*/  @!P0 IMAD.MOV.U32 R9, RZ, RZ, R12 ;  /* 0x000000ffff098224 */ /* 0x008fe200078e000c */
[----:B------:R-:W2:Y:S04]  /*1ea60*/  LDL R11, [R1+0xf80] ;  /* 0x000f8000010b7983 */ /* 0x000ea80000100800 */
[----:B------:R-:W3:Y:S04]  /*1ea70*/  LDL R12, [R1+0x8a8] ;  /* 0x0008a800010c7983 */ /* 0x000ee80000100800 */
[----:B------:R4:W2:Y:S02]  /*1ea80*/  @!P0 LDG.E.U8 R193, desc[UR6][R8.64] ;  /* 0x0000000608c18981 */ /* 0x0008a4000c1e1100 */
[----:B----4-:R-:W-:-:S02]  /*1ea90*/  @!P0 IMAD.MOV.U32 R8, RZ, RZ, R10 ;  /* 0x000000ffff088224 */ /* 0x010fc400078e000a */
[----:B------:R-:W4:Y:S01]  /*1eaa0*/  LDL R10, [R1+0x888] ;  /* 0x00088800010a7983 */ /* 0x000f220000100800 */
[----:B------:R-:W-:-:S05]  /*1eab0*/  @!P0 IMAD.MOV.U32 R9, RZ, RZ, R25 ;  /* 0x000000ffff098224 */ /* 0x000fca00078e0019 */
[----:B------:R0:W2:Y:S04]  /*1eac0*/  @!P0 LDG.E.U8 R192, desc[UR6][R8.64] ;  /* 0x0000000608c08981 */ /* 0x0000a8000c1e1100 */
[----:B------:R1:W-:Y:S01]  /*1ead0*/  STL [R1+0x14b4], R5 ;  /* 0x0014b40501007387 */ /* 0x0003e20000100800 */
[----:B------:R-:W-:Y:S01]  /*1eae0*/  PRMT R190, RZ, 0x7610, R190 ;  /* 0x00007610ffbe7816 */ /* 0x000fe200000000be */
[----:B0-----:R-:W-:Y:S02]  /*1eaf0*/  @!P0 IMAD.MOV.U32 R8, RZ, RZ, R5 ;  /* 0x000000ffff088224 */ /* 0x001fe400078e0005 */
[----:B------:R-:W-:Y:S01]  /*1eb00*/  @!P0 IMAD.MOV.U32 R9, RZ, RZ, R156 ;  /* 0x000000ffff098224 */ /* 0x000fe200078e009c */
[----:B-1----:R-:W2:Y:S04]  /*1eb10*/  LDL.LU R5, [R1+0x904] ;  /* 0x0009040001057983 */ /* 0x002ea80000300800 */
[----:B------:R-:W2:Y:S01]  /*1eb20*/  LDL R17, [R1+0xc40] ;  /* 0x000c400001117983 */ /* 0x000ea20000100800 */
[----:B------:R-:W-:-:S03]  /*1eb30*/  PRMT R189, RZ, 0x7610, R189 ;  /* 0x00007610ffbd7816 */ /* 0x000fc600000000bd */
[----:B------:R-:W2:Y:S04]  /*1eb40*/  LDL R16, [R1+0xc20] ;  /* 0x000c200001107983 */ /* 0x000ea80000100800 */
[----:B------:R0:W2:Y:S04]  /*1eb50*/  @!P0 LDG.E.U8 R191, desc[UR6][R8.64] ;  /* 0x0000000608bf8981 */ /* 0x0000a8000c1e1100 */
[----:B------:R-:W2:Y:S01]  /*1eb60*/  LDL R15, [R1+0xc24] ;  /* 0x000c2400010f7983 */ /* 0x000ea20000100800 */
[----:B0-----:R-:W-:Y:S02]  /*1eb70*/  @!P0 IMAD.MOV.U32 R8, RZ, RZ, R6 ;  /* 0x000000ffff088224 */ /* 0x001fe400078e0006 */
[----:B------:R-:W-:-:S02]  /*1eb80*/  @!P0 IMAD.MOV.U32 R9, RZ, RZ, R13 ;  /* 0x000000ffff098224 */ /* 0x000fc400078e000d */
[----:B------:R-:W2:Y:S04]  /*1eb90*/  LDL R13, [R1+0xc44] ;  /* 0x000c4400010d7983 */ /* 0x000ea80000100800 */
[----:B------:R0:W2:Y:S02]  /*1eba0*/  @!P0 LDG.E.U8 R190, desc[UR6][R8.64] ;  /* 0x0000000608be8981 */ /* 0x0000a4000c1e1100 */
[----:B0-----:R-:W-:Y:S02]  /*1ebb0*/  @!P0 IMAD.MOV.U32 R8, RZ, RZ, R28 ;  /* 0x000000ffff088224 */ /* 0x001fe400078e001c */
[----:B---3--:R-:W-:Y:S02]  /*1ebc0*/  @!P0 IMAD.MOV.U32 R9, RZ, RZ, R12 ;  /* 0x000000ffff098224 */ /* 0x008fe400078e000c */
[----:B------:R-:W3:Y:S04]  /*1ebd0*/  LDL R12, [R1+0xc00] ;  /* 0x000c0000010c7983 */ /* 0x000ee80000100800 */
[----:B------:R4:W3:Y:S02]  /*1ebe0*/  @!P0 LDG.E.U8 R189, desc[UR6][R8.64] ;  /* 0x0000000608bd8981 */ /* 0x0008e4000c1e1100 */
[----:B----4-:R-:W-:-:S02]  /*1ebf0*/  @!P0 IMAD.MOV.U32 R9, RZ, RZ, R10 ;  /* 0x000000ffff098224 */ /* 0x010fc400078e000a */
[----:B------:R-:W4:Y:S01]  /*1ec00*/  LDL R10, [R1+0xc04] ;  /* 0x000c0400010a7983 */ /* 0x000f220000100800 */
[----:B------:R-:W-:Y:S01]  /*1ec10*/  PRMT R188, RZ, 0x7610, R188 ;  /* 0x00007610ffbc7816 */ /* 0x000fe200000000bc */
[----:B------:R-:W-:Y:S01]  /*1ec20*/  @!P0 IMAD.MOV.U32 R8, RZ, RZ, R24 ;  /* 0x000000ffff088224 */ /* 0x000fe200078e0018 */
[----:B------:R-:W-:-:S04]  /*1ec30*/  PRMT R187, RZ, 0x7610, R187 ;  /* 0x00007610ffbb7816 */ /* 0x000fc800000000bb */
[----:B------:R2:W4:Y:S01]  /*1ec40*/  @!P0 LDG.E.U8 R188, desc[UR6][R8.64] ;  /* 0x0000000608bc8981 */ /* 0x000522000c1e1100 */
[----:B------:R-:W-:Y:S01]  /*1ec50*/  PRMT R186, RZ, 0x7610, R186 ;  /* 0x00007610ffba7816 */ /* 0x000fe200000000ba */
[----:B--2---:R-:W-:Y:S02]  /*1ec60*/  @!P0 IMAD.MOV.U32 R8, RZ, RZ, R11 ;  /* 0x000000ffff088224 */ /* 0x004fe400078e000b */
[----:B------:R-:W-:Y:S01]  /*1ec70*/  @!P0 IMAD.MOV.U32 R9, RZ, RZ, R14 ;  /* 0x000000ffff098224 */ /* 0x000fe200078e000e */
[----:B------:R-:W2:Y:S04]  /*1ec80*/  LDL R11, [R1+0xbe4] ;  /* 0x000be400010b7983 */ /* 0x000ea80000100800 */
[----:B------:R-:W2:Y:S04]  /*1ec90*/  LDL R14, [R1+0xbe0] ;  /* 0x000be000010e7983 */ /* 0x000ea80000100800 */
[----:B------:R0:W2:Y:S01]  /*1eca0*/  @!P0 LDG.E.U8 R187, desc[UR6][R8.64] ;  /* 0x0000000608bb8981 */ /* 0x0000a2000c1e1100 */
[----:B------:R-:W-:Y:S01]  /*1ecb0*/  PRMT R185, RZ, 0x7610, R185 ;  /* 0x00007610ffb97816 */ /* 0x000fe200000000b9 */
[----:B0-----:R-:W-:-:S02]  /*1ecc0*/  @!P0 IMAD.MOV.U32 R9, RZ, RZ, R17 ;  /* 0x000000ffff098224 */ /* 0x001fc400078e0011 */
[----:B------:R-:W-:Y:S01]  /*1ecd0*/  @!P0 IMAD.MOV.U32 R8, RZ, RZ, R13 ;  /* 0x000000ffff088224 */ /* 0x000fe200078e000d */
[----:B------:R-:W2:Y:S04]  /*1ece0*/  LDL R17, [R1+0xbc0] ;  /* 0x000bc00001117983 */ /* 0x000ea80000100800 */
[----:B------:R-:W2:Y:S04]  /*1ecf0*/  LDL R13, [R1+0xbc4] ;  /* 0x000bc400010d7983 */ /* 0x000ea80000100800 */
[----:B------:R0:W2:Y:S02]  /*1ed00*/  @!P0 LDG.E.U8 R186, desc[UR6][R8.64] ;  /* 0x0000000608ba8981 */ /* 0x0000a4000c1e1100 */
[----:B0-----:R-:W-:-:S02]  /*1ed10*/  @!P0 IMAD.MOV.U32 R8, RZ, RZ, R15 ;  /* 0x000000ffff088224 */ /* 0x001fc400078e000f */
[----:B------:R-:W-:Y:S01]  /*1ed20*/  @!P0 IMAD.MOV.U32 R9, RZ, RZ, R16 ;  /* 0x000000ffff098224 */ /* 0x000fe200078e0010 */
[----:B------:R-:W2:Y:S04]  /*1ed30*/  LDL R15, [R1+0xba4] ;  /* 0x000ba400010f7983 */ /* 0x000ea80000100800 */
[----:B------:R-:W2:Y:S04]  /*1ed40*/  LDL R16, [R1+0xba0] ;  /* 0x000ba00001107983 */ /* 0x000ea80000100800 */
[----:B------:R3:W2:Y:S02]  /*1ed50*/  @!P0 LDG.E.U8 R185, desc[UR6][R8.64] ;  /* 0x0000000608b98981 */ /* 0x0006a4000c1e1100 */
[----:B---3--:R-:W-:-:S02]  /*1ed60*/  @!P0 IMAD.MOV.U32 R9, RZ, RZ, R12 ;  /* 0x000000ffff098224 */ /* 0x008fc400078e000c */
[----:B------:R-:W3:Y:S01]  /*1ed70*/  LDL R12, [R1+0xb80] ;  /* 0x000b8000010c7983 */ /* 0x000ee20000100800 */
[----:B----4-:R-:W-:-:S03]  /*1ed80*/  @!P0 IMAD.MOV.U32 R8, RZ, RZ, R10 ;  /* 0x000000ffff088224 */ /* 0x010fc600078e000a */
[----:B------:R-:W4:Y:S01]  /*1ed90*/  LDL R10, [R1+0xb84] ;  /* 0x000b8400010a7983 */ /* 0x000f220000100800 */
[----:B------:R-:W-:Y:S02]  /*1eda0*/  PRMT R184, RZ, 0x7610, R184 ;  /* 0x00007610ffb87816 */ /* 0x000fe400000000b8 */
        /* <DEDUP_REMOVED lines=16> */
[----:B------:R-:W-:Y:S01]  /*1eeb0*/  PRMT R180, RZ, 0x7610, R180 ;  /* 0x00007610ffb47816 */ /* 0x000fe200000000b4 */
[----:B------:R-:W2:Y:S04]  /*1eec0*/  LDL R16, [R1+0xb00] ;  /* 0x000b000001107983 */ /* 0x000ea80000100800 */
[----:B------:R3:W2:Y:S04]  /*1eed0*/  @!P0 LDG.E.U8 R181, desc[UR6][R8.64] ;  /* 0x0000000608b58981 */ /* 0x0006a8000c1e1100 */
[----:B------:R-:W2:Y:S01]  /*1eee0*/  LDL R15, [R1+0xb04] ;  /* 0x000b0400010f7983 */ /* 0x000ea20000100800 */
[----:B---3--:R-:W-:-:S03]  /*1eef0*/  @!P0 IMAD.MOV.U32 R9, RZ, RZ, R12 ;  /* 0x000000ffff098224 */ /* 0x008fc600078e000c */
[----:B------:R-:W3:Y:S01]  /*1ef00*/  LDL R12, [R1+0xb20] ;  /* 0x000b2000010c7983 */ /* 0x000ee20000100800 */
[----:B----4-:R-:W-:-:S03]  /*1ef10*/  @!P0 IMAD.MOV.U32 R8, RZ, RZ, R10 ;  /* 0x000000ffff088224 */ /* 0x010fc600078e000a */
[----:B------:R-:W4:Y:S04]  /*1ef20*/  LDL R10, [R1+0xb24] ;  /* 0x000b2400010a7983 */ /* 0x000f280000100800 */
[----:B------:R2:W4:Y:S01]  /*1ef30*/  @!P0 LDG.E.U8 R180, desc[UR6][R8.64] ;  /* 0x0000000608b48981 */ /* 0x000522000c1e1100 */
[----:B------:R-:W-:Y:S01]  /*1ef40*/  PRMT R179, RZ, 0x7610, R179 ;  /* 0x00007610ffb37816 */ /* 0x000fe200000000b3 */
[----:B------:R-:W-:Y:S02]  /*1ef50*/  IMAD.MOV.U32 R139, RZ, RZ, R141 ;  /* 0x000000ffff8b7224 */ /* 0x000fe400078e008d */
[----:B------:R-:W-:Y:S02]  /*1ef60*/  IMAD.MOV.U32 R141, RZ, RZ, R18 ;  /* 0x000000ffff8d7224 */ /* 0x000fe400078e0012 */
[----:B------:R-:W-:-:S02]  /*1ef70*/  IMAD.MOV.U32 R18, RZ, RZ, R7 ;  /* 0x000000ffff127224 */ /* 0x000fc400078e0007 */
[----:B------:R-:W4:Y:S01]  /*1ef80*/  LDL R7, [R1+0xac4] ;  /* 0x000ac40001077983 */ /* 0x000f220000100800 */
[----:B--2---:R-:W-:Y:S02]  /*1ef90*/  @!P0 IMAD.MOV.U32 R8, RZ, RZ, R11 ;  /* 0x000000ffff088224 */ /* 0x004fe400078e000b */
[----:B------:R-:W-:Y:S01]  /*1efa0*/  @!P0 IMAD.MOV.U32 R9, RZ, RZ, R14 ;  /* 0x000000ffff098224 */ /* 0x000fe200078e000e */
[----:B------:R-:W2:Y:S04]  /*1efb0*/  LDL R11, [R1+0xae4] ;  /* 0x000ae400010b7983 */ /* 0x000ea80000100800 */
[----:B------:R-:W2:Y:S04]  /*1efc0*/  LDL R14, [R1+0xae0] ;  /* 0x000ae000010e7983 */ /* 0x000ea80000100800 */
[----:B------:R0:W2:Y:S01]  /*1efd0*/  @!P0 LDG.E.U8 R179, desc[UR6][R8.64] ;  /* 0x0000000608b38981 */ /* 0x0000a2000c1e1100 */
[----:B------:R-:W-:Y:S01]  /*1efe0*/  PRMT R178, RZ, 0x7610, R178 ;  /* 0x00007610ffb27816 */ /* 0x000fe200000000b2 */
[----:B0-----:R-:W-:-:S02]  /*1eff0*/  @!P0 IMAD.MOV.U32 R8, RZ, RZ, R13 ;  /* 0x000000ffff088224 */ /* 0x001fc400078e000d */
[----:B------:R-:W2:Y:S01]  /*1f000*/  LDL R13, [R1+0xac0] ;  /* 0x000ac000010d7983 */ /* 0x000ea20000100800 */
[----:B------:R-:W-:-:S05]  /*1f010*/  @!P0 IMAD.MOV.U32 R9, RZ, RZ, R17 ;  /* 0x000000ffff098224 */ /* 0x000fca00078e0011 */
[----:B------:R3:W2:Y:S02]  /*1f020*/  @!P0 LDG.E.U8 R178, desc[UR6][R8.64] ;  /* 0x0000000608b28981 */ /* 0x0006a4000c1e1100 */
[----:B---3--:R-:W-:Y:S02]  /*1f030*/  @!P0 IMAD.MOV.U32 R9, RZ, RZ, R12 ;  /* 0x000000ffff098224 */ /* 0x008fe400078e000c */
[----:B------:R-:W3:Y:S01]  /*1f040*/  LDL R12, [R1+0xaa0] ;  /* 0x000aa000010c7983 */ /* 0x000ee20000100800 */
[----:B----4-:R-:W-:-:S03]  /*1f050*/  @!P0 IMAD.MOV.U32 R8, RZ, RZ, R10 ;  /* 0x000000ffff088224 */ /* 0x010fc600078e000a */
[----:B------:R-:W4:Y:S01]  /*1f060*/  LDL R10, [R1+0xaa4] ;  /* 0x000aa400010a7983 */ /* 0x000f220000100800 */
[----:B------:R-:W-:Y:S02]  /*1f070*/  PRMT R177, RZ, 0x7610, R177 ;  /* 0x00007610ffb17816 */ /* 0x000fe400000000b1 */
[----:B------:R-:W-:-:S04]  /*1f080*/  PRMT R176, RZ, 0x7610, R176 ;  /* 0x00007610ffb07816 */ /* 0x000fc800000000b0 */
[----:B------:R0:W4:Y:S01]  /*1f090*/  @!P0 LDG.E.U8 R177, desc[UR6][R8.64] ;  /* 0x0000000608b18981 */ /* 0x000122000c1e1100 */
[----:B------:R-:W-:Y:S01]  /*1f0a0*/  PRMT R175, RZ, 0x7610, R175 ;  /* 0x00007610ffaf7816 */ /* 0x000fe200000000af */
[----:B0-----:R-:W-:Y:S02]  /*1f0b0*/  @!P0 IMAD.MOV.U32 R8, RZ, RZ, R15 ;  /* 0x000000ffff088224 */ /* 0x001fe400078e000f */
[----:B------:R-:W-:Y:S01]  /*1f0c0*/  @!P0 IMAD.MOV.U32 R9, RZ, RZ, R16 ;  /* 0x000000ffff098224 */ /* 0x000fe200078e0010 */
[----:B------:R-:W-:Y:S01]  /*1f0d0*/  PRMT R174, RZ, 0x7610, R174 ;  /* 0x00007610ffae7816 */ /* 0x000fe200000000ae */
[----:B------:R-:W4:Y:S04]  /*1f0e0*/  LDL R16, [R1+0xa40] ;  /* 0x000a400001107983 */ /* 0x000f280000100800 */
[----:B------:R2:W4:Y:S04]  /*1f0f0*/  @!P0 LDG.E.U8 R176, desc[UR6][R8.64] ;  /* 0x0000000608b08981 */ /* 0x000528000c1e1100 */
[----:B------:R-:W4:Y:S01]  /*1f100*/  LDL R15, [R1+0xa44] ;  /* 0x000a4400010f7983 */ /* 0x000f220000100800 */
[----:B--2---:R-:W-:-:S02]  /*1f110*/  @!P0 IMAD.MOV.U32 R8, RZ, RZ, R11 ;  /* 0x000000ffff088224 */ /* 0x004fc400078e000b */
        /* <DEDUP_REMOVED lines=16> */
[----:B------:R-:W-:Y:S02]  /*1f220*/  PRMT R171, RZ, 0x7610, R171 ;  /* 0x00007610ffab7816 */ /* 0x000fe400000000ab */
[----:B------:R-:W-:Y:S01]  /*1f230*/  PRMT R170, RZ, 0x7610, R170 ;  /* 0x00007610ffaa7816 */ /* 0x000fe200000000aa */
[----:B--2---:R-:W-:Y:S02]  /*1f240*/  @!P0 IMAD.MOV.U32 R8, RZ, RZ, R11 ;  /* 0x000000ffff088224 */ /* 0x004fe400078e000b */
        /* <DEDUP_REMOVED lines=13> */
[----:B------:R3:W2:Y:S01]  /*1f320*/  @!P0 LDG.E.U8 R170, desc[UR6][R8.64] ;  /* 0x0000000608aa8981 */ /* 0x0006a2000c1e1100 */
[----:B------:R-:W-:-:S03]  /*1f330*/  PRMT R168, RZ, 0x7610, R168 ;  /* 0x00007610ffa87816 */ /* 0x000fc600000000a8 */
[----:B------:R-:W2:Y:S01]  /*1f340*/  LDL R15, [R1+0x980] ;  /* 0x00098000010f7983 */ /* 0x000ea20000100800 */
[----:B---3--:R-:W-:-:S03]  /*1f350*/  @!P0 IMAD.MOV.U32 R9, RZ, RZ, R12 ;  /* 0x000000ffff098224 */ /* 0x008fc600078e000c */
[----:B------:R-:W3:Y:S01]  /*1f360*/  LDL R12, [R1+0x9c0] ;  /* 0x0009c000010c7983 */ /* 0x000ee20000100800 */
[----:B----4-:R-:W-:-:S03]  /*1f370*/  @!P0 IMAD.MOV.U32 R8, RZ, RZ, R10 ;  /* 0x000000ffff088224 */ /* 0x010fc600078e000a */
[----:B------:R-:W4:Y:S04]  /*1f380*/  LDL R10, [R1+0x9c4] ;  /* 0x0009c400010a7983 */ /* 0x000f280000100800 */
[----:B------:R2:W4:Y:S01]  /*1f390*/  @!P0 LDG.E.U8 R169, desc[UR6][R8.64] ;  /* 0x0000000608a98981 */ /* 0x000522000c1e1100 */
[----:B------:R-:W-:Y:S01]  /*1f3a0*/  PRMT R167, RZ, 0x7610, R167 ;  /* 0x00007610ffa77816 */ /* 0x000fe200000000a7 */
[----:B--2---:R-:W-:Y:S02]  /*1f3b0*/  @!P0 IMAD.MOV.U32 R8, RZ, RZ, R11 ;  /* 0x000000ffff088224 */ /* 0x004fe400078e000b */
[----:B------:R-:W2:Y:S01]  /*1f3c0*/  LDL R11, [R1+0x9a4] ;  /* 0x0009a400010b7983 */ /* 0x000ea20000100800 */
[----:B------:R-:W-:-:S03]  /*1f3d0*/  @!P0 IMAD.MOV.U32 R9, RZ, RZ, R14 ;  /* 0x000000ffff098224 */ /* 0x000fc600078e000e */
[----:B------:R-:W2:Y:S04]  /*1f3e0*/  LDL R14, [R1+0x984] ;  /* 0x00098400010e7983 */ /* 0x000ea80000100800 */
[----:B------:R0:W2:Y:S02]  /*1f3f0*/  @!P0 LDG.E.U8 R168, desc[UR6][R8.64] ;  /* 0x0000000608a88981 */ /* 0x0000a4000c1e1100 */
[----:B0-----:R-:W-:Y:S02]  /*1f400*/  @!P0 IMAD.MOV.U32 R8, RZ, RZ, R7 ;  /* 0x000000ffff088224 */ /* 0x001fe400078e0007 */
        /* <DEDUP_REMOVED lines=12> */
[----:B0-----:R-:W-:Y:S01]  /*1f4d0*/  @!P0 IMAD.MOV.U32 R9, RZ, RZ, R16 ;  /* 0x000000ffff098224 */ /* 0x001fe200078e0010 */
[----:B------:R-:W-:Y:S01]  /*1f4e0*/  PRMT R163, RZ, 0x7610, R163 ;  /* 0x00007610ffa37816 */ /* 0x000fe200000000a3 */
[----:B--2---:R-:W-:Y:S02]  /*1f4f0*/  @!P0 IMAD.MOV.U32 R8, RZ, RZ, R11 ;  /* 0x000000ffff088224 */ /* 0x004fe400078e000b */
[----:B------:R-:W2:Y:S04]  /*1f500*/  LDL R11, [R1+0x924] ;  /* 0x00092400010b7983 */ /* 0x000ea80000100800 */
[----:B------:R0:W2:Y:S04]  /*1f510*/  @!P0 LDG.E.U8 R165, desc[UR6][R8.64] ;  /* 0x0000000608a58981 */ /* 0x0000a8000c1e1100 */
[----:B------:R-:W2:Y:S01]  /*1f520*/  LDL.LU R26, [R1+0x900] ;  /* 0x00090000011a7983 */ /* 0x000ea20000300800 */
[----:B0-----:R-:W-:-:S02]  /*1f530*/  @!P0 IMAD.MOV.U32 R8, RZ, RZ, R14 ;  /* 0x000000ffff088224 */ /* 0x001fc400078e000e */
[----:B------:R-:W-:-:S05]  /*1f540*/  @!P0 IMAD.MOV.U32 R9, RZ, RZ, R15 ;  /* 0x000000ffff098224 */ /* 0x000fca00078e000f */
[----:B------:R0:W2:Y:S01]  /*1f550*/  @!P0 LDG.E.U8 R164, desc[UR6][R8.64] ;  /* 0x0000000608a48981 */ /* 0x0000a2000c1e1100 */
[----:B------:R-:W-:Y:S01]  /*1f560*/  PRMT R162, RZ, 0x7610, R162 ;  /* 0x00007610ffa27816 */ /* 0x000fe200000000a2 */
[----:B------:R-:W-:Y:S02]  /*1f570*/  IMAD.MOV.U32 R137, RZ, RZ, R139 ;  /* 0x000000ffff897224 */ /* 0x000fe400078e008b */
[----:B0-----:R-:W-:Y:S02]  /*1f580*/  @!P0 IMAD.MOV.U32 R8, RZ, RZ, R7 ;  /* 0x000000ffff088224 */ /* 0x001fe400078e0007 */
[----:B------:R-:W-:Y:S01]  /*1f590*/  @!P0 IMAD.MOV.U32 R9, RZ, RZ, R13 ;  /* 0x000000ffff098224 */ /* 0x000fe200078e000d */
[----:B------:R-:W2:Y:S04]  /*1f5a0*/  LDL.LU R7, [R1+0x8c4] ;  /* 0x0008c40001077983 */ /* 0x000ea80000300800 */
[----:B------:R3:W2:Y:S01]  /*1f5b0*/  @!P0 LDG.E.U8 R163, desc[UR6][R8.64] ;  /* 0x0000000608a38981 */ /* 0x0006a2000c1e1100 */
[----:B------:R-:W-:-:S02]  /*1f5c0*/  IMAD.MOV.U32 R139, RZ, RZ, R142 ;  /* 0x000000ffff8b7224 */ /* 0x000fc400078e008e */
[----:B------:R-:W-:Y:S02]  /*1f5d0*/  IMAD.MOV.U32 R142, RZ, RZ, R153 ;  /* 0x000000ffff8e7224 */ /* 0x000fe400078e0099 */
[----:B------:R-:W-:Y:S02]  /*1f5e0*/  IMAD.MOV.U32 R138, RZ, RZ, R141 ;  /* 0x000000ffff8a7224 */ /* 0x000fe400078e008d */
[----:B------:R-:W-:Y:S02]  /*1f5f0*/  IMAD.MOV.U32 R141, RZ, RZ, R143 ;  /* 0x000000ffff8d7224 */ /* 0x000fe400078e008f */
[----:B------:R-:W-:Y:S02]  /*1f600*/  IMAD.MOV.U32 R143, RZ, RZ, R152 ;  /* 0x000000ffff8f7224 */ /* 0x000fe400078e0098 */
[----:B---3--:R-:W-:Y:S02]  /*1f610*/  @!P0 IMAD.MOV.U32 R9, RZ, RZ, R12 ;  /* 0x000000ffff098224 */ /* 0x008fe400078e000c */
[----:B----4-:R-:W-:-:S02]  /*1f620*/  @!P0 IMAD.MOV.U32 R8, RZ, RZ, R10 ;  /* 0x000000ffff088224 */ /* 0x010fc400078e000a */
[----:B------:R-:W3:Y:S04]  /*1f630*/  LDL R10, [R1+0x8e0] ;  /* 0x0008e000010a7983 */ /* 0x000ee80000100800 */
[----:B------:R-:W4:Y:S04]  /*1f640*/  LDL.LU R29, [R1+0x8a0] ;  /* 0x0008a000011d7983 */ /* 0x000f280000300800 */
[----:B------:R-:W4:Y:S04]  /*1f650*/  LDL.LU R27, [R1+0x8a4] ;  /* 0x0008a400011b7983 */ /* 0x000f280000300800 */
[----:B------:R0:W4:Y:S04]  /*1f660*/  @!P0 LDG.E.U8 R162, desc[UR6][R8.64] ;  /* 0x0000000608a28981 */ /* 0x000128000c1e1100 */
[----:B------:R-:W4:Y:S04]  /*1f670*/  LDL.LU R153, [R1+0x87c] ;  /* 0x00087c0001997983 */ /* 0x000f280000300800 */
[----:B------:R1:W-:Y:S01]  /*1f680*/  STL [R1+0x14b8], R4 ;  /* 0x0014b80401007387 */ /* 0x0003e20000100800 */
[----:B0-----:R-:W-:-:S03]  /*1f690*/  @!P0 IMAD.MOV.U32 R9, RZ, RZ, R4 ;  /* 0x000000ffff098224 */ /* 0x001fc600078e0004 */
[----:B-1----:R-:W4:Y:S04]  /*1f6a0*/  LDL.LU R4, [R1+0x8c0] ;  /* 0x0008c00001047983 */ /* 0x002f280000300800 */
[----:B------:R-:W4:Y:S04]  /*1f6b0*/  LDL.LU R134, [R1+0x878] ;  /* 0x0008780001867983 */ /* 0x000f280000300800 */
[----:B------:R-:W4:Y:S04]  /*1f6c0*/  LDL.LU R135, [R1+0x874] ;  /* 0x0008740001877983 */ /* 0x000f280000300800 */
[----:B------:R-:W4:Y:S04]  /*1f6d0*/  LDL.LU R152, [R1+0x870] ;  /* 0x0008700001987983 */ /* 0x000f280000300800 */
[----:B------:R-:W4:Y:S04]  /*1f6e0*/  LDL.LU R136, [R1+0x86c] ;  /* 0x00086c0001887983 */ /* 0x000f280000300800 */
[----:B------:R-:W4:Y:S04]  /*1f6f0*/  LDL.LU R132, [R1+0x868] ;  /* 0x0008680001847983 */ /* 0x000f280000300800 */
[----:B------:R-:W4:Y:S01]  /*1f700*/  LDL.LU R133, [R1+0x864] ;  /* 0x0008640001857983 */ /* 0x000f220000300800 */
[----:B------:R-:W-:-:S02]  /*1f710*/  PRMT R161, RZ, 0x7610, R161 ;  /* 0x00007610ffa17816 */ /* 0x000fc400000000a1 */
[----:B------:R-:W-:Y:S01]  /*1f720*/  PRMT R160, RZ, 0x7610, R160 ;  /* 0x00007610ffa07816 */ /* 0x000fe200000000a0 */
[----:B--2---:R-:W-:-:S05]  /*1f730*/  @!P0 IMAD.MOV.U32 R8, RZ, RZ, R11 ;  /* 0x000000ffff088224 */ /* 0x004fca00078e000b */
[----:B------:R0:W2:Y:S01]  /*1f740*/  @!P0 LDG.E.U8 R161, desc[UR6][R8.64] ;  /* 0x0000000608a18981 */ /* 0x0000a2000c1e1100 */
[----:B------:R-:W-:Y:S01]  /*1f750*/  PRMT R159, RZ, 0x7610, R159 ;  /* 0x00007610ff9f7816 */ /* 0x000fe2000000009f */
[----:B0-----:R-:W-:Y:S02]  /*1f760*/  @!P0 IMAD.MOV.U32 R8, RZ, RZ, R5 ;  /* 0x000000ffff088224 */ /* 0x001fe400078e0005 */
[----:B------:R-:W-:-:S05]  /*1f770*/  @!P0 IMAD.MOV.U32 R9, RZ, RZ, R26 ;  /* 0x000000ffff098224 */ /* 0x000fca00078e001a */
[----:B------:R0:W2:Y:S01]  /*1f780*/  @!P0 LDG.E.U8 R160, desc[UR6][R8.64] ;  /* 0x0000000608a08981 */ /* 0x0000a2000c1e1100 */
[----:B------:R-:W-:Y:S01]  /*1f790*/  PRMT R158, RZ, 0x7610, R158 ;  /* 0x00007610ff9e7816 */ /* 0x000fe2000000009e */
[----:B0-----:R-:W-:Y:S01]  /*1f7a0*/  @!P0 IMAD.MOV.U32 R8, RZ, RZ, R3 ;  /* 0x000000ffff088224 */ /* 0x001fe200078e0003 */
[----:B------:R-:W-:Y:S01]  /*1f7b0*/  PRMT R2, RZ, 0x7610, R2 ;  /* 0x00007610ff027816 */ /* 0x000fe20000000002 */
[----:B---3--:R-:W-:-:S05]  /*1f7c0*/  @!P0 IMAD.MOV.U32 R9, RZ, RZ, R10 ;  /* 0x000000ffff098224 */ /* 0x008fca00078e000a */
[----:B------:R0:W3:Y:S01]  /*1f7d0*/  @!P0 LDG.E.U8 R159, desc[UR6][R8.64] ;  /* 0x00000006089f8981 */ /* 0x0000e2000c1e1100 */
[----:B----4-:R-:W-:-:S03]  /*1f7e0*/  LOP3.LUT R11, R153, 0xffff, RZ, 0xc0, !PT ;  /* 0x0000ffff990b7812 */ /* 0x010fc600078ec0ff */
[----:B------:R-:W4:Y:S01]  /*1f7f0*/  LDL.LU R153, [R1+0x860] ;  /* 0x0008600001997983 */ /* 0x000f220000300800 */
[----:B0-----:R-:W-:Y:S02]  /*1f800*/  @!P0 IMAD.MOV.U32 R8, RZ, RZ, R7 ;  /* 0x000000ffff088224 */ /* 0x001fe400078e0007 */
[----:B------:R-:W-:Y:S01]  /*1f810*/  @!P0 IMAD.MOV.U32 R9, RZ, RZ, R4 ;  /* 0x000000ffff098224 */ /* 0x000fe200078e0004 */
[----:B------:R-:W-:Y:S02]  /*1f820*/  LOP3.LUT R10, R134, 0xffff, RZ, 0xc0, !PT ;  /* 0x0000ffff860a7812 */ /* 0x000fe400078ec0ff */
[----:B------:R-:W2:Y:S04]  /*1f830*/  LDL.LU R134, [R1+0x85c] ;  /* 0x00085c0001867983 */ /* 0x000ea80000300800 */
[----:B------:R0:W3:Y:S01]  /*1f840*/  @!P0 LDG.E.U8 R158, desc[UR6][R8.64] ;  /* 0x00000006089e8981 */ /* 0x0000e2000c1e1100 */
[----:B------:R-:W-:-:S02]  /*1f850*/  PRMT R53, R11, 0x3340, R10 ;  /* 0x000033400b357816 */ /* 0x000fc4000000000a */
[----:B------:R-:W-:Y:S01]  /*1f860*/  LOP3.LUT R11, R136, 0xffff, RZ, 0xc0, !PT ;  /* 0x0000ffff880b7812 */ /* 0x000fe200078ec0ff */
[----:B------:R-:W3:Y:S01]  /*1f870*/  LDL.LU R130, [R1+0x858] ;  /* 0x0008580001827983 */ /* 0x000ee20000300800 */
[----:B0-----:R-:W-:Y:S02]  /*1f880*/  @!P0 IMAD.MOV.U32 R8, RZ, RZ, R27 ;  /* 0x000000ffff088224 */ /* 0x001fe400078e001b */
[----:B------:R-:W-:Y:S02]  /*1f890*/  @!P0 IMAD.MOV.U32 R9, RZ, RZ, R29 ;  /* 0x000000ffff098224 */ /* 0x000fe400078e001d */
[----:B------:R-:W-:-:S03]  /*1f8a0*/  IMAD.MOV.U32 R136, RZ, RZ, R137 ;  /* 0x000000ffff887224 */ /* 0x000fc600078e0089 */
[----:B------:R0:W3:Y:S01]  /*1f8b0*/  @!P0 LDG.E.U8 R2, desc[UR6][R8.64] ;  /* 0x0000000608028981 */ /* 0x0000e2000c1e1100 */
[----:B------:R-:W-:Y:S02]  /*1f8c0*/  IMAD.MOV.U32 R137, RZ, RZ, R138 ;  /* 0x000000ffff897224 */ /* 0x000fe400078e008a */
[----:B------:R-:W-:Y:S02]  /*1f8d0*/  IMAD.MOV.U32 R138, RZ, RZ, R141 ;  /* 0x000000ffff8a7224 */ /* 0x000fe400078e008d */
[----:B------:R-:W-:Y:S02]  /*1f8e0*/  IMAD.MOV.U32 R141, RZ, RZ, R143 ;  /* 0x000000ffff8d7224 */ /* 0x000fe400078e008f */
[----:B------:R-:W-:Y:S01]  /*1f8f0*/  IMAD.MOV.U32 R143, RZ, RZ, R154 ;  /* 0x000000ffff8f7224 */ /* 0x000fe200078e009a */
[----:B0-----:R-:W-:Y:S01]  /*1f900*/  LOP3.LUT R9, R135, 0xffff, RZ, 0xc0, !PT ;  /* 0x0000ffff87097812 */ /* 0x001fe200078ec0ff */
[----:B------:R-:W-:Y:S02]  /*1f910*/  IMAD.MOV.U32 R135, RZ, RZ, R139 ;  /* 0x000000ffff877224 */ /* 0x000fe400078e008b */
[----:B------:R-:W-:-:S02]  /*1f920*/  IMAD.MOV.U32 R139, RZ, RZ, R142 ;  /* 0x000000ffff8b7224 */ /* 0x000fc400078e008e */
[----:B------:R-:W-:Y:S02]  /*1f930*/  IMAD.MOV.U32 R142, RZ, RZ, R144 ;  /* 0x000000ffff8e7224 */ /* 0x000fe400078e0090 */
[----:B------:R-:W-:Y:S01]  /*1f940*/  IMAD.MOV.U32 R144, RZ, RZ, R20 ;  /* 0x000000ffff907224 */ /* 0x000fe200078e0014 */
[----:B------:R-:W-:Y:S01]  /*1f950*/  LOP3.LUT R8, R152, 0xffff, RZ, 0xc0, !PT ;  /* 0x0000ffff98087812 */ /* 0x000fe200078ec0ff */
[----:B------:R-:W3:Y:S04]  /*1f960*/  LDL.LU R20, [R1+0x854] ;  /* 0x0008540001147983 */ /* 0x000ee80000300800 */
[----:B------:R-:W3:Y:S01]  /*1f970*/  LDL.LU R154, [R1+0x850] ;  /* 0x00085000019a7983 */ /* 0x000ee20000300800 */
[----:B------:R-:W-:Y:S02]  /*1f980*/  LOP3.LUT R10, R132, 0xffff, RZ, 0xc0, !PT ;  /* 0x0000ffff840a7812 */ /* 0x000fe400078ec0ff */
[----:B------:R-:W-:Y:S01]  /*1f990*/  PRMT R152, R9, 0x3340, R8 ;  /* 0x0000334009987816 */ /* 0x000fe20000000008 */
[----:B------:R-:W3:Y:S01]  /*1f9a0*/  LDL.LU R132, [R1+0x84c] ;  /* 0x00084c0001847983 */ /* 0x000ee20000300800 */
[----:B------:R-:W-:-:S03]  /*1f9b0*/  LOP3.LUT R9, R133, 0xffff, RZ, 0xc0, !PT ;  /* 0x0000ffff85097812 */ /* 0x000fc600078ec0ff */
[----:B------:R-:W3:Y:S04]  /*1f9c0*/  LDL.LU R129, [R1+0x848] ;  /* 0x0008480001817983 */ /* 0x000ee80000300800 */
[----:B------:R-:W3:Y:S01]  /*1f9d0*/  LDL.LU R133, [R1+0x844] ;  /* 0x0008440001857983 */ /* 0x000ee20000300800 */
[----:B------:R-:W-:Y:S02]  /*1f9e0*/  PRMT R52, R11, 0x3340, R10 ;  /* 0x000033400b347816 */ /* 0x000fe4000000000a */
[----:B----4-:R-:W-:-:S04]  /*1f9f0*/  LOP3.LUT R8, R153, 0xffff, RZ, 0xc0, !PT ;  /* 0x0000ffff99087812 */ /* 0x010fc800078ec0ff */
[----:B------:R-:W-:Y:S02]  /*1fa00*/  PRMT R153, R9, 0x3340, R8 ;  /* 0x0000334009997816 */ /* 0x000fe40000000008 */
[----:B--2---:R-:W-:Y:S02]  /*1fa10*/  LOP3.LUT R11, R134, 0xffff, RZ, 0xc0, !PT ;  /* 0x0000ffff860b7812 */ /* 0x004fe400078ec0ff */
[----:B------:R-:W2:Y:S01]  /*1fa20*/  LDL.LU R134, [R1+0x840] ;  /* 0x0008400001867983 */ /* 0x000ea20000300800 */
[----:B---3--:R-:W-:-:S04]  /*1fa30*/  LOP3.LUT R10, R130, 0xffff, RZ, 0xc0, !PT ;  /* 0x0000ffff820a7812 */ /* 0x008fc800078ec0ff */
[----:B------:R-:W-:Y:S02]  /*1fa40*/  PRMT R51, R11, 0x3340, R10 ;  /* 0x000033400b337816 */ /* 0x000fe4000000000a */
[----:B------:R-:W-:Y:S02]  /*1fa50*/  LOP3.LUT R9, R20, 0xffff, RZ, 0xc0, !PT ;  /* 0x0000ffff14097812 */ /* 0x000fe400078ec0ff */
[----:B------:R-:W-:Y:S01]  /*1fa60*/  LOP3.LUT R8, R154, 0xffff, RZ, 0xc0, !PT ;  /* 0x0000ffff9a087812 */ /* 0x000fe200078ec0ff */
[----:B------:R-:W3:Y:S04]  /*1fa70*/  LDL.LU R20, [R1+0x83c] ;  /* 0x00083c0001147983 */ /* 0x000ee80000300800 */
[----:B------:R-:W4:Y:S04]  /*1fa80*/  LDL.LU R127, [R1+0x838] ;  /* 0x00083800017f7983 */ /* 0x000f280000300800 */
[----:B------:R-:W4:Y:S01]  /*1fa90*/  LDL.LU R130, [R1+0x834] ;  /* 0x0008340001827983 */ /* 0x000f220000300800 */
[----:B------:R-:W-:-:S02]  /*1faa0*/  PRMT R154, R9, 0x3340, R8 ;  /* 0x00003340099a7816 */ /* 0x000fc40000000008 */
[----:B------:R-:W-:Y:S02]  /*1fab0*/  LOP3.LUT R11, R132, 0xffff, RZ, 0xc0, !PT ;  /* 0x0000ffff840b7812 */ /* 0x000fe400078ec0ff */
[----:B------:R-:W-:Y:S01]  /*1fac0*/  LOP3.LUT R9, R133, 0xffff, RZ, 0xc0, !PT ;  /* 0x0000ffff85097812 */ /* 0x000fe200078ec0ff */
[----:B------:R-:W4:Y:S04]  /*1fad0*/  LDL.LU R132, [R1+0x830] ;  /* 0x0008300001847983 */ /* 0x000f280000300800 */
[----:B------:R-:W4:Y:S01]  /*1fae0*/  LDL.LU R133, [R1+0x82c] ;  /* 0x00082c0001857983 */ /* 0x000f220000300800 */
[----:B------:R-:W-:-:S03]  /*1faf0*/  LOP3.LUT R10, R129, 0xffff, RZ, 0xc0, !PT ;  /* 0x0000ffff810a7812 */ /* 0x000fc600078ec0ff */
[----:B------:R-:W4:Y:S04]  /*1fb00*/  LDL.LU R128, [R1+0x828] ;  /* 0x0008280001807983 */ /* 0x000f280000300800 */
[----:B------:R-:W4:Y:S01]  /*1fb10*/  LDL.LU R129, [R1+0x824] ;  /* 0x0008240001817983 */ /* 0x000f220000300800 */
[----:B------:R-:W-:Y:S02]  /*1fb20*/  PRMT R50, R11, 0x3340, R10 ;  /* 0x000033400b327816 */ /* 0x000fe4000000000a */
[----:B--2---:R-:W-:Y:S01]  /*1fb30*/  LOP3.LUT R8, R134, 0xffff, RZ, 0xc0, !PT ;  /* 0x0000ffff86087812 */ /* 0x004fe200078ec0ff */
[----:B------:R-:W-:Y:S02]  /*1fb40*/  IMAD.MOV.U32 R134, RZ, RZ, R135 ;  /* 0x000000ffff867224 */ /* 0x000fe400078e0087 */
[----:B------:R-:W-:-:S02]  /*1fb50*/  IMAD.MOV.U32 R135, RZ, RZ, R138 ;  /* 0x000000ffff877224 */ /* 0x000fc400078e008a */
[----:B------:R-:W-:Y:S02]  /*1fb60*/  IMAD.MOV.U32 R138, RZ, RZ, R139 ;  /* 0x000000ffff8a7224 */ /* 0x000fe400078e008b */
[----:B------:R-:W-:Y:S02]  /*1fb70*/  IMAD.MOV.U32 R139, RZ, RZ, R141 ;  /* 0x000000ffff8b7224 */ /* 0x000fe400078e008d */
[----:B------:R-:W-:Y:S02]  /*1fb80*/  IMAD.MOV.U32 R141, RZ, RZ, R142 ;  /* 0x000000ffff8d7224 */ /* 0x000fe400078e008e */
[----:B------:R-:W-:Y:S01]  /*1fb90*/  IMAD.MOV.U32 R142, RZ, RZ, R155 ;  /* 0x000000ffff8e7224 */ /* 0x000fe200078e009b */
[----:B------:R-:W-:Y:S02]  /*1fba0*/  PRMT R155, R9, 0x3340, R8 ;  /* 0x00003340099b7816 */ /* 0x000fe40000000008 */
[----:B---3--:R-:W-:Y:S02]  /*1fbb0*/  LOP3.LUT R11, R20, 0xffff, RZ, 0xc0, !PT ;  /* 0x0000ffff140b7812 */ /* 0x008fe400078ec0ff */
[----:B----4-:R-:W-:Y:S01]  /*1fbc0*/  LOP3.LUT R10, R130, 0xffff, RZ, 0xc0, !PT ;  /* 0x0000ffff820a7812 */ /* 0x010fe200078ec0ff */
[----:B------:R-:W2:Y:S04]  /*1fbd0*/  LDL.LU R20, [R1+0x820] ;  /* 0x0008200001147983 */ /* 0x000ea80000300800 */
[----:B------:R-:W3:Y:S04]  /*1fbe0*/  LDL.LU R130, [R1+0x81c] ;  /* 0x00081c0001827983 */ /* 0x000ee80000300800 */
[----:B------:R-:W4:Y:S01]  /*1fbf0*/  LDL.LU R126, [R1+0x818] ;  /* 0x00081800017e7983 */ /* 0x000f220000300800 */
[----:B------:R-:W-:-:S02]  /*1fc00*/  PRMT R49, R11, 0x3340, R10 ;  /* 0x000033400b317816 */ /* 0x000fc4000000000a */
[----:B------:R-:W-:Y:S02]  /*1fc10*/  LOP3.LUT R8, R132, 0xffff, RZ, 0xc0, !PT ;  /* 0x0000ffff84087812 */ /* 0x000fe400078ec0ff */
[----:B------:R-:W-:Y:S01]  /*1fc20*/  LOP3.LUT R11, R133, 0xffff, RZ, 0xc0, !PT ;  /* 0x0000ffff850b7812 */ /* 0x000fe200078ec0ff */
[----:B------:R-:W4:Y:S01]  /*1fc30*/  LDL.LU R132, [R1+0x814] ;  /* 0x0008140001847983 */ /* 0x000f220000300800 */
[----:B------:R-:W-:Y:S02]  /*1fc40*/  IMAD.MOV.U32 R133, RZ, RZ, R134 ;  /* 0x000000ffff857224 */ /* 0x000fe400078e0086 */
[----:B------:R-:W-:Y:S02]  /*1fc50*/  IMAD.MOV.U32 R134, RZ, RZ, R135 ;  /* 0x000000ffff867224 */ /* 0x000fe400078e0087 */
[----:B------:R-:W-:Y:S02]  /*1fc60*/  IMAD.MOV.U32 R135, RZ, RZ, R138 ;  /* 0x000000ffff877224 */ /* 0x000fe400078e008a */
[----:B------:R-:W-:-:S02]  /*1fc70*/  IMAD.MOV.U32 R138, RZ, RZ, R139 ;  /* 0x000000ffff8a7224 */ /* 0x000fc400078e008b */
[----:B------:R-:W-:Y:S02]  /*1fc80*/  IMAD.MOV.U32 R139, RZ, RZ, R141 ;  /* 0x000000ffff8b7224 */ /* 0x000fe400078e008d */
[----:B------:R-:W-:Y:S01]  /*1fc90*/  IMAD.MOV.U32 R141, RZ, RZ, R18 ;  /* 0x000000ffff8d7224 */ /* 0x000fe200078e0012 */
[----:B------:R-:W-:Y:S01]  /*1fca0*/  LOP3.LUT R9, R127, 0xffff, RZ, 0xc0, !PT ;  /* 0x0000ffff7f097812 */ /* 0x000fe200078ec0ff */
[----:B------:R-:W-:Y:S02]  /*1fcb0*/  IMAD.MOV.U32 R18, RZ, RZ, R22 ;  /* 0x000000ffff127224 */ /* 0x000fe400078e0016 */
[----:B------:R-:W4:Y:S01]  /*1fcc0*/  LDL.LU R22, [R1+0x810] ;  /* 0x0008100001167983 */ /* 0x000f220000300800 */
[----:B------:R-:W-:Y:S02]  /*1fcd0*/  PRMT R48, R9, 0x3340, R8 ;  /* 0x0000334009307816 */ /* 0x000fe40000000008 */
[----:B------:R-:W-:Y:S01]  /*1fce0*/  LOP3.LUT R9, R128, 0xffff, RZ, 0xc0, !PT ;  /* 0x0000ffff80097812 */ /* 0x000fe200078ec0ff */
[----:B------:R-:W4:Y:S01]  /*1fcf0*/  LDL.LU R127, [R1+0x80c] ;  /* 0x00080c00017f7983 */ /* 0x000f220000300800 */
[----:B------:R-:W-:-:S03]  /*1fd00*/  LOP3.LUT R10, R129, 0xffff, RZ, 0xc0, !PT ;  /* 0x0000ffff810a7812 */ /* 0x000fc600078ec0ff */
[----:B------:R-:W4:Y:S04]  /*1fd10*/  LDL.LU R128, [R1+0x808] ;  /* 0x0008080001807983 */ /* 0x000f280000300800 */
[----:B------:R-:W4:Y:S01]  /*1fd20*/  LDL.LU R129, [R1+0x804] ;  /* 0x0008040001817983 */ /* 0x000f220000300800 */
[----:B--2---:R-:W-:Y:S02]  /*1fd30*/  LOP3.LUT R8, R20, 0xffff, RZ, 0xc0, !PT ;  /* 0x0000ffff14087812 */ /* 0x004fe400078ec0ff */
[----:B------:R-:W-:Y:S02]  /*1fd40*/  PRMT R20, R11, 0x3340, R10 ;  /* 0x000033400b147816 */ /* 0x000fe4000000000a */
[----:B---3--:R-:W-:Y:S02]  /*1fd50*/  LOP3.LUT R11, R130, 0xffff, RZ, 0xc0, !PT ;  /* 0x0000ffff820b7812 */ /* 0x008fe400078ec0ff */
[----:B------:R-:W2:Y:S01]  /*1fd60*/  LDL.LU R130, [R1+0x800] ;  /* 0x0008000001827983 */ /* 0x000ea20000300800 */
[----:B----4-:R-:W-:Y:S01]  /*1fd70*/  LOP3.LUT R10, R132, 0xffff, RZ, 0xc0, !PT ;  /* 0x0000ffff840a7812 */ /* 0x010fe200078ec0ff */
[----:B------:R-:W-:-:S02]  /*1fd80*/  IMAD.MOV.U32 R132, RZ, RZ, R133 ;  /* 0x000000ffff847224 */ /* 0x000fc400078e0085 */
[----:B------:R-:W-:Y:S02]  /*1fd90*/  IMAD.MOV.U32 R133, RZ, RZ, R134 ;  /* 0x000000ffff857224 */ /* 0x000fe400078e0086 */
[----:B------:R-:W-:Y:S02]  /*1fda0*/  IMAD.MOV.U32 R134, RZ, RZ, R135 ;  /* 0x000000ffff867224 */ /* 0x000fe400078e0087 */
[----:B------:R-:W-:Y:S02]  /*1fdb0*/  IMAD.MOV.U32 R135, RZ, RZ, R138 ;  /* 0x000000ffff877224 */ /* 0x000fe400078e008a */
[----:B------:R-:W-:Y:S01]  /*1fdc0*/  IMAD.MOV.U32 R138, RZ, RZ, R139 ;  /* 0x000000ffff8a7224 */ /* 0x000fe200078e008b */
[----:B------:R-:W-:Y:S01]  /*1fdd0*/  PRMT R16, R9, 0x3340, R8 ;  /* 0x0000334009107816 */ /* 0x000fe20000000008 */
[----:B------:R-:W-:Y:S01]  /*1fde0*/  IMAD.MOV.U32 R139, RZ, RZ, R18 ;  /* 0x000000ffff8b7224 */ /* 0x000fe200078e0012 */
[----:B------:R-:W-:Y:S01]  /*1fdf0*/  LOP3.LUT R9, R126, 0xffff, RZ, 0xc0, !PT ;  /* 0x0000ffff7e097812 */ /* 0x000fe200078ec0ff */
[----:B------:R-:W3:Y:S01]  /*1fe00*/  LDL.LU R18, [R1+0x7fc] ;  /* 0x0007fc0001127983 */ /* 0x000ee20000300800 */
[----:B------:R-:W-:-:S03]  /*1fe10*/  LOP3.LUT R8, R22, 0xffff, RZ, 0xc0, !PT ;  /* 0x0000ffff16087812 */ /* 0x000fc600078ec0ff */
[----:B------:R-:W4:Y:S04]  /*1fe20*/  LDL.LU R22, [R1+0x7f8] ;  /* 0x0007f80001167983 */ /* 0x000f280000300800 */
[----:B------:R-:W4:Y:S01]  /*1fe30*/  LDL.LU R126, [R1+0x7f4] ;  /* 0x0007f400017e7983 */ /* 0x000f220000300800 */
[----:B------:R-:W-:Y:S02]  /*1fe40*/  PRMT R47, R11, 0x3340, R10 ;  /* 0x000033400b2f7816 */ /* 0x000fe4000000000a */
[----:B------:R-:W-:Y:S02]  /*1fe50*/  LOP3.LUT R11, R127, 0xffff, RZ, 0xc0, !PT ;  /* 0x0000ffff7f0b7812 */ /* 0x000fe400078ec0ff */
[----:B------:R-:W4:Y:S01]  /*1fe60*/  LDL.LU R127, [R1+0x7f0] ;  /* 0x0007f000017f7983 */ /* 0x000f220000300800 */
[----:B------:R-:W-:-:S03]  /*1fe70*/  LOP3.LUT R10, R129, 0xffff, RZ, 0xc0, !PT ;  /* 0x0000ffff810a7812 */ /* 0x000fc600078ec0ff */
[----:B------:R-:W4:Y:S01]  /*1fe80*/  LDL.LU R129, [R1+0x7ec] ;  /* 0x0007ec0001817983 */ /* 0x000f220000300800 */
[----:B------:R-:W-:Y:S02]  /*1fe90*/  PRMT R46, R9, 0x3340, R8 ;  /* 0x00003340092e7816 */ /* 0x000fe40000000008 */
[----:B------:R-:W-:Y:S02]  /*1fea0*/  LOP3.LUT R9, R128, 0xffff, RZ, 0xc0, !PT ;  /* 0x0000ffff80097812 */ /* 0x000fe400078ec0ff */
[----:B------:R-:W4:Y:S01]  /*1feb0*/  LDL.LU R128, [R1+0x7e8] ;  /* 0x0007e80001807983 */ /* 0x000f220000300800 */
[----:B--2---:R-:W-:Y:S01]  /*1fec0*/  LOP3.LUT R8, R130, 0xffff, RZ, 0xc0, !PT ;  /* 0x0000ffff82087812 */ /* 0x004fe200078ec0ff */
[----:B------:R-:W-:Y:S02]  /*1fed0*/  IMAD.MOV.U32 R130, RZ, RZ, R132 ;  /* 0x000000ffff827224 */ /* 0x000fe400078e0084 */
[----:B------:R-:W-:Y:S02]  /*1fee0*/  IMAD.MOV.U32 R132, RZ, RZ, R133 ;  /* 0x000000ffff847224 */ /* 0x000fe400078e0085 */
[----:B------:R-:W-:-:S02]  /*1fef0*/  IMAD.MOV.U32 R133, RZ, RZ, R134 ;  /* 0x000000ffff857224 */ /* 0x000fc400078e0086 */
[----:B------:R-:W-:Y:S02]  /*1ff00*/  IMAD.MOV.U32 R134, RZ, RZ, R135 ;  /* 0x000000ffff867224 */ /* 0x000fe400078e0087 */
[----:B------:R-:W-:Y:S02]  /*1ff10*/  IMAD.MOV.U32 R135, RZ, RZ, R138 ;  /* 0x000000ffff877224 */ /* 0x000fe400078e008a */
[----:B------:R-:W-:Y:S01]  /*1ff20*/  IMAD.MOV.U32 R138, RZ, RZ, R21 ;  /* 0x000000ffff8a7224 */ /* 0x000fe200078e0015 */
[----:B------:R-:W-:Y:S02]  /*1ff30*/  PRMT R21, R11, 0x3340, R10 ;  /* 0x000033400b157816 */ /* 0x000fe4000000000a */
[----:B------:R-:W-:Y:S02]  /*1ff40*/  PRMT R17, R9, 0x3340, R8 ;  /* 0x0000334009117816 */ /* 0x000fe40000000008 */
[----:B---3--:R-:W-:Y:S02]  /*1ff50*/  LOP3.LUT R11, R18, 0xffff, RZ, 0xc0, !PT ;  /* 0x0000ffff120b7812 */ /* 0x008fe400078ec0ff */
[----:B----4-:R-:W-:Y:S01]  /*1ff60*/  LOP3.LUT R9, R22, 0xffff, RZ, 0xc0, !PT ;  /* 0x0000ffff16097812 */ /* 0x010fe200078ec0ff */
[----:B------:R-:W2:Y:S01]  /*1ff70*/  LDL.LU R18, [R1+0x7e4] ;  /* 0x0007e40001127983 */ /* 0x000ea20000300800 */
[----:B------:R-:W-:-:S03]  /*1ff80*/  LOP3.LUT R10, R126, 0xffff, RZ, 0xc0, !PT ;  /* 0x0000ffff7e0a7812 */ /* 0x000fc600078ec0ff */
[----:B------:R-:W3:Y:S04]  /*1ff90*/  LDL.LU R22, [R1+0x7e0] ;  /* 0x0007e00001167983 */ /* 0x000ee80000300800 */
[----:B------:R-:W4:Y:S01]  /*1ffa0*/  LDL.LU R123, [R1+0x7dc] ;  /* 0x0007dc00017b7983 */ /* 0x000f220000300800 */
[----:B------:R-:W-:Y:S02]  /*1ffb0*/  PRMT R45, R11, 0x3340, R10 ;  /* 0x000033400b2d7816 */ /* 0x000fe4000000000a */
[----:B------:R-:W-:Y:S02]  /*1ffc0*/  LOP3.LUT R11, R129, 0xffff, RZ, 0xc0, !PT ;  /* 0x0000ffff810b7812 */ /* 0x000fe400078ec0ff */
[----:B------:R-:W4:Y:S04]  /*1ffd0*/  LDL.LU R129, [R1+0x7d8] ;  /* 0x0007d80001817983 */ /* 0x000f280000300800 */
[----:B------:R-:W4:Y:S04]  /*1ffe0*/  LDL.LU R124, [R1+0x7d4] ;  /* 0x0007d400017c7983 */ /* 0x000f280000300800 */
[----:B------:R-:W4:Y:S01]  /*1fff0*/  LDL.LU R125, [R1+0x7d0] ;  /* 0x0007d000017d7983 */ /* 0x000f220000300800 */
[----:B------:R-:W-:-:S03]  /*20000*/  LOP3.LUT R8, R127, 0xffff, RZ, 0xc0, !PT ;  /* 0x0000ffff7f087812 */ /* 0x000fc600078ec0ff */
[----:B------:R-:W4:Y:S04]  /*20010*/  LDL.LU R126, [R1+0x7cc] ;  /* 0x0007cc00017e7983 */ /* 0x000f280000300800 */
[----:B------:R-:W4:Y:S01]  /*20020*/  LDL.LU R127, [R1+0x7c8] ;  /* 0x0007c800017f7983 */ /* 0x000f220000300800 */
[----:B------:R-:W-:Y:S02]  /*20030*/  PRMT R44, R9, 0x3340, R8 ;  /* 0x00003340092c7816 */ /* 0x000fe40000000008 */
[----:B------:R-:W-:Y:S02]  /*20040*/  LOP3.LUT R9, R128, 0xffff, RZ, 0xc0, !PT ;  /* 0x0000ffff80097812 */ /* 0x000fe400078ec0ff */
[----:B------:R-:W4:Y:S01]  /*20050*/  LDL.LU R128, [R1+0x7c4] ;  /* 0x0007c40001807983 */ /* 0x000f220000300800 */
[----:B---3--:R-:W-:-:S02]  /*20060*/  LOP3.LUT R8, R22, 0xffff, RZ, 0xc0, !PT ;  /* 0x0000ffff16087812 */ /* 0x008fc400078ec0ff */
[----:B--2---:R-:W-:Y:S02]  /*20070*/  LOP3.LUT R10, R18, 0xffff, RZ, 0xc0, !PT ;  /* 0x0000ffff120a7812 */ /* 0x004fe400078ec0ff */
[----:B------:R-:W-:Y:S02]  /*20080*/  PRMT R18, R9, 0x3340, R8 ;  /* 0x0000334009127816 */ /* 0x000fe40000000008 */
[----:B----4-:R-:W-:Y:S02]  /*20090*/  LOP3.LUT R9, R129, 0xffff, RZ, 0xc0, !PT ;  /* 0x0000ffff81097812 */ /* 0x010fe400078ec0ff */
[----:B------:R-:W2:Y:S01]  /*200a0*/  LDL.LU R129, [R1+0x7c0] ;  /* 0x0007c00001817983 */ /* 0x000ea20000300800 */
[----:B------:R-:W-:Y:S02]  /*200b0*/  LOP3.LUT R8, R125, 0xffff, RZ, 0xc0, !PT ;  /* 0x0000ffff7d087812 */ /* 0x000fe400078ec0ff */
[----:B------:R-:W-:Y:S01]  /*200c0*/  PRMT R22, R11, 0x3340, R10 ;  /* 0x000033400b167816 */ /* 0x000fe2000000000a */
[----:B------:R-:W3:Y:S01]  /*200d0*/  LDL.LU R121, [R1+0x7bc] ;  /* 0x0007bc0001797983 */ /* 0x000ee20000300800 */
[----:B------:R-:W-:-:S02]  /*200e0*/  LOP3.LUT R11, R123, 0xffff, RZ, 0xc0, !PT ;  /* 0x0000ffff7b0b7812 */ /* 0x000fc400078ec0ff */
[----:B------:R-:W-:Y:S01]  /*200f0*/  PRMT R42, R9, 0x3340, R8 ;  /* 0x00003340092a7816 */ /* 0x000fe20000000008 */
[----:B------:R-:W4:Y:S01]  /*20100*/  LDL.LU R122, [R1+0x7b8] ;  /* 0x0007b800017a7983 */ /* 0x000f220000300800 */
[----:B------:R-:W-:-:S03]  /*20110*/  LOP3.LUT R9, R127, 0xffff, RZ, 0xc0, !PT ;  /* 0x0000ffff7f097812 */ /* 0x000fc600078ec0ff */
[----:B------:R-:W4:Y:S04]  /*20120*/  LDL.LU R123, [R1+0x7b4] ;  /* 0x0007b400017b7983 */ /* 0x000f280000300800 */
[----:B------:R-:W3:Y:S01]  /*20130*/  LDL.LU R127, [R1+0x7b0] ;  /* 0x0007b000017f7983 */ /* 0x000ee20000300800 */
[----:B------:R-:W-:-:S03]  /*20140*/  LOP3.LUT R10, R124, 0xffff, RZ, 0xc0, !PT ;  /* 0x0000ffff7c0a7812 */ /* 0x000fc600078ec0ff */
[----:B------:R-:W4:Y:S04]  /*20150*/  LDL.LU R124, [R1+0x7ac] ;  /* 0x0007ac00017c7983 */ /* 0x000f280000300800 */
[----:B------:R-:W4:Y:S01]  /*20160*/  LDL.LU R125, [R1+0x7a8] ;  /* 0x0007a800017d7983 */ /* 0x000f220000300800 */
[----:B------:R-:W-:Y:S02]  /*20170*/  PRMT R43, R11, 0x3340, R10 ;  /* 0x000033400b2b7816 */ /* 0x000fe4000000000a */
[----:B------:R-:W-:Y:S02]  /*20180*/  LOP3.LUT R11, R126, 0xffff, RZ, 0xc0, !PT ;  /* 0x0000ffff7e0b7812 */ /* 0x000fe400078ec0ff */
[----:B------:R-:W4:Y:S01]  /*20190*/  LDL.LU R126, [R1+0x7a4] ;  /* 0x0007a400017e7983 */ /* 0x000f220000300800 */
[----:B--2---:R-:W-:Y:S01]  /*201a0*/  LOP3.LUT R8, R129, 0xffff, RZ, 0xc0, !PT ;  /* 0x0000ffff81087812 */ /* 0x004fe200078ec0ff */
[----:B------:R-:W-:-:S02]  /*201b0*/  IMAD.MOV.U32 R129, RZ, RZ, R130 ;  /* 0x000000ffff817224 */ /* 0x000fc400078e0082 */
[----:B------:R-:W-:Y:S02]  /*201c0*/  IMAD.MOV.U32 R130, RZ, RZ, R132 ;  /* 0x000000ffff827224 */ /* 0x000fe400078e0084 */
[----:B------:R-:W-:Y:S02]  /*201d0*/  IMAD.MOV.U32 R132, RZ, RZ, R133 ;  /* 0x000000ffff847224 */ /* 0x000fe400078e0085 */
[----:B------:R-:W-:Y:S02]  /*201e0*/  IMAD.MOV.U32 R133, RZ, RZ, R134 ;  /* 0x000000ffff857224 */ /* 0x000fe400078e0086 */
[----:B------:R-:W-:Y:S01]  /*201f0*/  IMAD.MOV.U32 R134, RZ, RZ, R19 ;  /* 0x000000ffff867224 */ /* 0x000fe200078e0013 */
[----:B------:R-:W-:Y:S02]  /*20200*/  PRMT R19, R9, 0x3340, R8 ;  /* 0x0000334009137816 */ /* 0x000fe40000000008 */
[----:B---3--:R-:W-:Y:S02]  /*20210*/  LOP3.LUT R8, R127, 0xffff, RZ, 0xc0, !PT ;  /* 0x0000ffff7f087812 */ /* 0x008fe400078ec0ff */
[----:B------:R-:W2:Y:S01]  /*20220*/  LDL.LU R127, [R1+0x7a0] ;  /* 0x0007a000017f7983 */ /* 0x000ea20000300800 */
[----:B------:R-:W-:Y:S01]  /*20230*/  LOP3.LUT R10, R128, 0xffff, RZ, 0xc0, !PT ;  /* 0x0000ffff800a7812 */ /* 0x000fe200078ec0ff */
[----:B------:R-:W-:-:S02]  /*20240*/  IMAD.MOV.U32 R128, RZ, RZ, R135 ;  /* 0x000000ffff807224 */ /* 0x000fc400078e0087 */
[----:B------:R-:W-:Y:S01]  /*20250*/  IMAD.MOV.U32 R135, RZ, RZ, R23 ;  /* 0x000000ffff877224 */ /* 0x000fe200078e0017 */
[----:B------:R-:W-:Y:S02]  /*20260*/  PRMT R23, R11, 0x3340, R10 ;  /* 0x000033400b177816 */ /* 0x000fe4000000000a */
[----:B------:R-:W-:Y:S02]  /*20270*/  LOP3.LUT R11, R121, 0xffff, RZ, 0xc0, !PT ;  /* 0x0000ffff790b7812 */ /* 0x000fe400078ec0ff */
[----:B----4-:R-:W-:Y:S02]  /*20280*/  LOP3.LUT R10, R123, 0xffff, RZ, 0xc0, !PT ;  /* 0x0000ffff7b0a7812 */ /* 0x010fe400078ec0ff */
[----:B------:R-:W-:Y:S01]  /*20290*/  LOP3.LUT R9, R122, 0xffff, RZ, 0xc0, !PT ;  /* 0x0000ffff7a097812 */ /* 0x000fe200078ec0ff */
[----:B------:R-:W3:Y:S04]  /*202a0*/  LDL.LU R121, [R1+0x79c] ;  /* 0x00079c0001797983 */ /* 0x000ee80000300800 */
[----:B------:R-:W4:Y:S01]  /*202b0*/  LDL.LU R122, [R1+0x798] ;  /* 0x00079800017a7983 */ /* 0x000f220000300800 */
[----:B------:R-:W-:-:S02]  /*202c0*/  PRMT R41, R11, 0x3340, R10 ;  /* 0x000033400b297816 */ /* 0x000fc4000000000a */
[----:B------:R-:W-:Y:S01]  /*202d0*/  LOP3.LUT R10, R126, 0xffff, RZ, 0xc0, !PT ;  /* 0x0000ffff7e0a7812 */ /* 0x000fe200078ec0ff */
[----:B------:R-:W4:Y:S04]  /*202e0*/  LDL.LU R123, [R1+0x794] ;  /* 0x00079400017b7983 */ /* 0x000f280000300800 */
[----:B------:R-:W4:Y:S01]  /*202f0*/  LDL.LU R126, [R1+0x790] ;  /* 0x00079000017e7983 */ /* 0x000f220000300800 */
[----:B------:R-:W-:Y:S02]  /*20300*/  PRMT R31, R9, 0x3340, R8 ;  /* 0x00003340091f7816 */ /* 0x000fe40000000008 */
[----:B------:R-:W-:Y:S02]  /*20310*/  LOP3.LUT R11, R124, 0xffff, RZ, 0xc0, !PT ;  /* 0x0000ffff7c0b7812 */ /* 0x000fe400078ec0ff */
[----:B------:R-:W-:Y:S01]  /*20320*/  LOP3.LUT R9, R125, 0xffff, RZ, 0xc0, !PT ;  /* 0x0000ffff7d097812 */ /* 0x000fe200078ec0ff */
[----:B------:R-:W4:Y:S04]  /*20330*/  LDL.LU R124, [R1+0x78c] ;  /* 0x00078c00017c7983 */ /* 0x000f280000300800 */
[----:B------:R-:W4:Y:S01]  /*20340*/  LDL.LU R125, [R1+0x788] ;  /* 0x00078800017d7983 */ /* 0x000f220000300800 */
[----:B--2---:R-:W-:-:S03]  /*20350*/  LOP3.LUT R8, R127, 0xffff, RZ, 0xc0, !PT ;  /* 0x0000ffff7f087812 */ /* 0x004fc600078ec0ff */
[----:B------:R-:W2:Y:S01]  /*20360*/  LDL.LU R127, [R1+0x784] ;  /* 0x00078400017f7983 */ /* 0x000ea20000300800 */
[----:B------:R-:W-:Y:S02]  /*20370*/  PRMT R12, R11, 0x3340, R10 ;  /* 0x000033400b0c7816 */ /* 0x000fe4000000000a */
[----:B------:R-:W-:Y:S02]  /*20380*/  PRMT R40, R9, 0x3340, R8 ;  /* 0x0000334009287816 */ /* 0x000fe40000000008 */
[----:B---3--:R-:W-:Y:S02]  /*20390*/  LOP3.LUT R11, R121, 0xffff, RZ, 0xc0, !PT ;  /* 0x0000ffff790b7812 */ /* 0x008fe400078ec0ff */
[----:B----4-:R-:W-:Y:S02]  /*203a0*/  LOP3.LUT R9, R122, 0xffff, RZ, 0xc0, !PT ;  /* 0x0000ffff7a097812 */ /* 0x010fe400078ec0ff */
[----:B------:R-:W-:Y:S02]  /*203b0*/  LOP3.LUT R10, R123, 0xffff, RZ, 0xc0, !PT ;  /* 0x0000ffff7b0a7812 */ /* 0x000fe400078ec0ff */
[----:B------:R-:W-:-:S02]  /*203c0*/  LOP3.LUT R8, R126, 0xffff, RZ, 0xc0, !PT ;  /* 0x0000ffff7e087812 */ /* 0x000fc400078ec0ff */
[----:B------:R-:W3:Y:S04]  /*203d0*/  LDL.LU R126, [R1+0x780] ;  /* 0x00078000017e7983 */ /* 0x000ee80000300800 */
[----:B------:R-:W4:Y:S01]  /*203e0*/  LDL.LU R121, [R1+0x77c] ;  /* 0x00077c0001797983 */ /* 0x000f220000300800 */
[----:B------:R-:W-:-:S03]  /*203f0*/  PRMT R30, R11, 0x3340, R10 ;  /* 0x000033400b1e7816 */ /* 0x000fc6000000000a */
[----:B------:R-:W4:Y:S04]  /*20400*/  LDL.LU R122, [R1+0x778] ;  /* 0x00077800017a7983 */ /* 0x000f280000300800 */
[----:B------:R-:W4:Y:S01]  /*20410*/  LDL.LU R123, [R1+0x774] ;  /* 0x00077400017b7983 */ /* 0x000f220000300800 */
[----:B--2---:R-:W-:-:S03]  /*20420*/  LOP3.LUT R10, R127, 0xffff, RZ, 0xc0, !PT ;  /* 0x0000ffff7f0a7812 */ /* 0x004fc600078ec0ff */
[----:B------:R-:W2:Y:S01]  /*20430*/  LDL.LU R127, [R1+0x770] ;  /* 0x00077000017f7983 */ /* 0x000ea20000300800 */
[----:B------:R-:W-:Y:S02]  /*20440*/  PRMT R38, R9, 0x3340, R8 ;  /* 0x0000334009267816 */ /* 0x000fe40000000008 */
[----:B------:R-:W-:Y:S02]  /*20450*/  LOP3.LUT R9, R125, 0xffff, RZ, 0xc0, !PT ;  /* 0x0000ffff7d097812 */ /* 0x000fe400078ec0ff */
[----:B------:R-:W-:Y:S02]  /*20460*/  LOP3.LUT R11, R124, 0xffff, RZ, 0xc0, !PT ;  /* 0x0000ffff7c0b7812 */ /* 0x000fe400078ec0ff */
[----:B------:R-:W4:Y:S04]  /*20470*/  LDL.LU R124, [R1+0x76c] ;  /* 0x00076c00017c7983 */ /* 0x000f280000300800 */
[----:B------:R-:W4:Y:S01]  /*20480*/  LDL.LU R125, [R1+0x768] ;  /* 0x00076800017d7983 */ /* 0x000f220000300800 */
[----:B---3--:R-:W-:-:S03]  /*20490*/  LOP3.LUT R8, R126, 0xffff, RZ, 0xc0, !PT ;  /* 0x0000ffff7e087812 */ /* 0x008fc600078ec0ff */
[----:B------:R-:W3:Y:S01]  /*204a0*/  LDL.LU R126, [R1+0x764] ;  /* 0x00076400017e7983 */ /* 0x000ee20000300800 */
[----:B------:R-:W-:Y:S02]  /*204b0*/  PRMT R39, R9, 0x3340, R8 ;  /* 0x0000334009277816 */ /* 0x000fe40000000008 */
[----:B--2---:R-:W-:Y:S02]  /*204c0*/  LOP3.LUT R8, R127, 0xffff, RZ, 0xc0, !PT ;  /* 0x0000ffff7f087812 */ /* 0x004fe400078ec0ff */
[----:B------:R-:W2:Y:S01]  /*204d0*/  LDL.LU R127, [R1+0x760] ;  /* 0x00076000017f7983 */ /* 0x000ea20000300800 */
[----:B------:R-:W-:Y:S02]  /*204e0*/  PRMT R13, R11, 0x3340, R10 ;  /* 0x000033400b0d7816 */ /* 0x000fe4000000000a */
[----:B----4-:R-:W-:Y:S02]  /*204f0*/  LOP3.LUT R11, R121, 0xffff, RZ, 0xc0, !PT ;  /* 0x0000ffff790b7812 */ /* 0x010fe400078ec0ff */
[----:B------:R-:W-:-:S02]  /*20500*/  LOP3.LUT R10, R123, 0xffff, RZ, 0xc0, !PT ;  /* 0x0000ffff7b0a7812 */ /* 0x000fc400078ec0ff */
[----:B------:R-:W-:Y:S01]  /*20510*/  LOP3.LUT R9, R122, 0xffff, RZ, 0xc0, !PT ;  /* 0x0000ffff7a097812 */ /* 0x000fe200078ec0ff */
[----:B------:R-:W4:Y:S04]  /*20520*/  LDL.LU R121, [R1+0x75c] ;  /* 0x00075c0001797983 */ /* 0x000f280000300800 */
[----:B------:R-:W4:Y:S01]  /*20530*/  LDL.LU R122, [R1+0x758] ;  /* 0x00075800017a7983 */ /* 0x000f220000300800 */
[----:B------:R-:W-:Y:S02]  /*20540*/  PRMT R37, R11, 0x3340, R10 ;  /* 0x000033400b257816 */ /* 0x000fe4000000000a */
[----:B------:R-:W-:Y:S01]  /*20550*/  LOP3.LUT R11, R124, 0xffff, RZ, 0xc0, !PT ;  /* 0x0000ffff7c0b7812 */ /* 0x000fe200078ec0ff */
[----:B------:R-:W4:Y:S01]  /*20560*/  LDL.LU R123, [R1+0x750] ;  /* 0x00075000017b7983 */ /* 0x000f220000300800 */
[----:B------:R-:W-:-:S03]  /*20570*/  PRMT R35, R9, 0x3340, R8 ;  /* 0x0000334009237816 */ /* 0x000fc60000000008 */
[----:B------:R-:W4:Y:S01]  /*20580*/  LDL.LU R124, [R1+0x74c] ;  /* 0x00074c00017c7983 */ /* 0x000f220000300800 */
[----:B------:R-:W-:Y:S02]  /*20590*/  LOP3.LUT R9, R125, 0xffff, RZ, 0xc0, !PT ;  /* 0x0000ffff7d097812 */ /* 0x000fe400078ec0ff */
[----:B---3--:R-:W-:Y:S01]  /*205a0*/  LOP3.LUT R10, R126, 0xffff, RZ, 0xc0, !PT ;  /* 0x0000ffff7e0a7812 */ /* 0x008fe200078ec0ff */
[----:B------:R-:W3:Y:S04]  /*205b0*/  LDL.LU R125, [R1+0x748] ;  /* 0x00074800017d7983 */ /* 0x000ee80000300800 */
[----:B------:R-:W3:Y:S01]  /*205c0*/  LDL.LU R126, [R1+0x744] ;  /* 0x00074400017e7983 */ /* 0x000ee20000300800 */
[----:B--2---:R-:W-:-:S03]  /*205d0*/  LOP3.LUT R8, R127, 0xffff, RZ, 0xc0, !PT ;  /* 0x0000ffff7f087812 */ /* 0x004fc600078ec0ff */
[----:B------:R-:W2:Y:S01]  /*205e0*/  LDL.LU R127, [R1+0x740] ;  /* 0x00074000017f7983 */ /* 0x000ea20000300800 */
[----:B------:R-:W-:Y:S02]  /*205f0*/  PRMT R14, R11, 0x3340, R10 ;  /* 0x000033400b0e7816 */ /* 0x000fe4000000000a */
[----:B------:R-:W-:Y:S02]  /*20600*/  PRMT R36, R9, 0x3340, R8 ;  /* 0x0000334009247816 */ /* 0x000fe40000000008 */
[----:B----4-:R-:W-:Y:S02]  /*20610*/  LOP3.LUT R11, R121, 0xffff, RZ, 0xc0, !PT ;  /* 0x0000ffff790b7812 */ /* 0x010fe400078ec0ff */
[----:B------:R-:W-:Y:S02]  /*20620*/  LOP3.LUT R9, R122, 0xffff, RZ, 0xc0, !PT ;  /* 0x0000ffff7a097812 */ /* 0x000fe400078ec0ff */
[----:B------:R-:W-:Y:S02]  /*20630*/  LOP3.LUT R10, R123, 0xffff, RZ, 0xc0, !PT ;  /* 0x0000ffff7b0a7812 */ /* 0x000fe400078ec0ff */
[----:B------:R-:W-:-:S02]  /*20640*/  LOP3.LUT R8, R124, 0xffff, RZ, 0xc0, !PT ;  /* 0x0000ffff7c087812 */ /* 0x000fc400078ec0ff */
[----:B------:R-:W-:Y:S02]  /*20650*/  PRMT R34, R11, 0x3340, R10 ;  /* 0x000033400b227816 */ /* 0x000fe4000000000a */
[----:B---3--:R-:W-:Y:S02]  /*20660*/  LOP3.LUT R11, R125, 0xffff, RZ, 0xc0, !PT ;  /* 0x0000ffff7d0b7812 */ /* 0x008fe400078ec0ff */
[----:B------:R-:W-:Y:S02]  /*20670*/  PRMT R33, R9, 0x3340, R8 ;  /* 0x0000334009217816 */ /* 0x000fe40000000008 */
[----:B------:R-:W-:Y:S02]  /*20680*/  LOP3.LUT R9, R126, 0xffff, RZ, 0xc0, !PT ;  /* 0x0000ffff7e097812 */ /* 0x000fe400078ec0ff */
[----:B------:R-:W-:Y:S02]  /*20690*/  LOP3.LUT R8, R0, 0xffff, RZ, 0xc0, !PT ;  /* 0x0000ffff00087812 */ /* 0x000fe400078ec0ff */
[----:B------:R-:W3:Y:S01]  /*206a0*/  LDL.LU R0, [R1+0x1940] ;  /* 0x0019400001007983 */ /* 0x000ee20000300800 */
[----:B------:R-:W-:-:S03]  /*206b0*/  PRMT R13, R30, 0x5410, R13 ;  /* 0x000054101e0d7816 */ /* 0x000fc6000000000d */
[----:B------:R-:W4:Y:S01]  /*206c0*/  LDL R30, [R1+0x1474] ;  /* 0x00147400011e7983 */ /* 0x000f220000100800 */
[----:B--2---:R-:W-:-:S04]  /*206d0*/  LOP3.LUT R10, R127, 0xffff, RZ, 0xc0, !PT ;  /* 0x0000ffff7f0a7812 */ /* 0x004fc800078ec0ff */
[----:B------:R-:W-:Y:S02]  /*206e0*/  PRMT R15, R11, 0x3340, R10 ;  /* 0x000033400b0f7816 */ /* 0x000fe4000000000a */
[----:B------:R-:W-:Y:S02]  /*206f0*/  PRMT R11, R9, 0x3340, R8 ;  /* 0x00003340090b7816 */ /* 0x000fe40000000008 */
[----:B------:R-:W-:Y:S02]  /*20700*/  PRMT R8, R31, 0x5410, R40 ;  /* 0x000054101f087816 */ /* 0x000fe40000000028 */
[----:B------:R-:W2:Y:S04]  /*20710*/  LDL R31, [R1+0x1478] ;  /* 0x00147800011f7983 */ /* 0x000ea80000100800 */
[----:B------:R-:W3:Y:S04]  /*20720*/  LDL.LU R118, [R1+0x678] ;  /* 0x0006780001767983 */ /* 0x000ee80000300800 */
        /* <DEDUP_REMOVED lines=8> */
[----:B------:R-:W3:Y:S01]  /*207b0*/  LDL.LU R127, [R1+0x654] ;  /* 0x00065400017f7983 */ /* 0x000ee20000300800 */
[----:B------:R-:W-:-:S02]  /*207c0*/  PRMT R152, R53, 0x5410, R152 ;  /* 0x0000541035987816 */ /* 0x000fc40000000098 */
[----:B------:R-:W-:Y:S02]  /*207d0*/  PRMT R153, R52, 0x5410, R153 ;  /* 0x0000541034997816 */ /* 0x000fe40000000099 */
[----:B------:R-:W-:Y:S02]  /*207e0*/  PRMT R154, R51, 0x5410, R154 ;  /* 0x00005410339a7816 */ /* 0x000fe4000000009a */
[----:B------:R-:W-:Y:S02]  /*207f0*/  PRMT R155, R50, 0x5410, R155 ;  /* 0x00005410329b7816 */ /* 0x000fe4000000009b */
[----:B------:R-:W-:Y:S02]  /*20800*/  PRMT R20, R49, 0x5410, R20 ;  /* 0x0000541031147816 */ /* 0x000fe40000000014 */
[----:B------:R-:W-:Y:S02]  /*20810*/  PRMT R21, R47, 0x5410, R21 ;  /* 0x000054102f157816 */ /* 0x000fe40000000015 */
        /* <DEDUP_REMOVED lines=11> */
[----:B------:R-:W-:Y:S01]  /*208d0*/  PRMT R11, R33, 0x5410, R11 ;  /* 0x00005410210b7816 */ /* 0x000fe2000000000b */
[----:B------:R-:W-:Y:S04]  /*208e0*/  STS.128 [R32+UR4+0x8000], R152 ;  /* 0x0080009820007988 */ /* 0x000fe80008000c04 */
[----:B--2---:R-:W-:Y:S04]  /*208f0*/  STS.128 [R31+UR4], R20 ;  /* 0x000000141f007988 */ /* 0x004fe80008000c04 */
[----:B------:R-:W-:Y:S04]  /*20900*/  STS.128 [R31+UR4+0x8000], R16 ;  /* 0x008000101f007988 */ /* 0x000fe80008000c04 */
[----:B----4-:R-:W-:Y:S04]  /*20910*/  STS.128 [R30+UR4], R12 ;  /* 0x0000000c1e007988 */ /* 0x010fe80008000c04 */
[----:B------:R-:W-:Y:S04]  /*20920*/  STS.128 [R30+UR4+0x8000], R8 ;  /* 0x008000081e007988 */ /* 0x000fe80008000c04 */
[----:B---3--:R0:W-:Y:S04]  /*20930*/  STS.U8 [R0+UR4+0x10000], R118 ;  /* 0x0100007600007988 */ /* 0x0081e80008000004 */
[----:B------:R1:W-:Y:S04]  /*20940*/  STS.U8 [R0+UR4+0x10400], R119 ;  /* 0x0104007700007988 */ /* 0x0003e80008000004 */
[----:B------:R2:W-:Y:S04]  /*20950*/  STS.U8 [R0+UR4+0x10800], R120 ;  /* 0x0108007800007988 */ /* 0x0005e80008000004 */
[----:B------:R3:W-:Y:S04]  /*20960*/  STS.U8 [R0+UR4+0x10c00], R121 ;  /* 0x010c007900007988 */ /* 0x0007e80008000004 */
[----:B------:R4:W-:Y:S04]  /*20970*/  STS.U8 [R0+UR4+0x11000], R122 ;  /* 0x0110007a00007988 */ /* 0x0009e80008000004 */
[----:B------:R4:W-:Y:S04]  /*20980*/  STS.U8 [R0+UR4+0x11400], R123 ;  /* 0x0114007b00007988 */ /* 0x0009e80008000004 */
[----:B0-----:R-:W4:Y:S04]  /*20990*/  LDL.LU R118, [R1+0x650] ;  /* 0x0006500001767983 */ /* 0x001f280000300800 */
[----:B-1----:R-:W4:Y:S04]  /*209a0*/  LDL.LU R119, [R1+0x64c] ;  /* 0x00064c0001777983 */ /* 0x002f280000300800 */
[----:B--2---:R-:W2:Y:S04]  /*209b0*/  LDL.LU R120, [R1+0x648] ;  /* 0x0006480001787983 */ /* 0x004ea80000300800 */
[----:B---3--:R-:W3:Y:S04]  /*209c0*/  LDL.LU R121, [R1+0x644] ;  /* 0x0006440001797983 */ /* 0x008ee80000300800 */
[----:B----4-:R-:W4:Y:S04]  /*209d0*/  LDL.LU R122, [R1+0x640] ;  /* 0x00064000017a7983 */ /* 0x010f280000300800 */
[----:B------:R0:W-:Y:S04]  /*209e0*/  STS.U8 [R0+UR4+0x11800], R124 ;  /* 0x0118007c00007988 */ /* 0x0001e80008000004 */
[----:B------:R-:W4:Y:S04]  /*209f0*/  LDL.LU R123, [R1+0x63c] ;  /* 0x00063c00017b7983 */ /* 0x000f280000300800 */
[----:B------:R1:W-:Y:S04]  /*20a00*/  STS.U8 [R0+UR4+0x11c00], R125 ;  /* 0x011c007d00007988 */ /* 0x0003e80008000004 */
[----:B------:R1:W-:Y:S04]  /*20a10*/  STS.U8 [R0+UR4+0x12000], R126 ;  /* 0x0120007e00007988 */ /* 0x0003e80008000004 */
[----:B------:R1:W-:Y:S04]  /*20a20*/  STS.U8 [R0+UR4+0x12400], R127 ;  /* 0x0124007f00007988 */ /* 0x0003e80008000004 */
[----:B0-----:R-:W4:Y:S04]  /*20a30*/  LDL.LU R124, [R1+0x638] ;  /* 0x00063800017c7983 */ /* 0x001f280000300800 */
[----:B-1----:R-:W4:Y:S04]  /*20a40*/  LDL.LU R125, [R1+0x634] ;  /* 0x00063400017d7983 */ /* 0x002f280000300800 */
[----:B------:R-:W4:Y:S04]  /*20a50*/  LDL.LU R126, [R1+0x630] ;  /* 0x00063000017e7983 */ /* 0x000f280000300800 */
[----:B------:R-:W4:Y:S04]  /*20a60*/  LDL.LU R127, [R1+0x62c] ;  /* 0x00062c00017f7983 */ /* 0x000f280000300800 */
[----:B------:R-:W-:Y:S04]  /*20a70*/  STS.U8 [R0+UR4+0x17800], R157 ;  /* 0x0178009d00007988 */ /* 0x000fe80008000004 */
[----:B------:R0:W-:Y:S04]  /*20a80*/  STS.U8 [R0+UR4+0x12800], R118 ;  /* 0x0128007600007988 */ /* 0x0001e80008000004 */
[----:B------:R1:W-:Y:S04]  /*20a90*/  STS.U8 [R0+UR4+0x12c00], R119 ;  /* 0x012c007700007988 */ /* 0x0003e80008000004 */
[----:B--2---:R2:W-:Y:S04]  /*20aa0*/  STS.U8 [R0+UR4+0x13000], R120 ;  /* 0x0130007800007988 */ /* 0x0045e80008000004 */
[----:B---3--:R3:W-:Y:S04]  /*20ab0*/  STS.U8 [R0+UR4+0x13400], R121 ;  /* 0x0134007900007988 */ /* 0x0087e80008000004 */
[----:B----4-:R4:W-:Y:S04]  /*20ac0*/  STS.U8 [R0+UR4+0x13800], R122 ;  /* 0x0138007a00007988 */ /* 0x0109e80008000004 */
        /* <DEDUP_REMOVED lines=15> */
[----:B------:R-:W4:Y:S01]  /*20bc0*/  LDL.LU R157, [R1+0x193c] ;  /* 0x00193c00019d7983 */ /* 0x000f220000300800 */
[----:B------:R-:W-:-:S03]  /*20bd0*/  LOP3.LUT R8, R0, 0x20, RZ, 0x3c, !PT ;  /* 0x0000002000087812 */ /* 0x000fc600078e3cff */
[----:B------:R0:W-:Y:S01]  /*20be0*/  STS.U8 [R0+UR4+0x17c00], R252 ;  /* 0x017c00fc00007988 */ /* 0x0001e20008000004 */
[----:B------:R-:W-:Y:S01]  /*20bf0*/  LOP3.LUT R9, R0, 0x40, RZ, 0x3c, !PT ;  /* 0x0000004000097812 */ /* 0x000fe200078e3cff */
[----:B------:R-:W-:Y:S02]  /*20c00*/  IMAD.MOV.U32 R10, RZ, RZ, R25 ;  /* 0x000000ffff0a7224 */ /* 0x000fe400078e0019 */
[----:B------:R-:W-:Y:S02]  /*20c10*/  IMAD.MOV.U32 R23, RZ, RZ, R24 ;  /* 0x000000ffff177224 */ /* 0x000fe400078e0018 */
[----:B------:R-:W-:Y:S02]  /*20c20*/  IMAD.MOV.U32 R20, RZ, RZ, R27 ;  /* 0x000000ffff147224 */ /* 0x000fe400078e001b */
[----:B------:R-:W-:Y:S02]  /*20c30*/  IMAD.MOV.U32 R12, RZ, RZ, R26 ;  /* 0x000000ffff0c7224 */ /* 0x000fe400078e001a */
[----:B------:R-:W-:-:S02]  /*20c40*/  IMAD.MOV.U32 R153, RZ, RZ, R29 ;  /* 0x000000ffff997224 */ /* 0x000fc400078e001d */
[----:B------:R-:W-:Y:S02]  /*20c50*/  IMAD.MOV.U32 R19, RZ, RZ, R28 ;  /* 0x000000ffff137224 */ /* 0x000fe400078e001c */
[----:B------:R-:W-:Y:S02]  /*20c60*/  IMAD.MOV.U32 R154, RZ, RZ, R131 ;  /* 0x000000ffff9a7224 */ /* 0x000fe400078e0083 */
[----:B------:R-:W-:Y:S02]  /*20c70*/  IMAD.MOV.U32 R155, RZ, RZ, R133 ;  /* 0x000000ffff9b7224 */ /* 0x000fe400078e0085 */
[----:B0-----:R-:W-:Y:S02]  /*20c80*/  IMAD.MOV.U32 R252, RZ, RZ, R130 ;  /* 0x000000fffffc7224 */ /* 0x001fe400078e0082 */
[----:B------:R-:W-:Y:S02]  /*20c90*/  IMAD.MOV.U32 R14, RZ, RZ, R135 ;  /* 0x000000ffff0e7224 */ /* 0x000fe400078e0087 */
[----:B------:R-:W-:-:S02]  /*20ca0*/  IMAD.MOV.U32 R15, RZ, RZ, R136 ;  /* 0x000000ffff0f7224 */ /* 0x000fc400078e0088 */
[----:B------:R-:W-:Y:S02]  /*20cb0*/  IMAD.MOV.U32 R17, RZ, RZ, R138 ;  /* 0x000000ffff117224 */ /* 0x000fe400078e008a */
[----:B------:R-:W-:Y:S02]  /*20cc0*/  IMAD.MOV.U32 R18, RZ, RZ, R140 ;  /* 0x000000ffff127224 */ /* 0x000fe400078e008c */
[----:B------:R-:W-:Y:S02]  /*20cd0*/  IMAD.MOV.U32 R21, RZ, RZ, R144 ;  /* 0x000000ffff157224 */ /* 0x000fe400078e0090 */
[----:B------:R-:W-:Y:S02]  /*20ce0*/  IMAD.MOV.U32 R22, RZ, RZ, R146 ;  /* 0x000000ffff167224 */ /* 0x000fe400078e0092 */
[----:B------:R-:W-:Y:S02]  /*20cf0*/  IMAD.MOV.U32 R13, RZ, RZ, R148 ;  /* 0x000000ffff0d7224 */ /* 0x000fe400078e0094 */
[----:B------:R-:W-:-:S02]  /*20d00*/  IMAD.MOV.U32 R11, RZ, RZ, R149 ;  /* 0x000000ffff0b7224 */ /* 0x000fc400078e0095 */
[----:B------:R-:W-:Y:S02]  /*20d10*/  IMAD.MOV.U32 R152, RZ, RZ, R150 ;  /* 0x000000ffff987224 */ /* 0x000fe400078e0096 */
[----:B------:R-:W-:Y:S01]  /*20d20*/  IMAD.MOV.U32 R16, RZ, RZ, R151 ;  /* 0x000000ffff107224 */ /* 0x000fe200078e0097 */
[----:B------:R-:W-:Y:S04]  /*20d30*/  STS.U8 [R0+UR4+0x15000], R118 ;  /* 0x0150007600007988 */ /* 0x000fe80008000004 */
[----:B------:R-:W-:Y:S04]  /*20d40*/  STS.U8 [R0+UR4+0x15400], R119 ;  /* 0x0154007700007988 */ /* 0x000fe80008000004 */
[----:B--2---:R-:W-:Y:S04]  /*20d50*/  STS.U8 [R0+UR4+0x15800], R120 ;  /* 0x0158007800007988 */ /* 0x004fe80008000004 */
[----:B---3--:R-:W-:Y:S04]  /*20d60*/  STS.U8 [R0+UR4+0x15c00], R121 ;  /* 0x015c007900007988 */ /* 0x008fe80008000004 */
[----:B----4-:R-:W-:Y:S04]  /*20d70*/  STS.U8 [R0+UR4+0x16000], R122 ;  /* 0x0160007a00007988 */ /* 0x010fe80008000004 */
[----:B------:R-:W-:Y:S04]  /*20d80*/  STS.U8 [R0+UR4+0x16400], R123 ;  /* 0x0164007b00007988 */ /* 0x000fe80008000004 */
        /* <DEDUP_REMOVED lines=35> */
[----:B------:R0:W-:Y:S04]  /*20fc0*/  STS.U8 [R8+UR4+0x17d00], R220 ;  /* 0x017d00dc08007988 */ /* 0x0001e80008000004 */
        /* <DEDUP_REMOVED lines=27> */
[----:B------:R-:W-:Y:S01]  /*21180*/  STS.U8 [R9+UR4+0x16e00], R192 ;  /* 0x016e00c009007988 */ /* 0x000fe20008000004 */
[----:B0-----:R-:W-:-:S03]  /*21190*/  LOP3.LUT R8, R0, 0x60, RZ, 0x3c, !PT ;  /* 0x0000006000087812 */ /* 0x001fc600078e3cff */
[----:B------:R-:W-:Y:S04]  /*211a0*/  STS.U8 [R9+UR4+0x17200], R191 ;  /* 0x017200bf09007988 */ /* 0x000fe80008000004 */
[----:B------:R-:W-:Y:S04]  /*211b0*/  STS.U8 [R9+UR4+0x17600], R190 ;  /* 0x017600be09007988 */ /* 0x000fe80008000004 */
[----:B------:R-:W-:Y:S04]  /*211c0*/  STS.U8 [R9+UR4+0x17a00], R189 ;  /* 0x017a00bd09007988 */ /* 0x000fe80008000004 */
[----:B------:R-:W-:Y:S04]  /*211d0*/  STS.U8 [R9+UR4+0x17e00], R188 ;  /* 0x017e00bc09007988 */ /* 0x000fe80008000004 */
[----:B------:R0:W-:Y:S04]  /*211e0*/  STS.U8 [R8+UR4+0x17f00], R157 ;  /* 0x017f009d08007988 */ /* 0x0001e80008000004 */
[----:B0-----:R-:W2:Y:S04]  /*211f0*/  LDL.LU R157, [R1+0x1938] ;  /* 0x00193800019d7983 */ /* 0x001ea80000300800 */
[----:B------:R-:W3:Y:S04]  /*21200*/  LDL.LU.64 R24, [R1] ;  /* 0x0000000001187983 */ /* 0x000ee80000300a00 */
[----:B------:R-:W4:Y:S04]  /*21210*/  LDL.LU.64 R26, [R1+0x8] ;  /* 0x00000800011a7983 */ /* 0x000f280000300a00 */
[----:B------:R-:W2:Y:S04]  /*21220*/  LDL.LU.64 R28, [R1+0x10] ;  /* 0x00001000011c7983 */ /* 0x000ea80000300a00 */
[----:B------:R-:W3:Y:S04]  /*21230*/  LDL.LU.64 R30, [R1+0x18] ;  /* 0x00001800011e7983 */ /* 0x000ee80000300a00 */
        /* <DEDUP_REMOVED lines=18> */
[----:B------:R-:W-:Y:S04]  /*21360*/  STS.U8 [R8+UR4+0x10300], R187 ;  /* 0x010300bb08007988 */ /* 0x000fe80008000004 */
[----:B------:R-:W4:Y:S04]  /*21370*/  LDL.LU.64 R68, [R1+0xb0] ;  /* 0x0000b00001447983 */ /* 0x000f280000300a00 */
[----:B------:R-:W-:Y:S04]  /*21380*/  STS.U8 [R8+UR4+0x10700], R186 ;  /* 0x010700ba08007988 */ /* 0x000fe80008000004 */
[----:B------:R-:W2:Y:S04]  /*21390*/  LDL.LU.64 R70, [R1+0xb8] ;  /* 0x0000b80001467983 */ /* 0x000ea80000300a00 */
[----:B------:R-:W-:Y:S04]  /*213a0*/  STS.U8 [R8+UR4+0x10b00], R185 ;  /* 0x010b00b908007988 */ /* 0x000fe80008000004 */
        /* <DEDUP_REMOVED lines=53> */
[----:B------:R-:W-:Y:S01]  /*21700*/  STS.U8 [R8+UR4+0x17700], R158 ;  /* 0x0177009e08007988 */ /* 0x000fe20008000004 */
[----:B------:R-:W-:-:S02]  /*21710*/  IMAD.MOV.U32 R251, RZ, RZ, R128 ;  /* 0x000000fffffb7224 */ /* 0x000fc400078e0080 */
[----:B------:R-:W-:Y:S01]  /*21720*/  IMAD.MOV.U32 R250, RZ, RZ, R129 ;  /* 0x000000fffffa7224 */ /* 0x000fe200078e0081 */
[----:B------:R-:W3:Y:S04]  /*21730*/  LDL.LU.64 R126, [R1+0x198] ;  /* 0x00019800017e7983 */ /* 0x000ee80000300a00 */
[----:B------:R0:W-:Y:S04]  /*21740*/  STS.U8 [R8+UR4+0x17b00], R2 ;  /* 0x017b000208007988 */ /* 0x0001e80008000004 */
[----:B------:R-:W4:Y:S04]  /*21750*/  LDL.LU.64 R128, [R1+0x1a0] ;  /* 0x0001a00001807983 */ /* 0x000f280000300a00 */
[----:B------:R-:W2:Y:S01]  /*21760*/  LDL.LU.64 R130, [R1+0x1a8] ;  /* 0x0001a80001827983 */ /* 0x000ea20000300a00 */
[----:B------:R-:W-:-:S02]  /*21770*/  IMAD.MOV.U32 R9, RZ, RZ, R134 ;  /* 0x000000ffff097224 */ /* 0x000fc400078e0086 */
[----:B------:R-:W-:Y:S02]  /*21780*/  IMAD.MOV.U32 R243, RZ, RZ, R137 ;  /* 0x000000fffff37224 */ /* 0x000fe400078e0089 */
[----:B------:R-:W-:Y:S02]  /*21790*/  IMAD.MOV.U32 R244, RZ, RZ, R139 ;  /* 0x000000fffff47224 */ /* 0x000fe400078e008b */
[----:B------:R-:W-:Y:S02]  /*217a0*/  IMAD.MOV.U32 R245, RZ, RZ, R141 ;  /* 0x000000fffff57224 */ /* 0x000fe400078e008d */
[----:B------:R-:W-:Y:S02]  /*217b0*/  IMAD.MOV.U32 R246, RZ, RZ, R142 ;  /* 0x000000fffff67224 */ /* 0x000fe400078e008e */
[----:B------:R-:W-:Y:S02]  /*217c0*/  IMAD.MOV.U32 R247, RZ, RZ, R143 ;  /* 0x000000fffff77224 */ /* 0x000fe400078e008f */
[----:B------:R-:W-:-:S02]  /*217d0*/  IMAD.MOV.U32 R248, RZ, RZ, R145 ;  /* 0x000000fffff87224 */ /* 0x000fc400078e0091 */
[----:B0-----:R-:W-:Y:S02]  /*217e0*/  IMAD.MOV.U32 R8, RZ, RZ, R132 ;  /* 0x000000ffff087224 */ /* 0x001fe400078e0084 */
[----:B------:R-:W-:Y:S01]  /*217f0*/  IMAD.MOV.U32 R249, RZ, RZ, R147 ;  /* 0x000000fffff97224 */ /* 0x000fe200078e0093 */
        /* <DEDUP_REMOVED lines=9> */
[----:B------:R-:W3:Y:S01]  /*21890*/  LDL.LU.64 R150, [R1+0x1f8] ;  /* 0x0001f80001967983 */ /* 0x000ee20000300a00 */
[----:B------:R0:W-:Y:S06]  /*218a0*/  MEMBAR.ALL.CTA ;  /* 0x0000000000007992 */ /* 0x0001ec0000008000 */
[----:B0-----:R-:W0:Y:S01]  /*218b0*/  FENCE.VIEW.ASYNC.S ;  /* 0x00000000000073c6 */ /* 0x001e220000000000 */
[----:B------:R-:W-:-:S03]  /*218c0*/  USHF.L.U32 UR12, UR10, 0x7, URZ ;  /* 0x000000070a0c7899 */ /* 0x000fc6000800063f */
[----:B---3--:R-:W-:Y:S04]  /*218d0*/  STL.64 [R1+0x1930], R150 ;  /* 0x0019309601007387 */ /* 0x008fe80000100a00 */
[----:B--2---:R-:W-:Y:S04]  /*218e0*/  STL.64 [R1+0x1928], R148 ;  /* 0x0019289401007387 */ /* 0x004fe80000100a00 */
[----:B----4-:R-:W-:Y:S04]  /*218f0*/  STL.64 [R1+0x1920], R146 ;  /* 0x0019209201007387 */ /* 0x010fe80000100a00 */
        /* <DEDUP_REMOVED lines=60> */
[----:B------:R1:W-:Y:S04]  /*21cc0*/  STL.64 [R1+0x1738], R24 ;  /* 0x0017381801007387 */ /* 0x0003e80000100a00 */
[----:B-1----:R-:W2:Y:S04]  /*21cd0*/  LDL.LU.64 R24, [R1+0x400] ;  /* 0x0004000001187983 */ /* 0x002ea80000300a00 */
[----:B------:R-:W2:Y:S04]  /*21ce0*/  LDL.LU.64 R26, [R1+0x408] ;  /* 0x00040800011a7983 */ /* 0x000ea80000300a00 */
        /* <DEDUP_REMOVED lines=61> */
[----:B------:R-:W2:Y:S01]  /*220c0*/  LDL.LU.64 R150, [R1+0x5f8] ;  /* 0x0005f80001967983 */ /* 0x000ea20000300a00 */
[----:B0-----:R-:W-:Y:S01]  /*220d0*/  BAR.SYNC.DEFER_BLOCKING 0x0 ;  /* 0x0000000000007b1d */ /* 0x001fe20000010000 */
[----:B------:R-:W-:-:S04]  /*220e0*/  ULOP3.LUT UR12, UR12, 0x200, URZ, 0xc0, !UPT ;  /* 0x000002000c0c7892 */ /* 0x000fc8000f8ec03f */
[----:B------:R-:W-:-:S04]  /*220f0*/  ULEA.HI UR12, UR4, UR12, URZ, 0x1c ;  /* 0x0000000c040c7291 */ /* 0x000fc8000f8fe03f */
[----:B------:R-:W-:Y:S01]  /*22100*/  ULOP3.LUT UR32, UR12, 0x3fff, URZ, 0xc0, !UPT ;  /* 0x00003fff0c207892 */ /* 0x000fe2000f8ec03f */
[----:B------:R-:W-:-:S03]  /*22110*/  UMOV UR33, 0x40000040 ;  /* 0x4000004000217882 */ /* 0x000fc60000000000 */
[----:B------:R-:W-:Y:S01]  /*22120*/  UIADD3 UR24, UP0, UR32, 0x2, URZ ;  /* 0x0000000220187890 */ /* 0x000fe2000ff1e03f */
[----:B------:R-:W-:-:S03]  /*22130*/  UMOV UR12, URZ ;  /* 0x0000003f000c7c82 */ /* 0x000fc60008000000 */
[----:B------:R-:W-:Y:S01]  /*22140*/  UIADD3.X UR25, UR12, 0x40000040, URZ, UP0, !UPT ;  /* 0x400000400c197890 */ /* 0x000fe200087fe43f */
[----:B--2---:R-:W-:-:S06]  /*22150*/  WARPGROUP.ARRIVE ;  /* 0x00000000000079c5 */ /* 0x004fcc0000000000 */
[----:B------:R-:W-:Y:S01]  /*22160*/  QGMMA.64x256x32.F32.E5M2.E5M2 R24, gdesc[UR32], R24, gsb0 ;  /* 0x03e00000201879f3 */ /* 0x000fe20008003818 */
[----:B------:R-:W-:Y:S02]  /*22170*/  UIADD3.64 UR28, UR24, 0x2, URZ ;  /* 0x00000002181c7897 */ /* 0x000fe4000fffe03f */
[----:B------:R-:W-:Y:S02]  /*22180*/  WARPGROUP.DEPBAR.LE gsb0, 0x0 ;  /* 0x00008000000079c5 */ /* 0x000fe40000010000 */
[----:B------:R-:W-:-:S15]  /*22190*/  WARPGROUP.ARRIVE ;  /* 0x00000000000079c5 */ /* 0x000fde0000000000 */
[----:B------:R-:W-:-:S08]  /*221a0*/  NOP ;  /* 0x0000000000007918 */ /* 0x000fd00000000000 */
[----:B------:R-:W-:Y:S01]  /*221b0*/  QGMMA.64x256x32.F32.E5M2.E5M2 R24, gdesc[UR24], R24, gsb0 ;  /* 0x03e00000181879f3 */ /* 0x000fe20008003818 */
[----:B------:R-:W-:Y:S02]  /*221c0*/  UIADD3.64 UR12, UR24, 0x4, URZ ;  /* 0x00000004180c7897 */ /* 0x000fe4000fffe03f */
[----:B------:R-:W-:Y:S02]  /*221d0*/  WARPGROUP.DEPBAR.LE gsb0, 0x0 ;  /* 0x00008000000079c5 */ /* 0x000fe40000010000 */
[----:B------:R-:W-:-:S15]  /*221e0*/  WARPGROUP.ARRIVE ;  /* 0x00000000000079c5 */ /* 0x000fde0000000000 */
[----:B------:R-:W-:-:S08]  /*221f0*/  NOP ;  /* 0x0000000000007918 */ /* 0x000fd00000000000 */
[----:B------:R-:W-:Y:S03]  /*22200*/  QGMMA.64x256x32.F32.E5M2.E5M2 R24, gdesc[UR28], R24, gsb0 ;  /* 0x03e000001c1879f3 */ /* 0x000fe60008003818 */
[----:B------:R-:W-:Y:S02]  /*22210*/  WARPGROUP.DEPBAR.LE gsb0, 0x0 ;  /* 0x00008000000079c5 */ /* 0x000fe40000010000 */
[----:B------:R-:W-:-:S15]  /*22220*/  WARPGROUP.ARRIVE ;  /* 0x00000000000079c5 */ /* 0x000fde0000000000 */
[----:B------:R-:W-:-:S08]  /*22230*/  NOP ;  /* 0x0000000000007918 */ /* 0x000fd00000000000 */
[----:B------:R-:W-:Y:S03]  /*22240*/  QGMMA.64x256x32.F32.E5M2.E5M2 R24, gdesc[UR12], R24, gsb0 ;  /* 0x03e000000c1879f3 */ /* 0x000fe60008003818 */
[----:B------:R-:W-:Y:S02]  /*22250*/  WARPGROUP.DEPBAR.LE gsb0, 0x0 ;  /* 0x00008000000079c5 */ /* 0x000fe40000010000 */
[----:B------:R0:W-:Y:S04]  /*22260*/  STL.64 [R1+0x400], R24 ;  /* 0x0004001801007387 */ /* 0x0001e80000100a00 */
        /* <DEDUP_REMOVED lines=63> */
[----:B0-----:R-:W4:Y:S04]  /*22660*/  LDL.LU.64 R24, [R1+0x200] ;  /* 0x0002000001187983 */ /* 0x001f280000300a00 */
[----:B-1----:R-:W4:Y:S04]  /*22670*/  LDL.LU.64 R26, [R1+0x208] ;  /* 0x00020800011a7983 */ /* 0x002f280000300a00 */
[----:B--2---:R-:W2:Y:S04]  /*22680*/  LDL.LU.64 R28, [R1+0x210] ;  /* 0x00021000011c7983 */ /* 0x004ea80000300a00 */
[----:B---3--:R-:W2:Y:S04]  /*22690*/  LDL.LU.64 R30, [R1+0x218] ;  /* 0x00021800011e7983 */ /* 0x008ea80000300a00 */
[----:B----4-:R-:W2:Y:S04]  /*226a0*/  LDL.LU.64 R32, [R1+0x220] ;  /* 0x0002200001207983 */ /* 0x010ea80000300a00 */
        /* <DEDUP_REMOVED lines=59> */
[----:B------:R-:W-:-:S02]  /*22a60*/  UIADD3.64 UR32, UR24, 0x3fe, URZ ;  /* 0x000003fe18207897 */ /* 0x000fc4000fffe03f */
[----:B------:R-:W-:Y:S01]  /*22a70*/  UIADD3.64 UR16, UR24, 0x400, URZ ;  /* 0x0000040018107897 */ /* 0x000fe2000fffe03f */
[----:B------:R-:W-:Y:S01]  /*22a80*/  UMOV UR18, UR26 ;  /* 0x0000001a00127c82 */ /* 0x000fe20008000000 */
[----:B------:R-:W-:Y:S01]  /*22a90*/  UMOV UR19, UR27 ;  /* 0x0000001b00137c82 */ /* 0x000fe20008000000 */
        /* <DEDUP_REMOVED lines=15> */
[----:B------:R-:W-:Y:S01]  /*22b90*/  QGMMA.64x256x32.F32.E5M2.E5M2 R24, gdesc[UR12], R24, gsb0 ;  /* 0x03e000000c1879f3 */ /* 0x000fe20008003818 */
[----:B------:R-:W-:Y:S02]  /*22ba0*/  IMAD.MOV.U32 R242, RZ, RZ, R250 ;  /* 0x000000fffff27224 */ /* 0x000fe400078e00fa */
[----:B------:R-:W-:Y:S02]  /*22bb0*/  IMAD.MOV.U32 R250, RZ, RZ, R16 ;  /* 0x000000fffffa7224 */ /* 0x000fe400078e0010 */
[----:B------:R-:W-:Y:S01]  /*22bc0*/  IMAD.MOV.U32 R16, RZ, RZ, R7 ;  /* 0x000000ffff107224 */ /* 0x000fe200078e0007 */
[----:B------:R-:W-:Y:S02]  /*22bd0*/  WARPGROUP.DEPBAR.LE gsb0, 0x0 ;  /* 0x00008000000079c5 */ /* 0x000fe40000010000 */
        /* <DEDUP_REMOVED lines=64> */
[----:B0-----:R-:W2:Y:S04]  /*22fe0*/  LDL.LU.64 R150, [R1+0x1930] ;  /* 0x0019300001967983 */ /* 0x001ea80000300a00 */
        /* <DEDUP_REMOVED lines=63> */
[----:B------:R-:W3:Y:S04]  /*233e0*/  LDL.LU R7, [R1+0x1734] ;  /* 0x0017340001077983 */ /* 0x000ee80000300800 */
[----:B------:R-:W4:Y:S01]  /*233f0*/  LDL R2, [R1+0x149c] ;  /* 0x00149c0001027983 */ /* 0x000f220000100800 */
[----:B------:R-:W-:-:S05]  /*23400*/  VIADD R242, R242, 0x1 ;  /* 0x00000001f2f27836 */ /* 0x000fca0000000000 */
[----:B------:R0:W-:Y:S01]  /*23410*/  STL [R1+0x754], R242 ;  /* 0x000754f201007387 */ /* 0x0001e20000100800 */
[----:B----4-:R-:W-:Y:S01]  /*23420*/  ISETP.NE.U32.AND P0, PT, R242, R2, PT ;  /* 0x00000002f200720c */ /* 0x010fe20003f05070 */
[----:B0-----:R-:W-:Y:S02]  /*23430*/  IMAD.MOV.U32 R242, RZ, RZ, R243 ;  /* 0x000000fffff27224 */ /* 0x001fe400078e00f3 */
[----:B------:R-:W-:Y:S02]  /*23440*/  IMAD.MOV.U32 R243, RZ, RZ, R244 ;  /* 0x000000fffff37224 */ /* 0x000fe400078e00f4 */
[----:B------:R-:W-:Y:S02]  /*23450*/  IMAD.MOV.U32 R244, RZ, RZ, R245 ;  /* 0x000000fffff47224 */ /* 0x000fe400078e00f5 */
        /* <DEDUP_REMOVED lines=11> */
[----:B------:R-:W-:Y:S01]  /*23510*/  IMAD.MOV.U32 R11, RZ, RZ, R12 ;  /* 0x000000ffff0b7224 */ /* 0x000fe200078e000c */
[----:B------:R-:W-:Y:S01]  /*23520*/  IADD3 R242, P6, R242, UR9, RZ ;  /* 0x00000009f2f27c10 */ /* 0x000fe2000ffde0ff */
[----:B------:R-:W-:Y:S02]  /*23530*/  IMAD.MOV.U32 R12, RZ, RZ, R13 ;  /* 0x000000ffff0c7224 */ /* 0x000fe400078e000d */
[----:B------:R-:W-:-:S02]  /*23540*/  IMAD.MOV.U32 R13, RZ, RZ, R14 ;  /* 0x000000ffff0d7224 */ /* 0x000fc400078e000e */
[----:B------:R-:W-:Y:S02]  /*23550*/  IMAD.MOV.U32 R14, RZ, RZ, R6 ;  /* 0x000000ffff0e7224 */ /* 0x000fe400078e0006 */
[----:B------:R-:W4:Y:S04]  /*23560*/  LDL.LU R6, [R1+0x1730] ;  /* 0x0017300001067983 */ /* 0x000f280000300800 */
[----:B------:R0:W-:Y:S04]  /*23570*/  STL [R1+0xf58], R242 ;  /* 0x000f58f201007387 */ /* 0x0001e80000100800 */
[----:B0-----:R-:W2:Y:S02]  /*23580*/  LDL.LU R242, [R1+0xf50] ;  /* 0x000f500001f27983 */ /* 0x001ea40000300800 */
[----:B--2---:R-:W-:-:S05]  /*23590*/  IADD3 R242, P1, R242, UR9, RZ ;  /* 0x00000009f2f27c10 */ /* 0x004fca000ff3e0ff */
[----:B------:R0:W-:Y:S04]  /*235a0*/  STL [R1+0xf50], R242 ;  /* 0x000f50f201007387 */ /* 0x0001e80000100800 */
[----:B0-----:R-:W2:Y:S01]  /*235b0*/  LDL.LU R242, [R1+0xf48] ;  /* 0x000f480001f27983 */ /* 0x001ea20000300800 */
[----:B----4-:R-:W-:Y:S02]  /*235c0*/  IADD3 R6, P3, R6, UR9, RZ ;  /* 0x0000000906067c10 */ /* 0x010fe4000ff7e0ff */
[----:B--2---:R-:W-:-:S05]  /*235d0*/  IADD3 R242, P2, R242, UR9, RZ ;  /* 0x00000009f2f27c10 */ /* 0x004fca000ff5e0ff */
[----:B------:R-:W-:Y:S04]  /*235e0*/  STL [R1+0xf48], R242 ;  /* 0x000f48f201007387 */ /* 0x000fe80000100800 */
[----:B------:R0:W-:Y:S04]  /*235f0*/  STL [R1+0xf40], R6 ;  /* 0x000f400601007387 */ /* 0x0001e80000100800 */
[----:B0-----:R-:W2:Y:S01]  /*23600*/  LDL.LU R6, [R1+0x172c] ;  /* 0x00172c0001067983 */ /* 0x001ea20000300800 */
        /* <DEDUP_REMOVED lines=20> */
[----:B------:R-:W4:Y:S01]  /*23750*/  LDL.LU R156, [R1+0x1728] ;  /* 0x00172800019c7983 */ /* 0x000f220000300800 */
[----:B---3--:R-:W-:Y:S02]  /*23760*/  IADD3 R7, P4, R7, UR9, RZ ;  /* 0x0000000907077c10 */ /* 0x008fe4000ff9e0ff */
[----:B------:R-:W-:Y:S02]  /*23770*/  IADD3 R157, P5, R157, UR9, RZ ;  /* 0x000000099d9d7c10 */ /* 0x000fe4000ffbe0ff */
[----:B--2---:R-:W-:Y:S02]  /*23780*/  IADD3.X R6, R6, UR8, RZ, P4, !PT ;  /* 0x0000000806067c10 */ /* 0x004fe4000a7fe4ff */
[----:B------:R-:W-:-:S05]  /*23790*/  IADD3 R242, P4, R242, UR9, RZ ;  /* 0x00000009f2f27c10 */ /* 0x000fca000ff9e0ff */
[----:B------:R0:W-:Y:S02]  /*237a0*/  STL [R1+0xf38], R242 ;  /* 0x000f38f201007387 */ /* 0x0001e40000100800 */
        /* <DEDUP_REMOVED lines=15> */
[----:B------:R-:W-:Y:S01]  /*238a0*/  IMAD.MOV.U32 R12, RZ, RZ, R13 ;  /* 0x000000ffff0c7224 */ /* 0x000fe200078e000d */
[----:B----4-:R-:W-:Y:S01]  /*238b0*/  IADD3.X R156, R156, UR8, RZ, P5, !PT ;  /* 0x000000089c9c7c10 */ /* 0x010fe2000affe4ff */
[----:B------:R-:W-:Y:S01]  /*238c0*/  IMAD.MOV.U32 R13, RZ, RZ, R14 ;  /* 0x000000ffff0d7224 */ /* 0x000fe200078e000e */
[----:B------:R-:W-:Y:S01]  /*238d0*/  IADD3 R242, P5, R242, UR9, RZ ;  /* 0x00000009f2f27c10 */ /* 0x000fe2000ffbe0ff */
[----:B------:R-:W-:-:S02]  /*238e0*/  IMAD.MOV.U32 R14, RZ, RZ, R15 ;  /* 0x000000ffff0e7224 */ /* 0x000fc400078e000f */
[----:B------:R-:W-:Y:S02]  /*238f0*/  IMAD.MOV.U32 R15, RZ, RZ, R16 ;  /* 0x000000ffff0f7224 */ /* 0x000fe400078e0010 */
[----:B------:R-:W-:Y:S02]  /*23900*/  IMAD.MOV.U32 R16, RZ, RZ, R17 ;  /* 0x000000ffff107224 */ /* 0x000fe400078e0011 */
[----:B------:R-:W2:Y:S04]  /*23910*/  LDL.LU R17, [R1+0x8e0] ;  /* 0x0008e00001117983 */ /* 0x000ea80000300800 */
[----:B------:R0:W-:Y:S04]  /*23920*/  STL [R1+0xf30], R242 ;  /* 0x000f30f201007387 */ /* 0x0001e80000100800 */
[----:B0-----:R-:W3:Y:S02]  /*23930*/  LDL.LU R242, [R1+0xf54] ;  /* 0x000f540001f27983 */ /* 0x001ee40000300800 */
[----:B---3--:R-:W-:-:S05]  /*23940*/  IADD3.X R242, R242, UR8, RZ, P6, !PT ;  /* 0x00000008f2f27c10 */ /* 0x008fca000b7fe4ff */
[----:B------:R0:W-:Y:S04]  /*23950*/  STL [R1+0xf54], R242 ;  /* 0x000f54f201007387 */ /* 0x0001e80000100800 */
[----:B0-----:R-:W3:Y:S02]  /*23960*/  LDL.LU R242, [R1+0xf28] ;  /* 0x000f280001f27983 */ /* 0x001ee40000300800 */
[----:B---3--:R-:W-:-:S05]  /*23970*/  IADD3 R242, P6, R242, UR9, RZ ;  /* 0x00000009f2f27c10 */ /* 0x008fca000ffde0ff */
        /* <DEDUP_REMOVED lines=159> */
[----:B------:R-:W-:Y:S01]  /*24370*/  IMAD.MOV.U32 R14, RZ, RZ, R15 ;  /* 0x000000ffff0e7224 */ /* 0x000fe200078e000f */
[----:B------:R-:W-:Y:S01]  /*24380*/  IADD3 R242, P6, R242, UR9, RZ ;  /* 0x00000009f2f27c10 */ /* 0x000fe2000ffde0ff */
[----:B------:R-:W-:Y:S02]  /*24390*/  IMAD.MOV.U32 R15, RZ, RZ, R16 ;  /* 0x000000ffff0f7224 */ /* 0x000fe400078e0010 */
[----:B--2---:R-:W-:Y:S02]  /*243a0*/  IMAD.MOV.U32 R16, RZ, RZ, R17 ;  /* 0x000000ffff107224 */ /* 0x004fe400078e0011 */
        /* <DEDUP_REMOVED lines=12> */
[----:B0-----:R-:W3:Y:S01]  /*24470*/  LDL.LU R242, [R1+0xe58] ;  /* 0x000e580001f27983 */ /* 0x001ee20000300800 */
[----:B------:R-:W-:Y:S01]  /*24480*/  UIADD3.64 UR32, UR24, 0x7fe, URZ ;  /* 0x000007fe18207897 */ /* 0x000fe2000fffe03f */
[----:B------:R-:W-:-:S08]  /*24490*/  WARPGROUP.ARRIVE ;  /* 0x00000000000079c5 */ /* 0x000fd00000000000 */
[----:B------:R-:W-:Y:S01]  /*244a0*/  QGMMA.64x256x32.F32.E5M2.E5M2 R24, gdesc[UR32], R24, gsb0 ;  /* 0x03e00000201879f3 */ /* 0x000fe20008003818 */
[----:B---3--:R-:W-:-:S05]  /*244b0*/  IADD3 R242, P2, R242, UR9, RZ ;  /* 0x00000009f2f27c10 */ /* 0x008fca000ff5e0ff */
[----:B------:R0:W-:Y:S04]  /*244c0*/  STL [R1+0xe58], R242 ;  /* 0x000e58f201007387 */ /* 0x0001e80000100800 */
[----:B0-----:R-:W3:Y:S01]  /*244d0*/  LDL.LU R242, [R1+0xe7c] ;  /* 0x000e7c0001f27983 */ /* 0x001ee20000300800 */
[----:B------:R-:W-:Y:S01]  /*244e0*/  UIADD3.64 UR16, UR24, 0x800, URZ ;  /* 0x0000080018107897 */ /* 0x000fe2000fffe03f */
[----:B------:R-:W-:Y:S02]  /*244f0*/  WARPGROUP.DEPBAR.LE gsb0, 0x0 ;  /* 0x00008000000079c5 */ /* 0x000fe40000010000 */
[----:B------:R-:W-:Y:S01]  /*24500*/  WARPGROUP.ARRIVE ;  /* 0x00000000000079c5 */ /* 0x000fe20000000000 */
[----:B------:R-:W-:Y:S01]  /*24510*/  UMOV UR18, UR26 ;  /* 0x0000001a00127c82 */ /* 0x000fe20008000000 */
[----:B------:R-:W-:-:S12]  /*24520*/  UMOV UR19, UR27 ;  /* 0x0000001b00137c82 */ /* 0x000fd80008000000 */
[----:B------:R-:W-:Y:S01]  /*24530*/  QGMMA.64x256x32.F32.E5M2.E5M2 R24, gdesc[UR16], R24, gsb0 ;  /* 0x03e00000101879f3 */ /* 0x000fe20008003818 */
[----:B------:R-:W-:Y:S01]  /*24540*/  UIADD3.64 UR28, UR24, 0x802, URZ ;  /* 0x00000802181c7897 */ /* 0x000fe2000fffe03f */
[----:B---3--:R-:W-:-:S05]  /*24550*/  IADD3.X R242, R242, UR8, RZ, P3, !PT ;  /* 0x00000008f2f27c10 */ /* 0x008fca0009ffe4ff */
[----:B------:R0:W-:Y:S04]  /*24560*/  STL [R1+0xe7c], R242 ;  /* 0x000e7cf201007387 */ /* 0x0001e80000100800 */
[----:B0-----:R-:W3:Y:S01]  /*24570*/  LDL.LU R242, [R1+0xe50] ;  /* 0x000e500001f27983 */ /* 0x001ee20000300800 */
[----:B------:R-:W-:Y:S02]  /*24580*/  WARPGROUP.DEPBAR.LE gsb0, 0x0 ;  /* 0x00008000000079c5 */ /* 0x000fe40000010000 */
[----:B------:R-:W-:-:S14]  /*24590*/  WARPGROUP.ARRIVE ;  /* 0x00000000000079c5 */ /* 0x000fdc0000000000 */
[----:B------:R-:W-:Y:S01]  /*245a0*/  QGMMA.64x256x32.F32.E5M2.E5M2 R24, gdesc[UR28], R24, gsb0 ;  /* 0x03e000001c1879f3 */ /* 0x000fe20008003818 */
[----:B------:R-:W-:Y:S01]  /*245b0*/  UIADD3.64 UR12, UR24, 0x804, URZ ;  /* 0x00000804180c7897 */ /* 0x000fe2000fffe03f */
[----:B---3--:R-:W-:-:S05]  /*245c0*/  IADD3 R242, P3, R242, UR9, RZ ;  /* 0x00000009f2f27c10 */ /* 0x008fca000ff7e0ff */
[----:B------:R0:W-:Y:S04]  /*245d0*/  STL [R1+0xe50], R242 ;  /* 0x000e50f201007387 */ /* 0x0001e80000100800 */
[----:B0-----:R-:W3:Y:S01]  /*245e0*/  LDL.LU R242, [R1+0xe74] ;  /* 0x000e740001f27983 */ /* 0x001ee20000300800 */
[----:B------:R-:W-:Y:S02]  /*245f0*/  WARPGROUP.DEPBAR.LE gsb0, 0x0 ;  /* 0x00008000000079c5 */ /* 0x000fe40000010000 */
[----:B------:R-:W-:-:S14]  /*24600*/  WARPGROUP.ARRIVE ;  /* 0x00000000000079c5 */ /* 0x000fdc0000000000 */
[----:B------:R-:W-:Y:S03]  /*24610*/  QGMMA.64x256x32.F32.E5M2.E5M2 R24, gdesc[UR12], R24, gsb0 ;  /* 0x03e000000c1879f3 */ /* 0x000fe60008003818 */
[----:B------:R-:W-:Y:S02]  /*24620*/  WARPGROUP.DEPBAR.LE gsb0, 0x0 ;  /* 0x00008000000079c5 */ /* 0x000fe40000010000 */
[----:B---3--:R-:W-:-:S05]  /*24630*/  IADD3.X R242, R242, UR8, RZ, P4, !PT ;  /* 0x00000008f2f27c10 */ /* 0x008fca000a7fe4ff */
[----:B------:R-:W-:Y:S04]  /*24640*/  STL [R1+0xe74], R242 ;  /* 0x000e74f201007387 */ /* 0x000fe80000100800 */
[----:B------:R-:W-:Y:S04]  /*24650*/  STL.64 [R1], R24 ;  /* 0x0000001801007387 */ /* 0x000fe80000100a00 */
        /* <DEDUP_REMOVED lines=63> */
[----:B0-----:R-:W3:Y:S04]  /*24a50*/  LDL.LU.64 R150, [R1+0x1720] ;  /* 0x0017200001967983 */ /* 0x001ee80000300a00 */
[----:B------:R-:W4:Y:S04]  /*24a60*/  LDL.LU.64 R148, [R1+0x1718] ;  /* 0x0017180001947983 */ /* 0x000f280000300a00 */
[----:B------:R-:W3:Y:S04]  /*24a70*/  LDL.LU.64 R146, [R1+0x1710] ;  /* 0x0017100001927983 */ /* 0x000ee80000300a00 */
        /* <DEDUP_REMOVED lines=60> */
[----:B------:R-:W4:Y:S01]  /*24e40*/  LDL.LU.64 R24, [R1+0x1528] ;  /* 0x0015280001187983 */ /* 0x000f220000300a00 */
        /* <DEDUP_REMOVED lines=20> */
[----:B--2---:R-:W-:Y:S02]  /*24f90*/  IMAD.MOV.U32 R17, RZ, RZ, R18 ;  /* 0x000000ffff117224 */ /* 0x004fe400078e0012 */
[----:B------:R-:W-:Y:S01]  /*24fa0*/  IMAD.MOV.U32 R18, RZ, RZ, R19 ;  /* 0x000000ffff127224 */ /* 0x000fe200078e0013 */
[----:B---3--:R-:W-:Y:S02]  /*24fb0*/  IADD3 R126, P4, R126, UR9, RZ ;  /* 0x000000097e7e7c10 */ /* 0x008fe4000ff9e0ff */
[----:B------:R-:W-:Y:S02]  /*24fc0*/  IADD3.X R127, R127, UR8, RZ, P5, !PT ;  /* 0x000000087f7f7c10 */ /* 0x000fe4000affe4ff */
[----:B----4-:R-:W-:Y:S02]  /*24fd0*/  IADD3 R128, P5, R128, UR9, RZ ;  /* 0x0000000980807c10 */ /* 0x010fe4000ffbe0ff */
[----:B------:R-:W-:Y:S01]  /*24fe0*/  IADD3.X R129, R129, UR8, RZ, P6, !PT ;  /* 0x0000000881817c10 */ /* 0x000fe2000b7fe4ff */
[----:B------:R0:W-:Y:S01]  /*24ff0*/  STL [R1+0xe48], R126 ;  /* 0x000e487e01007387 */ /* 0x0001e20000100800 */
[----:B------:R-:W-:-:S02]  /*25000*/  IADD3 R130, P6, R130, UR9, RZ ;  /* 0x0000000982827c10 */ /* 0x000fc4000ffde0ff */
[----:B------:R-:W-:Y:S02]  /*25010*/  IADD3.X R131, R131, UR8, RZ, P1, !PT ;  /* 0x0000000883837c10 */ /* 0x000fe40008ffe4ff */
[----:B------:R-:W-:Y:S01]  /*25020*/  IADD3 R132, P1, R132, UR9, RZ ;  /* 0x0000000984847c10 */ /* 0x000fe2000ff3e0ff */
[----:B0-----:R-:W2:Y:S04]  /*25030*/  LDL.LU R126, [R1+0x1520] ;  /* 0x00152000017e7983 */ /* 0x001ea80000300800 */
[----:B------:R0:W-:Y:S01]  /*25040*/  STL [R1+0xe6c], R127 ;  /* 0x000e6c7f01007387 */ /* 0x0001e20000100800 */
[----:B------:R-:W-:Y:S02]  /*25050*/  IADD3.X R133, R133, UR8, RZ, P2, !PT ;  /* 0x0000000885857c10 */ /* 0x000fe400097fe4ff */
[----:B------:R-:W-:Y:S01]  /*25060*/  IADD3 R134, P2, R134, UR9, RZ ;  /* 0x0000000986867c10 */ /* 0x000fe2000ff5e0ff */
[----:B0-----:R-:W2:Y:S04]  /*25070*/  LDL.LU R127, [R1+0x151c] ;  /* 0x00151c00017f7983 */ /* 0x001ea80000300800 */
[----:B------:R0:W-:Y:S01]  /*25080*/  STL [R1+0xe40], R128 ;  /* 0x000e408001007387 */ /* 0x0001e20000100800 */
[----:B------:R-:W-:-:S03]  /*25090*/  IADD3.X R135, R135, UR8, RZ, P3, !PT ;  /* 0x0000000887877c10 */ /* 0x000fc60009ffe4ff */
[----:B0-----:R-:W2:Y:S04]  /*250a0*/  LDL.LU R128, [R1+0x1518] ;  /* 0x0015180001807983 */ /* 0x001ea80000300800 */
[----:B------:R0:W-:Y:S01]  /*250b0*/  STL [R1+0xe64], R129 ;  /* 0x000e648101007387 */ /* 0x0001e20000100800 */
[----:B------:R-:W-:-:S03]  /*250c0*/  IADD3 R136, P3, R136, UR9, RZ ;  /* 0x0000000988887c10 */ /* 0x000fc6000ff7e0ff */
        /* <DEDUP_REMOVED lines=25> */
[----:B------:R0:W-:Y:S04]  /*25260*/  STL [R1+0xe18], R138 ;  /* 0x000e188a01007387 */ /* 0x0001e80000100800 */
[----:B0-----:R-:W2:Y:S04]  /*25270*/  LDL.LU R138, [R1+0x14f0] ;  /* 0x0014f000018a7983 */ /* 0x001ea80000300800 */
[----:B------:R0:W-:Y:S01]  /*25280*/  STL [R1+0xe3c], R139 ;  /* 0x000e3c8b01007387 */ /* 0x0001e20000100800 */
[----:B------:R-:W-:-:S03]  /*25290*/  IMAD.MOV.U32 R19, RZ, RZ, R144 ;  /* 0x000000ffff137224 */ /* 0x000fc600078e0090 */
[----:B0-----:R-:W2:Y:S04]  /*252a0*/  LDL.LU R139, [R1+0x14ec] ;  /* 0x0014ec00018b7983 */ /* 0x001ea80000300800 */
[----:B------:R0:W-:Y:S04]  /*252b0*/  STL [R1+0xe10], R140 ;  /* 0x000e108c01007387 */ /* 0x0001e80000100800 */
[----:B0-----:R-:W2:Y:S04]  /*252c0*/  LDL.LU R140, [R1+0x14e8] ;  /* 0x0014e800018c7983 */ /* 0x001ea80000300800 */
[----:B------:R0:W-:Y:S04]  /*252d0*/  STL [R1+0xe34], R141 ;  /* 0x000e348d01007387 */ /* 0x0001e80000100800 */
[----:B0-----:R-:W2:Y:S04]  /*252e0*/  LDL.LU R141, [R1+0x14e4] ;  /* 0x0014e400018d7983 */ /* 0x001ea80000300800 */
[----:B------:R0:W-:Y:S01]  /*252f0*/  STL [R1+0xe08], R142 ;  /* 0x000e088e01007387 */ /* 0x0001e20000100800 */
[----:B------:R-:W-:-:S03]  /*25300*/  IADD3.X R145, R145, UR8, RZ, P2, !PT ;  /* 0x0000000891917c10 */ /* 0x000fc600097fe4ff */
[----:B0-----:R-:W2:Y:S04]  /*25310*/  LDL.LU R142, [R1+0x14e0] ;  /* 0x0014e000018e7983 */ /* 0x001ea80000300800 */
[----:B------:R0:W-:Y:S01]  /*25320*/  STL [R1+0xe2c], R143 ;  /* 0x000e2c8f01007387 */ /* 0x0001e20000100800 */
[----:B------:R-:W-:-:S03]  /*25330*/  IADD3 R146, P2, R146, UR9, RZ ;  /* 0x0000000992927c10 */ /* 0x000fc6000ff5e0ff */
[----:B0-----:R-:W2:Y:S04]  /*25340*/  LDL.LU R143, [R1+0x14dc] ;  /* 0x0014dc00018f7983 */ /* 0x001ea80000300800 */
[----:B------:R-:W2:Y:S04]  /*25350*/  LDL.LU R144, [R1+0x14d8] ;  /* 0x0014d80001907983 */ /* 0x000ea80000300800 */
[----:B------:R0:W-:Y:S01]  /*25360*/  STL [R1+0xe00], R242 ;  /* 0x000e00f201007387 */ /* 0x0001e20000100800 */
[----:B------:R-:W-:Y:S01]  /*25370*/  IADD3.X R147, R147, UR8, RZ, P3, !PT ;  /* 0x0000000893937c10 */ /* 0x000fe20009ffe4ff */
[----:B0-----:R-:W-:-:S02]  /*25380*/  IMAD.MOV.U32 R242, RZ, RZ, R243 ;  /* 0x000000fffff27224 */ /* 0x001fc400078e00f3 */
        /* <DEDUP_REMOVED lines=8> */
[----:B------:R0:W-:Y:S01]  /*25410*/  STL [R1+0xe24], R145 ;  /* 0x000e249101007387 */ /* 0x0001e20000100800 */
[----:B------:R-:W-:Y:S01]  /*25420*/  IMAD.MOV.U32 R251, RZ, RZ, R252 ;  /* 0x000000fffffb7224 */ /* 0x000fe200078e00fc */
[----:B------:R-:W-:Y:S01]  /*25430*/  IADD3 R148, P3, R148, UR9, RZ ;  /* 0x0000000994947c10 */ /* 0x000fe2000ff7e0ff */
[----:B------:R-:W-:Y:S02]  /*25440*/  IMAD.MOV.U32 R252, RZ, RZ, R8 ;  /* 0x000000fffffc7224 */ /* 0x000fe400078e0008 */
[----:B------:R-:W-:Y:S01]  /*25450*/  IMAD.MOV.U32 R8, RZ, RZ, R9 ;  /* 0x000000ffff087224 */ /* 0x000fe200078e0009 */
[----:B------:R-:W-:Y:S01]  /*25460*/  IADD3.X R149, R149, UR8, RZ, P4, !PT ;  /* 0x0000000895957c10 */ /* 0x000fe2000a7fe4ff */
[----:B------:R-:W-:-:S02]  /*25470*/  IMAD.MOV.U32 R9, RZ, RZ, R10 ;  /* 0x000000ffff097224 */ /* 0x000fc400078e000a */
[----:B------:R-:W-:Y:S01]  /*25480*/  IMAD.MOV.U32 R10, RZ, RZ, R11 ;  /* 0x000000ffff0a7224 */ /* 0x000fe200078e000b */
[----:B0-----:R-:W2:Y:S04]  /*25490*/  LDL.LU R145, [R1+0x14d4] ;  /* 0x0014d40001917983 */ /* 0x001ea80000300800 */
[----:B------:R0:W-:Y:S01]  /*254a0*/  STL [R1+0xdf8], R146 ;  /* 0x000df89201007387 */ /* 0x0001e20000100800 */
[----:B------:R-:W-:Y:S01]  /*254b0*/  IADD3 R150, P4, R150, UR9, RZ ;  /* 0x0000000996967c10 */ /* 0x000fe2000ff9e0ff */
[----:B------:R-:W-:Y:S02]  /*254c0*/  IMAD.MOV.U32 R11, RZ, RZ, R12 ;  /* 0x000000ffff0b7224 */ /* 0x000fe400078e000c */
[----:B------:R-:W-:Y:S01]  /*254d0*/  IMAD.MOV.U32 R12, RZ, RZ, R13 ;  /* 0x000000ffff0c7224 */ /* 0x000fe200078e000d */
[----:B------:R-:W-:Y:S01]  /*254e0*/  IADD3.X R151, R151, UR8, RZ, P5, !PT ;  /* 0x0000000897977c10 */ /* 0x000fe2000affe4ff */
[----:B------:R-:W-:Y:S01]  /*254f0*/  IMAD.MOV.U32 R13, RZ, RZ, R14 ;  /* 0x000000ffff0d7224 */ /* 0x000fe200078e000e */
[----:B0-----:R-:W2:Y:S04]  /*25500*/  LDL.LU R146, [R1+0x14d0] ;  /* 0x0014d00001927983 */ /* 0x001ea80000300800 */
[----:B------:R0:W-:Y:S01]  /*25510*/  STL [R1+0xe1c], R147 ;  /* 0x000e1c9301007387 */ /* 0x0001e20000100800 */
[----:B------:R-:W-:-:S02]  /*25520*/  IMAD.MOV.U32 R14, RZ, RZ, R15 ;  /* 0x000000ffff0e7224 */ /* 0x000fc400078e000f */
[----:B------:R-:W-:Y:S02]  /*25530*/  IMAD.MOV.U32 R15, RZ, RZ, R16 ;  /* 0x000000ffff0f7224 */ /* 0x000fe400078e0010 */
[----:B------:R-:W-:Y:S01]  /*25540*/  IMAD.MOV.U32 R16, RZ, RZ, R17 ;  /* 0x000000ffff107224 */ /* 0x000fe200078e0011 */
[----:B------:R-:W-:Y:S01]  /*25550*/  IADD3 R242, P5, R242, UR9, RZ ;  /* 0x00000009f2f27c10 */ /* 0x000fe2000ffbe0ff */
[----:B0-----:R-:W2:Y:S04]  /*25560*/  LDL.LU R147, [R1+0x14cc] ;  /* 0x0014cc0001937983 */ /* 0x001ea80000300800 */
[----:B------:R0:W-:Y:S01]  /*25570*/  STL [R1+0xdf0], R148 ;  /* 0x000df09401007387 */ /* 0x0001e20000100800 */
[----:B------:R-:W-:Y:S02]  /*25580*/  IMAD.MOV.U32 R17, RZ, RZ, R18 ;  /* 0x000000ffff117224 */ /* 0x000fe400078e0012 */
[----:B------:R-:W-:-:S02]  /*25590*/  IMAD.MOV.U32 R18, RZ, RZ, R19 ;  /* 0x000000ffff127224 */ /* 0x000fc400078e0013 */
[----:B------:R-:W-:Y:S01]  /*255a0*/  IMAD.MOV.U32 R19, RZ, RZ, R20 ;  /* 0x000000ffff137224 */ /* 0x000fe200078e0014 */
[----:B0-----:R-:W2:Y:S04]  /*255b0*/  LDL.LU R148, [R1+0x14c8] ;  /* 0x0014c80001947983 */ /* 0x001ea80000300800 */
[----:B------:R0:W-:Y:S04]  /*255c0*/  STL [R1+0xe14], R149 ;  /* 0x000e149501007387 */ /* 0x0001e80000100800 */
[----:B0-----:R-:W2:Y:S04]  /*255d0*/  LDL.LU R149, [R1+0x14c4] ;  /* 0x0014c40001957983 */ /* 0x001ea80000300800 */
[----:B------:R0:W-:Y:S04]  /*255e0*/  STL [R1+0xde8], R150 ;  /* 0x000de89601007387 */ /* 0x0001e80000100800 */
[----:B0-----:R-:W2:Y:S04]  /*255f0*/  LDL.LU R150, [R1+0x14c0] ;  /* 0x0014c00001967983 */ /* 0x001ea80000300800 */
[----:B------:R0:W-:Y:S04]  /*25600*/  STL [R1+0xe0c], R151 ;  /* 0x000e0c9701007387 */ /* 0x0001e80000100800 */
[----:B0-----:R-:W2:Y:S04]  /*25610*/  LDL.LU R151, [R1+0x14bc] ;  /* 0x0014bc0001977983 */ /* 0x001ea80000300800 */
[----:B------:R-:W3:Y:S04]  /*25620*/  LDL.LU R20, [R1+0x8c8] ;  /* 0x0008c80001147983 */ /* 0x000ee80000300800 */
[----:B------:R0:W-:Y:S04]  /*25630*/  STL [R1+0xde0], R242 ;  /* 0x000de0f201007387 */ /* 0x0001e80000100800 */
[----:B0-----:R-:W4:Y:S02]  /*25640*/  LDL.LU R242, [R1+0xe04] ;  /* 0x000e040001f27983 */ /* 0x001f240000300800 */
[----:B----4-:R-:W-:-:S05]  /*25650*/  IADD3.X R242, R242, UR8, RZ, P6, !PT ;  /* 0x00000008f2f27c10 */ /* 0x010fca000b7fe4ff */
[----:B------:R0:W-:Y:S04]  /*25660*/  STL [R1+0xe04], R242 ;  /* 0x000e04f201007387 */ /* 0x0001e80000100800 */
[----:B0-----:R-:W4:Y:S02]  /*25670*/  LDL.LU R242, [R1+0xdd8] ;  /* 0x000dd80001f27983 */ /* 0x001f240000300800 */
[----:B----4-:R-:W-:-:S05]  /*25680*/  IADD3 R242, P6, R242, UR9, RZ ;  /* 0x00000009f2f27c10 */ /* 0x010fca000ffde0ff */
        /* <DEDUP_REMOVED lines=500> */
[----:B------:R-:W-:Y:S01]  /*275d0*/  IADD3 R242, P2, R242, UR9, RZ ;  /* 0x00000009f2f27c10 */ /* 0x000fe2000ff5e0ff */
[----:B---3--:R-:W-:-:S02]  /*275e0*/  IMAD.MOV.U32 R19, RZ, RZ, R20 ;  /* 0x000000ffff137224 */ /* 0x008fc400078e0014 */
[----:B------:R-:W-:Y:S02]  /*275f0*/  IMAD.MOV.U32 R20, RZ, RZ, R21 ;  /* 0x000000ffff147224 */ /* 0x000fe400078e0015 */
[----:B------:R-:W-:Y:S02]  /*27600*/  IMAD.MOV.U32 R21, RZ, RZ, R4 ;  /* 0x000000ffff157224 */ /* 0x000fe400078e0004 */
        /* <DEDUP_REMOVED lines=46> */
[----:B------:R-:W-:-:S02]  /*278f0*/  IMAD.MOV.U32 R19, RZ, RZ, R20 ;  /* 0x000000ffff137224 */ /* 0x000fc400078e0014 */
[----:B------:R-:W-:Y:S02]  /*27900*/  IMAD.MOV.U32 R20, RZ, RZ, R21 ;  /* 0x000000ffff147224 */ /* 0x000fe400078e0015 */
[----:B------:R-:W-:Y:S02]  /*27910*/  IMAD.MOV.U32 R21, RZ, RZ, R22 ;  /* 0x000000ffff157224 */ /* 0x000fe400078e0016 */
[----:B------:R-:W4:Y:S04]  /*27920*/  LDL.LU R22, [R1+0x8b8] ;  /* 0x0008b80001167983 */ /* 0x000f280000300800 */
[----:B------:R0:W-:Y:S04]  /*27930*/  STL [R1+0x135c], R242 ;  /* 0x00135cf201007387 */ /* 0x0001e80000100800 */
[----:B0-----:R-:W2:Y:S02]  /*27940*/  LDL.LU R242, [R1+0x1380] ;  /* 0x0013800001f27983 */ /* 0x001ea40000300800 */
[----:B--2---:R-:W-:-:S05]  /*27950*/  IADD3.X R242, R242, UR8, RZ, P1, !PT ;  /* 0x00000008f2f27c10 */ /* 0x004fca0008ffe4ff */
[----:B------:R0:W-:Y:S04]  /*27960*/  STL [R1+0x1380], R242 ;  /* 0x001380f201007387 */ /* 0x0001e80000100800 */
[----:B0-----:R-:W2:Y:S02]  /*27970*/  LDL.LU R242, [R1+0x1354] ;  /* 0x0013540001f27983 */ /* 0x001ea40000300800 */
[----:B--2---:R-:W-:-:S05]  /*27980*/  IADD3 R242, P1, R242, UR9, RZ ;  /* 0x00000009f2f27c10 */ /* 0x004fca000ff3e0ff */
        /* <DEDUP_REMOVED lines=500> */
[----:B------:R-:W-:Y:S01]  /*298d0*/  IMAD.MOV.U32 R19, RZ, RZ, R20 ;  /* 0x000000ffff137224 */ /* 0x000fe200078e0014 */
[----:B------:R-:W-:Y:S01]  /*298e0*/  IADD3 R242, P3, R242, UR9, RZ ;  /* 0x00000009f2f27c10 */ /* 0x000fe2000ff7e0ff */
[----:B------:R-:W-:-:S02]  /*298f0*/  IMAD.MOV.U32 R20, RZ, RZ, R21 ;  /* 0x000000ffff147224 */ /* 0x000fc400078e0015 */
[----:B----4-:R-:W-:Y:S02]  /*29900*/  IMAD.MOV.U32 R21, RZ, RZ, R22 ;  /* 0x000000ffff157224 */ /* 0x010fe400078e0016 */
[----:B------:R-:W-:Y:S02]  /*29910*/  IMAD.MOV.U32 R22, RZ, RZ, R23 ;  /* 0x000000ffff167224 */ /* 0x000fe400078e0017 */
[----:B------:R-:W2:Y:S04]  /*29920*/  LDL.LU R23, [R1+0x8b0] ;  /* 0x0008b00001177983 */ /* 0x000ea80000300800 */
        /* <DEDUP_REMOVED lines=612> */
[----:B------:R-:W-:Y:S01]  /*2bf70*/  IMAD.MOV.U32 R22, RZ, RZ, R23 ;  /* 0x000000ffff167224 */ /* 0x000fe200078e0017 */
[----:B------:R-:W-:Y:S01]  /*2bf80*/  IADD3 R242, P2, R242, UR11, RZ ;  /* 0x0000000bf2f27c10 */ /* 0x000fe2000ff5e0ff */
[----:B------:R-:W-:Y:S02]  /*2bf90*/  IMAD.MOV.U32 R23, RZ, RZ, R152 ;  /* 0x000000ffff177224 */ /* 0x000fe400078e0098 */
[----:B--2---:R-:W-:Y:S02]  /*2bfa0*/  IMAD.MOV.U32 R152, RZ, RZ, R153 ;  /* 0x000000ffff987224 */ /* 0x004fe400078e0099 */
[----:B------:R-:W-:-:S02]  /*2bfb0*/  IMAD.MOV.U32 R153, RZ, RZ, R154 ;  /* 0x000000ffff997224 */ /* 0x000fc400078e009a */
        /* <DEDUP_REMOVED lines=375> */
[----:B----4-:R-:W-:Y:S02]  /*2d730*/  IADD3.X R242, R242, UR5, RZ, P5, !PT ;  /* 0x00000005f2f27c10 */ /* 0x010fe4000affe4ff */
[----:B------:R-:W-:-:S03]  /*2d740*/  IADD3 R5, P5, R5, UR11, RZ ;  /* 0x0000000b05057c10 */ /* 0x000fc6000ffbe0ff */
[----:B------:R-:W-:Y:S04]  /*2d750*/  STL [R1+0x930], R242 ;  /* 0x000930f201007387 */ /* 0x000fe80000100800 */
[----:B------:R0:W-:Y:S04]  /*2d760*/  STL [R1+0x904], R5 ;  /* 0x0009040501007387 */ /* 0x0001e80000100800 */
[----:B0-----:R-:W4:Y:S04]  /*2d770*/  LDL.LU R5, [R1+0x14b4] ;  /* 0x0014b40001057983 */ /* 0x001f280000300800 */
[----:B------:R-:W3:Y:S01]  /*2d780*/  LDL.LU R242, [R1+0x928] ;  /* 0x0009280001f27983 */ /* 0x000ee20000300800 */
[----:B------:R-:W-:Y:S01]  /*2d790*/  UIADD3.64 UR32, UR24, 0xbfe, URZ ;  /* 0x00000bfe18207897 */ /* 0x000fe2000fffe03f */
[----:B------:R-:W-:-:S08]  /*2d7a0*/  WARPGROUP.ARRIVE ;  /* 0x00000000000079c5 */ /* 0x000fd00000000000 */
[----:B------:R-:W-:Y:S01]  /*2d7b0*/  QGMMA.64x256x32.F32.E5M2.E5M2 R24, gdesc[UR32], R24, gsb0 ;  /* 0x03e00000201879f3 */ /* 0x000fe20008003818 */
[----:B---3--:R-:W-:-:S05]  /*2d7c0*/  IADD3.X R242, R242, UR5, RZ, P6, !PT ;  /* 0x00000005f2f27c10 */ /* 0x008fca000b7fe4ff */
[----:B------:R0:W-:Y:S04]  /*2d7d0*/  STL [R1+0x928], R242 ;  /* 0x000928f201007387 */ /* 0x0001e80000100800 */
[----:B0-----:R-:W3:Y:S01]  /*2d7e0*/  LDL.LU R242, [R1+0x8fc] ;  /* 0x0008fc0001f27983 */ /* 0x001ee20000300800 */
[----:B------:R-:W-:Y:S01]  /*2d7f0*/  IADD3.X R4, R4, UR5, RZ, P1, !PT ;  /* 0x0000000504047c10 */ /* 0x000fe20008ffe4ff */
[----:B------:R-:W-:Y:S01]  /*2d800*/  UIADD3.64 UR16, UR24, 0xc00, URZ ;  /* 0x00000c0018107897 */ /* 0x000fe2000fffe03f */
[----:B------:R-:W-:Y:S02]  /*2d810*/  WARPGROUP.DEPBAR.LE gsb0, 0x0 ;  /* 0x00008000000079c5 */ /* 0x000fe40000010000 */
[----:B------:R-:W-:Y:S01]  /*2d820*/  WARPGROUP.ARRIVE ;  /* 0x00000000000079c5 */ /* 0x000fe20000000000 */
[----:B------:R-:W-:Y:S01]  /*2d830*/  UMOV UR18, UR26 ;  /* 0x0000001a00127c82 */ /* 0x000fe20008000000 */
[----:B------:R-:W-:-:S11]  /*2d840*/  UMOV UR19, UR27 ;  /* 0x0000001b00137c82 */ /* 0x000fd60008000000 */
[----:B------:R-:W-:Y:S01]  /*2d850*/  QGMMA.64x256x32.F32.E5M2.E5M2 R24, gdesc[UR16], R24, gsb0 ;  /* 0x03e00000101879f3 */ /* 0x000fe20008003818 */
[----:B---3--:R-:W-:-:S05]  /*2d860*/  IADD3 R242, P6, R242, UR11, RZ ;  /* 0x0000000bf2f27c10 */ /* 0x008fca000ffde0ff */
[----:B------:R-:W-:Y:S04]  /*2d870*/  STL [R1+0x8fc], R242 ;  /* 0x0008fcf201007387 */ /* 0x000fe80000100800 */
[----:B------:R0:W-:Y:S04]  /*2d880*/  STL [R1+0x920], R4 ;  /* 0x0009200401007387 */ /* 0x0001e80000100800 */
[----:B0-----:R-:W3:Y:S04]  /*2d890*/  LDL.LU R4, [R1+0x14b0] ;  /* 0x0014b00001047983 */ /* 0x001ee80000300800 */
[----:B------:R-:W2:Y:S01]  /*2d8a0*/  LDL.LU R242, [R1+0x8f4] ;  /* 0x0008f40001f27983 */ /* 0x000ea20000300800 */
[----:B------:R-:W-:Y:S01]  /*2d8b0*/  UIADD3.64 UR28, UR24, 0xc02, URZ ;  /* 0x00000c02181c7897 */ /* 0x000fe2000fffe03f */
[----:B------:R-:W-:-:S02]  /*2d8c0*/  WARPGROUP.DEPBAR.LE gsb0, 0x0 ;  /* 0x00008000000079c5 */ /* 0x000fc40000010000 */
[----:B------:R-:W-:-:S06]  /*2d8d0*/  WARPGROUP.ARRIVE ;  /* 0x00000000000079c5 */ /* 0x000fcc0000000000 */
[----:B------:R-:W-:Y:S01]  /*2d8e0*/  QGMMA.64x256x32.F32.E5M2.E5M2 R24, gdesc[UR28], R24, gsb0 ;  /* 0x03e000001c1879f3 */ /* 0x000fe20008003818 */
[----:B------:R-:W-:Y:S01]  /*2d8f0*/  UIADD3.64 UR20, UR24, 0xc04, URZ ;  /* 0x00000c0418147897 */ /* 0x000fe2000fffe03f */
[----:B------:R-:W-:Y:S01]  /*2d900*/  UMOV UR22, UR14 ;  /* 0x0000000e00167c82 */ /* 0x000fe20008000000 */
[----:B------:R-:W-:Y:S01]  /*2d910*/  UMOV UR23, UR15 ;  /* 0x0000000f00177c82 */ /* 0x000fe20008000000 */
[----:B--2---:R-:W-:-:S05]  /*2d920*/  IADD3 R242, P1, R242, UR11, RZ ;  /* 0x0000000bf2f27c10 */ /* 0x004fca000ff3e0ff */
[----:B------:R0:W-:Y:S04]  /*2d930*/  STL [R1+0x8f4], R242 ;  /* 0x0008f4f201007387 */ /* 0x0001e80000100800 */
[----:B0-----:R-:W2:Y:S01]  /*2d940*/  LDL.LU R242, [R1+0x918] ;  /* 0x0009180001f27983 */ /* 0x001ea20000300800 */
[----:B------:R-:W-:Y:S02]  /*2d950*/  WARPGROUP.DEPBAR.LE gsb0, 0x0 ;  /* 0x00008000000079c5 */ /* 0x000fe40000010000 */
[----:B------:R-:W-:-:S12]  /*2d960*/  WARPGROUP.ARRIVE ;  /* 0x00000000000079c5 */ /* 0x000fd80000000000 */
[----:B------:R-:W-:Y:S01]  /*2d970*/  QGMMA.64x256x32.F32.E5M2.E5M2 R24, gdesc[UR20], R24, gsb0 ;  /* 0x03e00000141879f3 */ /* 0x000fe20008003818 */
[----:B---3--:R-:W-:Y:S02]  /*2d980*/  IADD3.X R4, R4, UR5, RZ, P3, !PT ;  /* 0x0000000504047c10 */ /* 0x008fe40009ffe4ff */
[----:B------:R-:W-:Y:S02]  /*2d990*/  IADD3 R3, P3, R3, UR11, RZ ;  /* 0x0000000b03037c10 */ /* 0x000fe4000ff7e0ff */
[----:B------:R-:W-:Y:S02]  /*2d9a0*/  IADD3.X R243, R243, UR5, RZ, P4, !PT ;  /* 0x00000005f3f37c10 */ /* 0x000fe4000a7fe4ff */
[----:B------:R-:W-:Y:S02]  /*2d9b0*/  IADD3 R244, P4, R244, UR11, RZ ;  /* 0x0000000bf4f47c10 */ /* 0x000fe4000ff9e0ff */
[----:B------:R-:W-:Y:S02]  /*2d9c0*/  IADD3.X R245, R245, UR5, RZ, P5, !PT ;  /* 0x00000005f5f57c10 */ /* 0x000fe4000affe4ff */
[----:B------:R-:W-:-:S02]  /*2d9d0*/  IADD3 R246, P5, R246, UR11, RZ ;  /* 0x0000000bf6f67c10 */ /* 0x000fc4000ffbe0ff */
[----:B------:R-:W-:Y:S02]  /*2d9e0*/  IADD3.X R247, R247, UR5, RZ, P6, !PT ;  /* 0x00000005f7f77c10 */ /* 0x000fe4000b7fe4ff */
        /* <DEDUP_REMOVED lines=16> */
[----:B------:R-:W-:-:S02]  /*2daf0*/  IADD3.X R23, R23, UR5, RZ, P5, !PT ;  /* 0x0000000517177c10 */ /* 0x000fc4000affe4ff */
[----:B------:R-:W-:Y:S02]  /*2db00*/  IADD3.X R152, R152, UR5, RZ, P6, !PT ;  /* 0x0000000598987c10 */ /* 0x000fe4000b7fe4ff */
[----:B------:R-:W-:Y:S02]  /*2db10*/  IADD3.X R155, R155, UR5, RZ, P3, !PT ;  /* 0x000000059b9b7c10 */ /* 0x000fe40009ffe4ff */
[----:B------:R-:W-:Y:S02]  /*2db20*/  IADD3.X R153, R153, UR5, RZ, P1, !PT ;  /* 0x0000000599997c10 */ /* 0x000fe40008ffe4ff */
[----:B--2---:R-:W-:Y:S02]  /*2db30*/  IADD3.X R242, R242, UR5, RZ, P2, !PT ;  /* 0x00000005f2f27c10 */ /* 0x004fe400097fe4ff */
[----:B----4-:R-:W-:-:S03]  /*2db40*/  IADD3 R5, P2, R5, UR11, RZ ;  /* 0x0000000b05057c10 */ /* 0x010fc6000ff5e0ff */
[----:B------:R-:W-:Y:S04]  /*2db50*/  STL [R1+0x918], R242 ;  /* 0x000918f201007387 */ /* 0x000fe80000100800 */
[----:B------:R0:W-:Y:S01]  /*2db60*/  STL [R1+0x8ec], R5 ;  /* 0x0008ec0501007387 */ /* 0x0001e20000100800 */
[----:B------:R-:W-:-:S03]  /*2db70*/  IADD3.X R251, R251, UR5, RZ, P2, !PT ;  /* 0x00000005fbfb7c10 */ /* 0x000fc600097fe4ff */
[----:B0-----:R0:W5:Y:S04]  /*2db80*/  LDL.LU R5, [R1+0x14ac] ;  /* 0x0014ac0001057983 */ /* 0x0011680000300800 */
[----:B------:R1:W-:Y:S01]  /*2db90*/  STL [R1+0x910], R4 ;  /* 0x0009100401007387 */ /* 0x0003e20000100800 */
[----:B------:R-:W-:-:S03]  /*2dba0*/  IADD3 R252, P2, R252, UR11, RZ ;  /* 0x0000000bfcfc7c10 */ /* 0x000fc6000ff5e0ff */
[----:B-1----:R0:W5:Y:S04]  /*2dbb0*/  LDL.LU R4, [R1+0x14a8] ;  /* 0x0014a80001047983 */ /* 0x0021680000300800 */
[----:B------:R1:W-:Y:S04]  /*2dbc0*/  STL [R1+0x8e4], R3 ;  /* 0x0008e40301007387 */ /* 0x0003e80000100800 */
[----:B-1----:R0:W5:Y:S04]  /*2dbd0*/  LDL.LU R3, [R1+0x14a4] ;  /* 0x0014a40001037983 */ /* 0x0021680000300800 */
[----:B------:R0:W-:Y:S04]  /*2dbe0*/  STL [R1+0x908], R243 ;  /* 0x000908f301007387 */ /* 0x0001e80000100800 */
        /* <DEDUP_REMOVED lines=14> */
[----:B------:R0:W-:Y:S01]  /*2dcd0*/  STL [R1+0x8a4], R13 ;  /* 0x0008a40d01007387 */ /* 0x0001e20000100800 */
[----:B------:R-:W-:-:S03]  /*2dce0*/  IADD3.X R18, R18, UR5, RZ, P2, !PT ;  /* 0x0000000512127c10 */ /* 0x000fc600097fe4ff */
[----:B------:R0:W-:Y:S01]  /*2dcf0*/  STL [R1+0x8c8], R14 ;  /* 0x0008c80e01007387 */ /* 0x0001e20000100800 */
[----:B------:R-:W-:-:S03]  /*2dd00*/  IADD3 R19, P2, R19, UR11, RZ ;  /* 0x0000000b13137c10 */ /* 0x000fc6000ff5e0ff */
        /* <DEDUP_REMOVED lines=9> */
[----:B------:R0:W-:Y:S04]  /*2dda0*/  STL [R1+0x8a0], R23 ;  /* 0x0008a01701007387 */ /* 0x0001e80000100800 */
[----:B------:R0:W-:Y:S04]  /*2ddb0*/  STL [R1+0x898], R152 ;  /* 0x0008989801007387 */ /* 0x0001e80000100800 */
[----:B------:R0:W-:Y:S04]  /*2ddc0*/  STL [R1+0x880], R155 ;  /* 0x0008809b01007387 */ /* 0x0001e80000100800 */
[----:B------:R0:W-:Y:S04]  /*2ddd0*/  STL [R1+0x890], R153 ;  /* 0x0008909901007387 */ /* 0x0001e80000100800 */
[----:B------:R0:W-:Y:S01]  /*2dde0*/  STL [R1+0x888], R154 ;  /* 0x0008889a01007387 */ /* 0x0001e20000100800 */
[----:B------:R-:W-:-:S02]  /*2ddf0*/  WARPGROUP.DEPBAR.LE gsb0, 0x0 ;  /* 0x00008000000079c5 */ /* 0x000fc40000010000 */
[----:B------:R-:W-:Y:S05]  /*2de00*/  @P0 BRA `(.L_x_2) ;  /* 0xfffffe4000600947 */ /* 0x000fea000383ffff */
.L_x_1:
[----:B------:R-:W2:Y:S01]  /*2de10*/  LDL.LU R181, [R1+0x408] ;  /* 0x0004080001b57983 */ /* 0x000ea20000300800 */
[----:B------:R-:W-:Y:S01]  /*2de20*/  F2FP.SATFINITE.E5M2.F32.PACK_AB_MERGE_C R28, R29, R28, RZ ;  /* 0x0000001c1d1c723e */ /* 0x000fe200048060ff */
[----:B------:R-:W-:Y:S01]  /*2de30*/  ULDC UR5, c[0x0][0x22c] ;  /* 0x00008b0000057ab9 */ /* 0x000fe20000000800 */
[----:B------:R-:W-:Y:S01]  /*2de40*/  F2FP.SATFINITE.E5M2.F32.PACK_AB_MERGE_C R38, R39, R38, RZ ;  /* 0x000000262726723e */ /* 0x000fe200048060ff */
[----:B------:R-:W2:Y:S01]  /*2de50*/  LDL.LU R180, [R1+0x40c] ;  /* 0x00040c0001b47983 */ /* 0x000ea20000300800 */
[----:B------:R-:W-:Y:S01]  /*2de60*/  F2FP.SATFINITE.E5M2.F32.PACK_AB_MERGE_C R36, R37, R36, RZ ;  /* 0x000000242524723e */ /* 0x000fe200048060ff */
[----:B------:R-:W-:Y:S01]  /*2de70*/  ULDC.64 UR60, c[0x0][0x228] ;  /* 0x00008a00003c7ab9 */ /* 0x000fe20000000a00 */
[----:B------:R-:W-:Y:S01]  /*2de80*/  F2FP.SATFINITE.E5M2.F32.PACK_AB_MERGE_C R30, R31, R30, RZ ;  /* 0x0000001e1f1e723e */ /* 0x000fe200048060ff */
[----:B------:R-:W3:Y:S01]  /*2de90*/  LDL.LU R179, [R1+0x410] ;  /* 0x0004100001b37983 */ /* 0x000ee20000300800 */
[----:B------:R-:W-:Y:S01]  /*2dea0*/  F2FP.SATFINITE.E5M2.F32.PACK_AB_MERGE_C R32, R33, R32, RZ ;  /* 0x000000202120723e */ /* 0x000fe200048060ff */
[----:B------:R-:W-:Y:S01]  /*2deb0*/  ULDC UR8, c[0x0][0x248] ;  /* 0x0000920000087ab9 */ /* 0x000fe20000000800 */
[----:B------:R-:W-:Y:S01]  /*2dec0*/  F2FP.SATFINITE.E5M2.F32.PACK_AB_MERGE_C R34, R35, R34, RZ ;  /* 0x000000222322723e */ /* 0x000fe200048060ff */
[----:B------:R-:W3:Y:S01]  /*2ded0*/  LDL.LU R178, [R1+0x414] ;  /* 0x0004140001b27983 */ /* 0x000ee20000300800 */
[----:B------:R-:W-:Y:S01]  /*2dee0*/  F2FP.SATFINITE.E5M2.F32.PACK_AB_MERGE_C R42, R43, R42, RZ ;  /* 0x0000002a2b2a723e */ /* 0x000fe200048060ff */
[----:B------:R-:W-:Y:S01]  /*2def0*/  ULDC UR9, c[0x0][0x248] ;  /* 0x0000920000097ab9 */ /* 0x000fe20000000800 */
[----:B------:R-:W-:Y:S01]  /*2df00*/  F2FP.SATFINITE.E5M2.F32.PACK_AB_MERGE_C R40, R41, R40, RZ ;  /* 0x000000282928723e */ /* 0x000fe200048060ff */
[----:B------:R-:W4:Y:S01]  /*2df10*/  LDL.LU R177, [R1+0x418] ;  /* 0x0004180001b17983 */ /* 0x000f220000300800 */
        /* <DEDUP_REMOVED lines=48> */
[----:B------:R-:W-:Y:S01]  /*2e220*/  ULDC UR38, c[0x0][0x248] ;  /* 0x0000920000267ab9 */ /* 0x000fe20000000800 */
[----:B------:R-:W-:Y:S01]  /*2e230*/  ULDC UR41, c[0x0][0x248] ;  /* 0x0000920000297ab9 */ /* 0x000fe20000000800 */
[----:B------:R-:W-:Y:S01]  /*2e240*/  ULDC UR44, c[0x0][0x248] ;  /* 0x00009200002c7ab9 */ /* 0x000fe20000000800 */
        /* <DEDUP_REMOVED lines=28> */
[----:B0-----:R-:W4:Y:S01]  /*2e410*/  LDL.LU R155, [R1+0x468] ;  /* 0x00046800019b7983 */ /* 0x001f220000300800 */
        /* <DEDUP_REMOVED lines=17> */
[----:B------:R-:W-:-:S02]  /*2e530*/  ULDC UR59, c[0x0][0x248] ;  /* 0x00009200003b7ab9 */ /* 0x000fc40000000800 */
[----:B------:R-:W4:Y:S04]  /*2e540*/  LDL.LU R22, [R1+0x47c] ;  /* 0x00047c0001167983 */ /* 0x000f280000300800 */
[----:B------:R-:W3:Y:S04]  /*2e550*/  LDL.LU R21, [R1+0x488] ;  /* 0x0004880001157983 */ /* 0x000ee80000300800 */
[----:B------:R-:W4:Y:S04]  /*2e560*/  LDL.LU R20, [R1+0x48c] ;  /* 0x00048c0001147983 */ /* 0x000f280000300800 */
[----:B------:R-:W4:Y:S04]  /*2e570*/  LDL.LU R19, [R1+0x498] ;  /* 0x0004980001137983 */ /* 0x000f280000300800 */
[----:B------:R-:W4:Y:S04]  /*2e580*/  LDL.LU R18, [R1+0x49c] ;  /* 0x00049c0001127983 */ /* 0x000f280000300800 */
[----:B------:R-:W1:Y:S04]  /*2e590*/  LDL.LU R183, [R1+0x400] ;  /* 0x0004000001b77983 */ /* 0x000e680000300800 */
[----:B------:R-:W1:Y:S04]  /*2e5a0*/  LDL.LU R182, [R1+0x404] ;  /* 0x0004040001b67983 */ /* 0x000e680000300800 */
        /* <DEDUP_REMOVED lines=59> */
[----:B-----5:R2:W-:Y:S04]  /*2e960*/  STL [R1+0x1514], R3 ;  /* 0x0015140301007387 */ /* 0x0205e80000100800 */
[----:B------:R-:W-:Y:S04]  /*2e970*/  STL [R1+0x1510], R148 ;  /* 0x0015109401007387 */ /* 0x000fe80000100800 */
[----:B------:R-:W-:Y:S01]  /*2e980*/  STL [R1+0x150c], R149 ;  /* 0x00150c9501007387 */ /* 0x000fe20000100800 */
[----:B--2---:R-:W-:-:S03]  /*2e990*/  F2FP.SATFINITE.E5M2.F32.PACK_AB_MERGE_C R3, R180, R181, RZ ;  /* 0x000000b5b403723e */ /* 0x004fc600048060ff */
[----:B------:R-:W-:Y:S04]  /*2e9a0*/  STL [R1+0x1508], R151 ;  /* 0x0015089701007387 */ /* 0x000fe80000100800 */
[----:B------:R-:W-:Y:S04]  /*2e9b0*/  STL [R1+0x1504], R150 ;  /* 0x0015049601007387 */ /* 0x000fe80000100800 */
[----:B------:R-:W-:Y:S04]  /*2e9c0*/  STL [R1+0x14e4], R4 ;  /* 0x0014e40401007387 */ /* 0x000fe80000100800 */
[----:B------:R-:W-:Y:S04]  /*2e9d0*/  STL [R1+0x14e0], R9 ;  /* 0x0014e00901007387 */ /* 0x000fe80000100800 */
[----:B------:R-:W-:Y:S04]  /*2e9e0*/  STL [R1+0x14dc], R14 ;  /* 0x0014dc0e01007387 */ /* 0x000fe80000100800 */
[----:B------:R-:W-:Y:S04]  /*2e9f0*/  STL [R1+0x14d8], R5 ;  /* 0x0014d80501007387 */ /* 0x000fe80000100800 */
[----:B------:R-:W-:Y:S04]  /*2ea00*/  STL [R1+0x14d4], R13 ;  /* 0x0014d40d01007387 */ /* 0x000fe80000100800 */
[----:B------:R-:W-:Y:S01]  /*2ea10*/  STL [R1+0x14d0], R15 ;  /* 0x0014d00f01007387 */ /* 0x000fe20000100800 */
[----:B---3--:R-:W-:-:S03]  /*2ea20*/  IMAD.MOV.U32 R204, RZ, RZ, R21 ;  /* 0x000000ffffcc7224 */ /* 0x008fc600078e0015 */
[----:B------:R-:W-:Y:S01]  /*2ea30*/  STL [R1+0x14cc], R16 ;  /* 0x0014cc1001007387 */ /* 0x000fe20000100800 */
[----:B----4-:R-:W-:-:S03]  /*2ea40*/  IMAD.MOV.U32 R203, RZ, RZ, R20 ;  /* 0x000000ffffcb7224 */ /* 0x010fc600078e0014 */
[----:B------:R-:W-:Y:S04]  /*2ea50*/  STL [R1+0x14c8], R17 ;  /* 0x0014c81101007387 */ /* 0x000fe80000100800 */
[----:B------:R-:W-:Y:S04]  /*2ea60*/  STL [R1+0x14c4], R12 ;  /* 0x0014c40c01007387 */ /* 0x000fe80000100800 */
[----:B------:R-:W-:Y:S04]  /*2ea70*/  STL [R1+0x14c0], R10 ;  /* 0x0014c00a01007387 */ /* 0x000fe80000100800 */
[----:B------:R-:W-:Y:S04]  /*2ea80*/  STL [R1+0x14bc], R11 ;  /* 0x0014bc0b01007387 */ /* 0x000fe80000100800 */
[----:B------:R1:W-:Y:S04]  /*2ea90*/  STL [R1+0x14b8], R0 ;  /* 0x0014b80001007387 */ /* 0x0003e80000100800 */
[----:B------:R0:W-:Y:S04]  /*2eaa0*/  STL [R1+0x14b4], R2 ;  /* 0x0014b40201007387 */ /* 0x0001e80000100800 */
[----:B------:R-:W-:Y:S01]  /*2eab0*/  STL [R1+0x14b0], R6 ;  /* 0x0014b00601007387 */ /* 0x000fe20000100800 */
[----:B-1----:R-:W-:-:S03]  /*2eac0*/  F2FP.SATFINITE.E5M2.F32.PACK_AB_MERGE_C R0, R182, R183, RZ ;  /* 0x000000b7b600723e */ /* 0x002fc600048060ff */
[----:B------:R-:W-:Y:S01]  /*2ead0*/  STL [R1+0x14ac], R7 ;  /* 0x0014ac0701007387 */ /* 0x000fe20000100800 */
[----:B0-----:R-:W-:-:S03]  /*2eae0*/  F2FP.SATFINITE.E5M2.F32.PACK_AB_MERGE_C R2, R178, R179, RZ ;  /* 0x000000b3b202723e */ /* 0x001fc600048060ff */
[----:B------:R-:W-:Y:S04]  /*2eaf0*/  STL [R1+0x14a8], R8 ;  /* 0x0014a80801007387 */ /* 0x000fe80000100800 */
[----:B------:R-:W-:Y:S04]  /*2eb00*/  STL [R1+0x14a4], R190 ;  /* 0x0014a4be01007387 */ /* 0x000fe80000100800 */
[----:B------:R0:W-:Y:S04]  /*2eb10*/  STL [R1+0x624], R0 ;  /* 0x0006240001007387 */ /* 0x0001e80000100800 */
[----:B------:R1:W-:Y:S04]  /*2eb20*/  STL [R1+0x620], R3 ;  /* 0x0006200301007387 */ /* 0x0003e80000100800 */
[----:B------:R2:W-:Y:S01]  /*2eb30*/  STL [R1+0x61c], R2 ;  /* 0x00061c0201007387 */ /* 0x0005e20000100800 */
[----:B0-----:R-:W-:-:S02]  /*2eb40*/  F2FP.SATFINITE.E5M2.F32.PACK_AB_MERGE_C R0, R176, R177, RZ ;  /* 0x000000b1b000723e */ /* 0x001fc400048060ff */
[----:B-1----:R-:W-:-:S03]  /*2eb50*/  F2FP.SATFINITE.E5M2.F32.PACK_AB_MERGE_C R3, R174, R175, RZ ;  /* 0x000000afae03723e */ /* 0x002fc600048060ff */
[----:B------:R0:W-:Y:S01]  /*2eb60*/  STL [R1+0x618], R0 ;  /* 0x0006180001007387 */ /* 0x0001e20000100800 */
[----:B--2---:R-:W-:-:S03]  /*2eb70*/  F2FP.SATFINITE.E5M2.F32.PACK_AB_MERGE_C R2, R172, R173, RZ ;  /* 0x000000adac02723e */ /* 0x004fc600048060ff */
[----:B------:R1:W-:Y:S04]  /*2eb80*/  STL [R1+0x614], R3 ;  /* 0x0006140301007387 */ /* 0x0003e80000100800 */
[----:B------:R2:W-:Y:S01]  /*2eb90*/  STL [R1+0x60c], R2 ;  /* 0x00060c0201007387 */ /* 0x0005e20000100800 */
[----:B0-----:R-:W-:Y:S02]  /*2eba0*/  F2FP.SATFINITE.E5M2.F32.PACK_AB_MERGE_C R0, R170, R171, RZ ;  /* 0x000000abaa00723e */ /* 0x001fe400048060ff */
        /* <DEDUP_REMOVED lines=15> */
[----:B------:R-:W-:Y:S04]  /*2eca0*/  STL [R1+0x634], R3 ;  /* 0x0006340301007387 */ /* 0x000fe80000100800 */
[----:B------:R-:W-:Y:S01]  /*2ecb0*/  STL [R1+0x63c], R2 ;  /* 0x00063c0201007387 */ /* 0x000fe20000100800 */
[----:B0-----:R-:W-:-:S05]  /*2ecc0*/  F2FP.SATFINITE.E5M2.F32.PACK_AB_MERGE_C R0, R22, R23, RZ ;  /* 0x000000171600723e */ /* 0x001fca00048060ff */
[----:B------:R-:W-:Y:S04]  /*2ecd0*/  STL [R1+0x638], R0 ;  /* 0x0006380001007387 */ /* 0x000fe80000100800 */
[----:B------:R-:W2:Y:S04]  /*2ece0*/  LDL.LU R202, [R1+0x490] ;  /* 0x0004900001ca7983 */ /* 0x000ea80000300800 */
[----:B------:R-:W2:Y:S01]  /*2ecf0*/  LDL.LU R201, [R1+0x494] ;  /* 0x0004940001c97983 */ /* 0x000ea20000300800 */
[----:B------:R-:W-:Y:S02]  /*2ed00*/  IMAD.MOV.U32 R200, RZ, RZ, R19 ;  /* 0x000000ffffc87224 */ /* 0x000fe400078e0013 */
[----:B------:R-:W-:Y:S01]  /*2ed10*/  IMAD.MOV.U32 R199, RZ, RZ, R18 ;  /* 0x000000ffffc77224 */ /* 0x000fe200078e0012 */
[----:B------:R-:W3:Y:S04]  /*2ed20*/  LDL.LU R206, [R1+0x480] ;  /* 0x0004800001ce7983 */ /* 0x000ee80000300800 */
[----:B------:R-:W3:Y:S04]  /*2ed30*/  LDL.LU R205, [R1+0x484] ;  /* 0x0004840001cd7983 */ /* 0x000ee80000300800 */
[----:B------:R-:W4:Y:S04]  /*2ed40*/  LDL.LU R198, [R1+0x4a0] ;  /* 0x0004a00001c67983 */ /* 0x000f280000300800 */
        /* <DEDUP_REMOVED lines=48> */
[----:B------:R-:W4:Y:S01]  /*2f050*/  LDL.LU R18, [R1+0x564] ;  /* 0x0005640001127983 */ /* 0x000f220000300800 */
[----:B------:R-:W-:-:S02]  /*2f060*/  F2FP.SATFINITE.E5M2.F32.PACK_AB_MERGE_C R16, R203, R204, RZ ;  /* 0x000000cccb10723e */ /* 0x000fc400048060ff */
[----:B------:R-:W-:Y:S02]  /*2f070*/  F2FP.SATFINITE.E5M2.F32.PACK_AB_MERGE_C R13, R199, R200, RZ ;  /* 0x000000c8c70d723e */ /* 0x000fe400048060ff */
[----:B--2---:R-:W-:Y:S02]  /*2f080*/  F2FP.SATFINITE.E5M2.F32.PACK_AB_MERGE_C R5, R201, R202, RZ ;  /* 0x000000cac905723e */ /* 0x004fe400048060ff */
[----:B---3--:R-:W-:-:S05]  /*2f090*/  F2FP.SATFINITE.E5M2.F32.PACK_AB_MERGE_C R15, R205, R206, RZ ;  /* 0x000000cecd0f723e */ /* 0x008fca00048060ff */
[----:B------:R-:W-:Y:S04]  /*2f0a0*/  STL [R1+0x14e8], R15 ;  /* 0x0014e80f01007387 */ /* 0x000fe80000100800 */
[----:B------:R-:W-:Y:S04]  /*2f0b0*/  STL [R1+0x14ec], R16 ;  /* 0x0014ec1001007387 */ /* 0x000fe80000100800 */
[----:B------:R0:W-:Y:S01]  /*2f0c0*/  STL [R1+0x14f0], R5 ;  /* 0x0014f00501007387 */ /* 0x0001e20000100800 */
[----:B----4-:R-:W-:-:S03]  /*2f0d0*/  F2FP.SATFINITE.E5M2.F32.PACK_AB_MERGE_C R9, R195, R196, RZ ;  /* 0x000000c4c309723e */ /* 0x010fc600048060ff */
[----:B------:R-:W-:Y:S01]  /*2f0e0*/  STL [R1+0x14f4], R13 ;  /* 0x0014f40d01007387 */ /* 0x000fe20000100800 */
[----:B0-----:R-:W-:Y:S02]  /*2f0f0*/  F2FP.SATFINITE.E5M2.F32.PACK_AB_MERGE_C R5, R197, R198, RZ ;  /* 0x000000c6c505723e */ /* 0x001fe400048060ff */
[----:B------:R-:W-:-:S03]  /*2f100*/  F2FP.SATFINITE.E5M2.F32.PACK_AB_MERGE_C R2, R193, R194, RZ ;  /* 0x000000c2c102723e */ /* 0x000fc600048060ff */
[----:B------:R-:W-:Y:S01]  /*2f110*/  STL [R1+0x14f8], R5 ;  /* 0x0014f80501007387 */ /* 0x000fe20000100800 */
[----:B------:R-:W-:-:S03]  /*2f120*/  F2FP.SATFINITE.E5M2.F32.PACK_AB_MERGE_C R0, R191, R192, RZ ;  /* 0x000000c0bf00723e */ /* 0x000fc600048060ff */
[----:B------:R-:W-:Y:S04]  /*2f130*/  STL [R1+0x14fc], R9 ;  /* 0x0014fc0901007387 */ /* 0x000fe80000100800 */
[----:B------:R0:W-:Y:S01]  /*2f140*/  STL [R1+0x490], R2 ;  /* 0x0004900201007387 */ /* 0x0001e20000100800 */
[----:B------:R-:W-:-:S03]  /*2f150*/  F2FP.SATFINITE.E5M2.F32.PACK_AB_MERGE_C R3, R188, R189, RZ ;  /* 0x000000bdbc03723e */ /* 0x000fc600048060ff */
[----:B------:R1:W-:Y:S04]  /*2f160*/  STL [R1+0x494], R0 ;  /* 0x0004940001007387 */ /* 0x0003e80000100800 */
[----:B------:R2:W-:Y:S01]  /*2f170*/  STL [R1+0x48c], R3 ;  /* 0x00048c0301007387 */ /* 0x0005e20000100800 */
[----:B0-----:R-:W-:-:S05]  /*2f180*/  F2FP.SATFINITE.E5M2.F32.PACK_AB_MERGE_C R2, R186, R187, RZ ;  /* 0x000000bbba02723e */ /* 0x001fca00048060ff */
[----:B------:R0:W-:Y:S01]  /*2f190*/  STL [R1+0x488], R2 ;  /* 0x0004880201007387 */ /* 0x0001e20000100800 */
[----:B-1----:R-:W-:-:S05]  /*2f1a0*/  F2FP.SATFINITE.E5M2.F32.PACK_AB_MERGE_C R0, R184, R185, RZ ;  /* 0x000000b9b800723e */ /* 0x002fca00048060ff */
[----:B------:R1:W-:Y:S01]  /*2f1b0*/  STL [R1+0x480], R0 ;  /* 0x0004800001007387 */ /* 0x0003e20000100800 */
[----:B--2---:R-:W-:-:S05]  /*2f1c0*/  F2FP.SATFINITE.E5M2.F32.PACK_AB_MERGE_C R3, R182, R183, RZ ;  /* 0x000000b7b603723e */ /* 0x004fca00048060ff */
        /* <DEDUP_REMOVED lines=31> */
[----:B0-----:R-:W-:-:S03]  /*2f3c0*/  F2FP.SATFINITE.E5M2.F32.PACK_AB_MERGE_C R2, R20, R21, RZ ;  /* 0x000000151402723e */ /* 0x001fc600048060ff */
[----:B------:R-:W2:Y:S04]  /*2f3d0*/  LDL.LU R210, [R1+0x568] ;  /* 0x0005680001d27983 */ /* 0x000ea80000300800 */
[----:B------:R0:W-:Y:S01]  /*2f3e0*/  STL [R1+0x440], R2 ;  /* 0x0004400201007387 */ /* 0x0001e20000100800 */
[----:B-1----:R-:W-:-:S03]  /*2f3f0*/  F2FP.SATFINITE.E5M2.F32.PACK_AB_MERGE_C R0, R18, R19, RZ ;  /* 0x000000131200723e */ /* 0x002fc600048060ff */
[----:B------:R-:W2:Y:S04]  /*2f400*/  LDL.LU R209, [R1+0x56c] ;  /* 0x00056c0001d17983 */ /* 0x000ea80000300800 */
[----:B------:R1:W-:Y:S04]  /*2f410*/  STL [R1+0x43c], R0 ;  /* 0x00043c0001007387 */ /* 0x0003e80000100800 */
[----:B------:R-:W0:Y:S04]  /*2f420*/  LDL.LU R208, [R1+0x570] ;  /* 0x0005700001d07983 */ /* 0x000e280000300800 */
[----:B------:R-:W0:Y:S04]  /*2f430*/  LDL.LU R207, [R1+0x574] ;  /* 0x0005740001cf7983 */ /* 0x000e280000300800 */
[----:B------:R-:W1:Y:S04]  /*2f440*/  LDL.LU R206, [R1+0x578] ;  /* 0x0005780001ce7983 */ /* 0x000e680000300800 */
[----:B------:R-:W1:Y:S04]  /*2f450*/  LDL.LU R205, [R1+0x57c] ;  /* 0x00057c0001cd7983 */ /* 0x000e680000300800 */
        /* <DEDUP_REMOVED lines=56> */
[----:B--2---:R-:W-:-:S05]  /*2f7e0*/  F2FP.SATFINITE.E5M2.F32.PACK_AB_MERGE_C R3, R209, R210, RZ ;  /* 0x000000d2d103723e */ /* 0x004fca00048060ff */
[----:B------:R3:W-:Y:S01]  /*2f7f0*/  STL [R1+0x438], R3 ;  /* 0x0004380301007387 */ /* 0x0007e20000100800 */
[----:B0-----:R-:W-:-:S05]  /*2f800*/  F2FP.SATFINITE.E5M2.F32.PACK_AB_MERGE_C R2, R207, R208, RZ ;  /* 0x000000d0cf02723e */ /* 0x001fca00048060ff */
[----:B------:R4:W-:Y:S01]  /*2f810*/  STL [R1+0x434], R2 ;  /* 0x0004340201007387 */ /* 0x0009e20000100800 */
[----:B-1----:R-:W-:-:S05]  /*2f820*/  F2FP.SATFINITE.E5M2.F32.PACK_AB_MERGE_C R0, R205, R206, RZ ;  /* 0x000000cecd00723e */ /* 0x002fca00048060ff */
[----:B------:R0:W-:Y:S01]  /*2f830*/  STL [R1+0x430], R0 ;  /* 0x0004300001007387 */ /* 0x0001e20000100800 */
[----:B---3--:R-:W-:Y:S02]  /*2f840*/  F2FP.SATFINITE.E5M2.F32.PACK_AB_MERGE_C R3, R203, R204, RZ ;  /* 0x000000cccb03723e */ /* 0x008fe400048060ff */
[----:B----4-:R-:W-:-:S03]  /*2f850*/  F2FP.SATFINITE.E5M2.F32.PACK_AB_MERGE_C R2, R201, R202, RZ ;  /* 0x000000cac902723e */ /* 0x010fc600048060ff */
[----:B------:R1:W-:Y:S04]  /*2f860*/  STL [R1+0x42c], R3 ;  /* 0x00042c0301007387 */ /* 0x0003e80000100800 */
[----:B------:R2:W-:Y:S01]  /*2f870*/  STL [R1+0x428], R2 ;  /* 0x0004280201007387 */ /* 0x0005e20000100800 */
[----:B0-----:R-:W-:-:S05]  /*2f880*/  F2FP.SATFINITE.E5M2.F32.PACK_AB_MERGE_C R0, R199, R200, RZ ;  /* 0x000000c8c700723e */ /* 0x001fca00048060ff */
[----:B------:R0:W-:Y:S01]  /*2f890*/  STL [R1+0x424], R0 ;  /* 0x0004240001007387 */ /* 0x0001e20000100800 */
[----:B-1----:R-:W-:Y:S02]  /*2f8a0*/  F2FP.SATFINITE.E5M2.F32.PACK_AB_MERGE_C R3, R197, R198, RZ ;  /* 0x000000c6c503723e */ /* 0x002fe400048060ff */
[----:B--2---:R-:W-:-:S03]  /*2f8b0*/  F2FP.SATFINITE.E5M2.F32.PACK_AB_MERGE_C R2, R195, R196, RZ ;  /* 0x000000c4c302723e */ /* 0x004fc600048060ff */
        /* <DEDUP_REMOVED lines=12> */
[----:B------:R-:W-:Y:S04]  /*2f980*/  STL [R1+0x408], R3 ;  /* 0x0004080301007387 */ /* 0x000fe80000100800 */
[----:B------:R1:W-:Y:S01]  /*2f990*/  STL [R1+0x404], R2 ;  /* 0x0004040201007387 */ /* 0x0003e20000100800 */
[----:B0-----:R-:W-:-:S05]  /*2f9a0*/  F2FP.SATFINITE.E5M2.F32.PACK_AB_MERGE_C R0, R180, R181, RZ ;  /* 0x000000b5b400723e */ /* 0x001fca00048060ff */
[----:B------:R0:W-:Y:S04]  /*2f9b0*/  STL [R1+0x400], R0 ;  /* 0x0004000001007387 */ /* 0x0001e80000100800 */
[----:B------:R-:W2:Y:S01]  /*2f9c0*/  LDL.LU R100, [R1+0x260] ;  /* 0x0002600001647983 */ /* 0x000ea20000300800 */
[----:B------:R-:W-:Y:S02]  /*2f9d0*/  F2FP.SATFINITE.E5M2.F32.PACK_AB_MERGE_C R252, R178, R179, RZ ;  /* 0x000000b3b2fc723e */ /* 0x000fe400048060ff */
[----:B------:R-:W-:Y:S02]  /*2f9e0*/  F2FP.SATFINITE.E5M2.F32.PACK_AB_MERGE_C R249, R176, R177, RZ ;  /* 0x000000b1b0f9723e */ /* 0x000fe400048060ff */
[----:B------:R-:W-:Y:S02]  /*2f9f0*/  F2FP.SATFINITE.E5M2.F32.PACK_AB_MERGE_C R247, R174, R175, RZ ;  /* 0x000000afaef7723e */ /* 0x000fe400048060ff */
[----:B------:R-:W-:-:S02]  /*2fa00*/  F2FP.SATFINITE.E5M2.F32.PACK_AB_MERGE_C R245, R172, R173, RZ ;  /* 0x000000adacf5723e */ /* 0x000fc400048060ff */
[----:B-1----:R-:W-:-:S05]  /*2fa10*/  F2FP.SATFINITE.E5M2.F32.PACK_AB_MERGE_C R2, R20, R21, RZ ;  /* 0x000000151402723e */ /* 0x002fca00048060ff */
[----:B------:R-:W-:Y:S01]  /*2fa20*/  STL [R1+0x208], R2 ;  /* 0x0002080201007387 */ /* 0x000fe20000100800 */
[----:B0-----:R-:W-:-:S03]  /*2fa30*/  F2FP.SATFINITE.E5M2.F32.PACK_AB_MERGE_C R0, R18, R19, RZ ;  /* 0x000000131200723e */ /* 0x001fc600048060ff */
[----:B------:R-:W2:Y:S04]  /*2fa40*/  LDL.LU R98, [R1+0x264] ;  /* 0x0002640001627983 */ /* 0x000ea80000300800 */
[----:B------:R-:W-:Y:S04]  /*2fa50*/  STL [R1+0x204], R0 ;  /* 0x0002040001007387 */ /* 0x000fe80000100800 */
[----:B------:R-:W3:Y:S04]  /*2fa60*/  LDL.LU R99, [R1+0x268] ;  /* 0x0002680001637983 */ /* 0x000ee80000300800 */
[----:B------:R-:W3:Y:S04]  /*2fa70*/  LDL.LU R97, [R1+0x26c] ;  /* 0x00026c0001617983 */ /* 0x000ee80000300800 */
[----:B------:R-:W4:Y:S04]  /*2fa80*/  LDL.LU R96, [R1+0x270] ;  /* 0x0002700001607983 */ /* 0x000f280000300800 */
[----:B------:R-:W4:Y:S04]  /*2fa90*/  LDL.LU R95, [R1+0x274] ;  /* 0x00027400015f7983 */ /* 0x000f280000300800 */
        /* <DEDUP_REMOVED lines=70> */
[----:B------:R-:W-:-:S03]  /*2ff00*/  F2FP.SATFINITE.E5M2.F32.PACK_AB_MERGE_C R243, R170, R171, RZ ;  /* 0x000000abaaf3723e */ /* 0x000fc600048060ff */
        /* <DEDUP_REMOVED lines=38> */
[----:B------:R-:W-:Y:S01]  /*30170*/  STL [R1+0x1500], R9 ;  /* 0x0015000901007387 */ /* 0x000fe20000100800 */
[----:B---3--:R-:W-:Y:S02]  /*30180*/  F2FP.SATFINITE.E5M2.F32.PACK_AB_MERGE_C R12, R89, R90, RZ ;  /* 0x0000005a590c723e */ /* 0x008fe400048060ff */
[----:B----4-:R-:W-:Y:S02]  /*30190*/  F2FP.SATFINITE.E5M2.F32.PACK_AB_MERGE_C R17, R91, R92, RZ ;  /* 0x0000005c5b11723e */ /* 0x010fe400048060ff */
[----:B------:R-:W-:Y:S02]  /*301a0*/  F2FP.SATFINITE.E5M2.F32.PACK_AB_MERGE_C R4, R93, R94, RZ ;  /* 0x0000005e5d04723e */ /* 0x000fe400048060ff */
[----:B------:R-:W-:Y:S02]  /*301b0*/  F2FP.SATFINITE.E5M2.F32.PACK_AB_MERGE_C R6, R217, R218, RZ ;  /* 0x000000dad906723e */ /* 0x000fe400048060ff */
[----:B------:R-:W-:Y:S02]  /*301c0*/  F2FP.SATFINITE.E5M2.F32.PACK_AB_MERGE_C R217, R215, R216, RZ ;  /* 0x000000d8d7d9723e */ /* 0x000fe400048060ff */
[----:B------:R-:W-:-:S02]  /*301d0*/  F2FP.SATFINITE.E5M2.F32.PACK_AB_MERGE_C R215, R213, R214, RZ ;  /* 0x000000d6d5d7723e */ /* 0x000fc400048060ff */
[----:B------:R-:W-:Y:S02]  /*301e0*/  F2FP.SATFINITE.E5M2.F32.PACK_AB_MERGE_C R213, R211, R212, RZ ;  /* 0x000000d4d3d5723e */ /* 0x000fe400048060ff */
[----:B------:R-:W-:Y:S02]  /*301f0*/  F2FP.SATFINITE.E5M2.F32.PACK_AB_MERGE_C R7, R209, R210, RZ ;  /* 0x000000d2d107723e */ /* 0x000fe400048060ff */
        /* <DEDUP_REMOVED lines=9> */
[----:B------:R-:W-:-:S05]  /*30290*/  F2FP.SATFINITE.E5M2.F32.PACK_AB_MERGE_C R3, R184, R185, RZ ;  /* 0x000000b9b803723e */ /* 0x000fca00048060ff */
[----:B------:R0:W-:Y:S01]  /*302a0*/  STL [R1+0xe8c], R3 ;  /* 0x000e8c0301007387 */ /* 0x0001e20000100800 */
[----:B------:R-:W-:Y:S02]  /*302b0*/  F2FP.SATFINITE.E5M2.F32.PACK_AB_MERGE_C R199, R191, R192, RZ ;  /* 0x000000c0bfc7723e */ /* 0x000fe400048060ff */
[----:B------:R-:W-:Y:S02]  /*302c0*/  F2FP.SATFINITE.E5M2.F32.PACK_AB_MERGE_C R197, R188, R189, RZ ;  /* 0x000000bdbcc5723e */ /* 0x000fe400048060ff */
[----:B0-----:R-:W-:-:S05]  /*302d0*/  F2FP.SATFINITE.E5M2.F32.PACK_AB_MERGE_C R3, R176, R177, RZ ;  /* 0x000000b1b003723e */ /* 0x001fca00048060ff */
[----:B------:R0:W-:Y:S01]  /*302e0*/  STL [R1+0xe7c], R3 ;  /* 0x000e7c0301007387 */ /* 0x0001e20000100800 */
[----:B------:R-:W-:Y:S02]  /*302f0*/  F2FP.SATFINITE.E5M2.F32.PACK_AB_MERGE_C R191, R180, R181, RZ ;  /* 0x000000b5b4bf723e */ /* 0x000fe400048060ff */
        /* <DEDUP_REMOVED lines=12> */
[----:B------:R-:W-:Y:S02]  /*303c0*/  F2FP.SATFINITE.E5M2.F32.PACK_AB_MERGE_C R184, R172, R173, RZ ;  /* 0x000000adacb8723e */ /* 0x000fe400048060ff */
[----:B------:R-:W-:-:S05]  /*303d0*/  F2FP.SATFINITE.E5M2.F32.PACK_AB_MERGE_C R22, R22, R23, RZ ;  /* 0x000000171616723e */ /* 0x000fca00048060ff */
[----:B------:R1:W-:Y:S04]  /*303e0*/  STL [R1+0xe84], R22 ;  /* 0x000e841601007387 */ /* 0x0003e80000100800 */
[----:B------:R-:W2:Y:S04]  /*303f0*/  LDL.LU R89, [R1] ;  /* 0x0000000001597983 */ /* 0x000ea80000300800 */
[----:B------:R-:W2:Y:S01]  /*30400*/  LDL.LU R166, [R1+0x4] ;  /* 0x0000040001a67983 */ /* 0x000ea20000300800 */
[----:B0-----:R-:W-:-:S05]  /*30410*/  F2FP.SATFINITE.E5M2.F32.PACK_AB_MERGE_C R3, R18, R19, RZ ;  /* 0x000000131203723e */ /* 0x001fca00048060ff */
[----:B------:R0:W-:Y:S04]  /*30420*/  STL [R1+0xe80], R3 ;  /* 0x000e800301007387 */ /* 0x0001e80000100800 */
[----:B------:R-:W3:Y:S04]  /*30430*/  LDL.LU R90, [R1+0x8] ;  /* 0x00000800015a7983 */ /* 0x000ee80000300800 */
[----:B------:R-:W3:Y:S04]  /*30440*/  LDL.LU R164, [R1+0xc] ;  /* 0x00000c0001a47983 */ /* 0x000ee80000300800 */
[----:B------:R-:W4:Y:S04]  /*30450*/  LDL.LU R91, [R1+0x10] ;  /* 0x00001000015b7983 */ /* 0x000f280000300800 */
[----:B------:R-:W4:Y:S04]  /*30460*/  LDL.LU R162, [R1+0x14] ;  /* 0x0000140001a27983 */ /* 0x000f280000300800 */
[----:B------:R-:W4:Y:S04]  /*30470*/  LDL.LU R92, [R1+0x18] ;  /* 0x00001800015c7983 */ /* 0x000f280000300800 */
[----:B------:R-:W4:Y:S04]  /*30480*/  LDL.LU R160, [R1+0x1c] ;  /* 0x00001c0001a07983 */ /* 0x000f280000300800 */
[----:B------:R-:W4:Y:S01]  /*30490*/  LDL.LU R93, [R1+0x20] ;  /* 0x00002000015d7983 */ /* 0x000f220000300800 */
[----:B------:R-:W-:-:S03]  /*304a0*/  F2FP.SATFINITE.E5M2.F32.PACK_AB_MERGE_C R193, R182, R183, RZ ;  /* 0x000000b7b6c1723e */ /* 0x000fc600048060ff */
        /* <DEDUP_REMOVED lines=8> */
[----:B------:R-:W4:Y:S04]  /*30530*/  LDL.LU R154, [R1+0x34] ;  /* 0x00003400019a7983 */ /* 0x000f280000300800 */
[----:B------:R-:W4:Y:S01]  /*30540*/  LDL.LU R96, [R1+0x38] ;  /* 0x0000380001607983 */ /* 0x000f220000300800 */
[----:B------:R-:W-:-:S03]  /*30550*/  F2FP.SATFINITE.E5M2.F32.PACK_AB_MERGE_C R168, R20, R21, RZ ;  /* 0x0000001514a8723e */ /* 0x000fc600048060ff */
[----:B------:R-:W4:Y:S04]  /*30560*/  LDL.LU R152, [R1+0x3c] ;  /* 0x00003c0001987983 */ /* 0x000f280000300800 */
[----:B------:R-:W4:Y:S04]  /*30570*/  LDL.LU R97, [R1+0x40] ;  /* 0x0000400001617983 */ /* 0x000f280000300800 */
[----:B-1----:R-:W4:Y:S04]  /*30580*/  LDL.LU R22, [R1+0x44] ;  /* 0x0000440001167983 */ /* 0x002f280000300800 */
        /* <DEDUP_REMOVED lines=109> */
[----:B0-----:R-:W4:Y:S04]  /*30c60*/  LDL.LU R3, [R1+0x1d8] ;  /* 0x0001d80001037983 */ /* 0x001f280000300800 */
[----:B------:R-:W4:Y:S04]  /*30c70*/  LDL.LU R244, [R1+0x1dc] ;  /* 0x0001dc0001f47983 */ /* 0x000f280000300800 */
[----:B------:R-:W4:Y:S01]  /*30c80*/  LDL.LU R148, [R1+0x1e0] ;  /* 0x0001e00001947983 */ /* 0x000f220000300800 */
[----:B------:R-:W-:-:S03]  /*30c90*/  F2FP.SATFINITE.E5M2.F32.PACK_AB_MERGE_C R11, R250, R251, RZ ;  /* 0x000000fbfa0b723e */ /* 0x000fc600048060ff */
[----:B------:R-:W4:Y:S04]  /*30ca0*/  LDL.LU R246, [R1+0x1e4] ;  /* 0x0001e40001f67983 */ /* 0x000f280000300800 */
[----:B------:R-:W4:Y:S04]  /*30cb0*/  LDL.LU R149, [R1+0x1e8] ;  /* 0x0001e80001957983 */ /* 0x000f280000300800 */
[----:B------:R-:W4:Y:S01]  /*30cc0*/  LDL.LU R248, [R1+0x1ec] ;  /* 0x0001ec0001f87983 */ /* 0x000f220000300800 */
[----:B--2---:R-:W-:-:S03]  /*30cd0*/  F2FP.SATFINITE.E5M2.F32.PACK_AB_MERGE_C R166, R166, R89, RZ ;  /* 0x00000059a6a6723e */ /* 0x004fc600048060ff */
[----:B------:R-:W2:Y:S01]  /*30ce0*/  LDL.LU R151, [R1+0x1f0] ;  /* 0x0001f00001977983 */ /* 0x000ea20000300800 */
[----:B---3--:R-:W-:-:S03]  /*30cf0*/  F2FP.SATFINITE.E5M2.F32.PACK_AB_MERGE_C R164, R164, R90, RZ ;  /* 0x0000005aa4a4723e */ /* 0x008fc600048060ff */
[----:B------:R-:W2:Y:S01]  /*30d00*/  LDL.LU R250, [R1+0x1f4] ;  /* 0x0001f40001fa7983 */ /* 0x000ea20000300800 */
[----:B----4-:R-:W-:-:S03]  /*30d10*/  F2FP.SATFINITE.E5M2.F32.PACK_AB_MERGE_C R162, R162, R91, RZ ;  /* 0x0000005ba2a2723e */ /* 0x010fc600048060ff */
[----:B------:R-:W3:Y:S01]  /*30d20*/  LDL.LU R150, [R1+0x1f8] ;  /* 0x0001f80001967983 */ /* 0x000ee20000300800 */
[----:B------:R-:W-:-:S03]  /*30d30*/  F2FP.SATFINITE.E5M2.F32.PACK_AB_MERGE_C R160, R160, R92, RZ ;  /* 0x0000005ca0a0723e */ /* 0x000fc600048060ff */
[----:B------:R-:W3:Y:S01]  /*30d40*/  LDL.LU R251, [R1+0x1fc] ;  /* 0x0001fc0001fb7983 */ /* 0x000ee20000300800 */
        /* <DEDUP_REMOVED lines=78> */
[----:B------:R-:W4:Y:S04]  /*31230*/  LDL.LU R128, [R1+0x1564] ;  /* 0x0015640001807983 */ /* 0x000f280000300800 */
[----:B------:R-:W4:Y:S04]  /*31240*/  LDL.LU R129, [R1+0x1560] ;  /* 0x0015600001817983 */ /* 0x000f280000300800 */
[----:B------:R-:W4:Y:S04]  /*31250*/  LDL.LU R131, [R1+0x155c] ;  /* 0x00155c0001837983 */ /* 0x000f280000300800 */
[----:B------:R-:W4:Y:S01]  /*31260*/  LDL.LU R130, [R1+0x1558] ;  /* 0x0015580001827983 */ /* 0x000f220000300800 */
[----:B------:R-:W-:-:S02]  /*31270*/  F2FP.SATFINITE.E5M2.F32.PACK_AB_MERGE_C R212, R212, R132, RZ ;  /* 0x00000084d4d4723e */ /* 0x000fc400048060ff */
[----:B------:R-:W-:Y:S01]  /*31280*/  F2FP.SATFINITE.E5M2.F32.PACK_AB_MERGE_C R214, R214, R133, RZ ;  /* 0x00000085d6d6723e */ /* 0x000fe200048060ff */
[----:B------:R-:W4:Y:S01]  /*31290*/  LDL.LU R132, [R1+0x1554] ;  /* 0x0015540001847983 */ /* 0x000f220000300800 */
[----:B------:R-:W-:Y:S02]  /*312a0*/  F2FP.SATFINITE.E5M2.F32.PACK_AB_MERGE_C R216, R216, R134, RZ ;  /* 0x00000086d8d8723e */ /* 0x000fe400048060ff */
[----:B------:R-:W-:Y:S01]  /*312b0*/  F2FP.SATFINITE.E5M2.F32.PACK_AB_MERGE_C R218, R218, R135, RZ ;  /* 0x00000087dada723e */ /* 0x000fe200048060ff */
        /* <DEDUP_REMOVED lines=33> */
[----:B--2---:R-:W-:-:S03]  /*314d0*/  F2FP.SATFINITE.E5M2.F32.PACK_AB_MERGE_C R250, R250, R151, RZ ;  /* 0x00000097fafa723e */ /* 0x004fc600048060ff */
[----:B------:R-:W2:Y:S01]  /*314e0*/  LDL.LU R151, [R1+0x1508] ;  /* 0x0015080001977983 */ /* 0x000ea20000300800 */
[----:B---3--:R-:W-:-:S03]  /*314f0*/  F2FP.SATFINITE.E5M2.F32.PACK_AB_MERGE_C R251, R251, R150, RZ ;  /* 0x00000096fbfb723e */ /* 0x008fc600048060ff */
[----:B------:R-:W2:Y:S01]  /*31500*/  LDL.LU R150, [R1+0x1504] ;  /* 0x0015040001967983 */ /* 0x000ea20000300800 */
[----:B----4-:R-:W-:-:S05]  /*31510*/  F2FP.SATFINITE.E5M2.F32.PACK_AB_MERGE_C R29, R115, R114, RZ ;  /* 0x00000072731d723e */ /* 0x010fca00048060ff */
[----:B------:R0:W-:Y:S02]  /*31520*/  STL [R1+0xe70], R29 ;  /* 0x000e701d01007387 */ /* 0x0001e40000100800 */
[----:B0-----:R-:W-:-:S05]  /*31530*/  F2FP.SATFINITE.E5M2.F32.PACK_AB_MERGE_C R29, R123, R122, RZ ;  /* 0x0000007a7b1d723e */ /* 0x001fca00048060ff */
[----:B------:R0:W-:Y:S02]  /*31540*/  STL [R1+0xe64], R29 ;  /* 0x000e641d01007387 */ /* 0x0001e40000100800 */
[----:B0-----:R-:W-:-:S05]  /*31550*/  F2FP.SATFINITE.E5M2.F32.PACK_AB_MERGE_C R29, R131, R130, RZ ;  /* 0x00000082831d723e */ /* 0x001fca00048060ff */
[----:B------:R0:W-:Y:S04]  /*31560*/  STL [R1+0xe60], R29 ;  /* 0x000e601d01007387 */ /* 0x0001e80000100800 */
[----:B------:R-:W3:Y:S04]  /*31570*/  LDL.LU R39, [R1+0x404] ;  /* 0x0004040001277983 */ /* 0x000ee80000300800 */
[----:B------:R-:W4:Y:S01]  /*31580*/  LDL.LU R37, [R1+0x400] ;  /* 0x0004000001257983 */ /* 0x000f220000300800 */
[----:B------:R-:W-:Y:S02]  /*31590*/  LOP3.LUT R245, R245, 0xffff, RZ, 0xc0, !PT ;  /* 0x0000fffff5f57812 */ /* 0x000fe400078ec0ff */
[----:B------:R-:W-:-:S02]  /*315a0*/  LOP3.LUT R251, R251, 0xffff, RZ, 0xc0, !PT ;  /* 0x0000fffffbfb7812 */ /* 0x000fc400078ec0ff */
[----:B0-----:R-:W-:-:S05]  /*315b0*/  F2FP.SATFINITE.E5M2.F32.PACK_AB_MERGE_C R29, R139, R138, RZ ;  /* 0x0000008a8b1d723e */ /* 0x001fca00048060ff */
[----:B------:R0:W-:Y:S01]  /*315c0*/  STL [R1+0xe74], R29 ;  /* 0x000e741d01007387 */ /* 0x0001e20000100800 */
[----:B------:R-:W-:Y:S02]  /*315d0*/  LOP3.LUT R168, R168, 0xffff, RZ, 0xc0, !PT ;  /* 0x0000ffffa8a87812 */ /* 0x000fe400078ec0ff */
[----:B------:R-:W-:Y:S02]  /*315e0*/  SHF.R.U32.HI R33, RZ, 0x8, R245 ;  /* 0x00000008ff217819 */ /* 0x000fe400000116f5 */
[--C-:B------:R-:W-:Y:S02]  /*315f0*/  SHF.R.U32.HI R35, RZ, 0x8, R251.reuse ;  /* 0x00000008ff237819 */ /* 0x100fe400000116fb */
[----:B------:R-:W-:Y:S02]  /*31600*/  LOP3.LUT R33, R33, 0xffff, RZ, 0xc0, !PT ;  /* 0x0000ffff21217812 */ /* 0x000fe400078ec0ff */
[----:B------:R-:W-:Y:S02]  /*31610*/  LOP3.LUT R35, R35, 0xffff, RZ, 0xc0, !PT ;  /* 0x0000ffff23237812 */ /* 0x000fe400078ec0ff */
[----:B------:R-:W-:-:S02]  /*31620*/  PRMT R43, R245, 0x3340, R251 ;  /* 0x00003340f52b7816 */ /* 0x000fc400000000fb */
[----:B------:R-:W-:Y:S02]  /*31630*/  PRMT R35, R33, 0x3340, R35 ;  /* 0x0000334021237816 */ /* 0x000fe40000000023 */
[----:B------:R-:W-:-:S05]  /*31640*/  F2FP.SATFINITE.E5M2.F32.PACK_AB_MERGE_C R31, R147, R146, RZ ;  /* 0x00000092931f723e */ /* 0x000fca00048060ff */
[----:B------:R2:W-:Y:S01]  /*31650*/  STL [R1+0xe6c], R31 ;  /* 0x000e6c1f01007387 */ /* 0x0005e20000100800 */
[----:B0-----:R-:W-:-:S05]  /*31660*/  VIADD R29, R3, 0x3e ;  /* 0x0000003e031d7836 */ /* 0x001fca0000000000 */
[----:B------:R-:W-:Y:S01]  /*31670*/  ISETP.GE.AND P2, PT, R29, UR5, PT ;  /* 0x000000051d007c0c */ /* 0x000fe2000bf46270 */
[----:B------:R-:W-:Y:S01]  /*31680*/  VIADD R29, R3, 0x2 ;  /* 0x00000002031d7836 */ /* 0x000fe20000000000 */
[----:B------:R-:W-:Y:S01]  /*31690*/  ULDC UR5, c[0x0][0x22c] ;  /* 0x00008b0000057ab9 */ /* 0x000fe20000000800 */
[----:B------:R-:W-:-:S04]  /*316a0*/  F2FP.SATFINITE.E5M2.F32.PACK_AB_MERGE_C R148, R149, R148, RZ ;  /* 0x000000949594723e */ /* 0x000fc800048060ff */
[----:B------:R-:W-:Y:S02]  /*316b0*/  LOP3.LUT R148, R148, 0xffff, RZ, 0xc0, !PT ;  /* 0x0000ffff94947812 */ /* 0x000fe400078ec0ff */
[----:B--2---:R-:W-:-:S05]  /*316c0*/  F2FP.SATFINITE.E5M2.F32.PACK_AB_MERGE_C R31, R151, R150, RZ ;  /* 0x00000096971f723e */ /* 0x004fca00048060ff */
[----:B------:R0:W-:Y:S01]  /*316d0*/  STL [R1+0xe68], R31 ;  /* 0x000e681f01007387 */ /* 0x0001e20000100800 */
[----:B------:R-:W-:Y:S02]  /*316e0*/  ISETP.GE.AND P1, PT, R29, UR61, PT ;  /* 0x0000003d1d007c0c */ /* 0x000fe4000bf26270 */
[----:B------:R-:W-:Y:S01]  /*316f0*/  SHF.R.U32.HI R29, RZ, 0x8, R168 ;  /* 0x00000008ff1d7819 */ /* 0x000fe200000116a8 */
[----:B0-----:R-:W-:-:S05]  /*31700*/  VIADD R31, R3, 0x3f ;  /* 0x0000003f031f7836 */ /* 0x001fca0000000000 */
[----:B------:R-:W-:Y:S02]  /*31710*/  ISETP.GE.AND P0, PT, R31, UR5, PT ;  /* 0x000000051f007c0c */ /* 0x000fe4000bf06270 */
[--C-:B------:R-:W-:Y:S01]  /*31720*/  PRMT R41, R168, 0x3340, R148.reuse ;  /* 0x00003340a8297816 */ /* 0x100fe20000000094 */
[----:B------:R-:W-:Y:S01]  /*31730*/  STL [R1+0x124c], R43 ;  /* 0x00124c2b01007387 */ /* 0x000fe20000100800 */
[----:B------:R-:W-:Y:S01]  /*31740*/  SHF.R.U32.HI R31, RZ, 0x8, R148 ;  /* 0x00000008ff1f7819 */ /* 0x000fe20000011694 */
[----:B------:R-:W-:Y:S01]  /*31750*/  ULDC UR5, c[0x0][0x248] ;  /* 0x0000920000057ab9 */ /* 0x000fe20000000800 */
[----:B------:R-:W-:Y:S02]  /*31760*/  LOP3.LUT R29, R29, 0xffff, RZ, 0xc0, !PT ;  /* 0x0000ffff1d1d7812 */ /* 0x000fe400078ec0ff */
[----:B------:R-:W-:Y:S01]  /*31770*/  LOP3.LUT R31, R31, 0xffff, RZ, 0xc0, !PT ;  /* 0x0000ffff1f1f7812 */ /* 0x000fe200078ec0ff */
[----:B------:R0:W-:Y:S03]  /*31780*/  STL [R1+0x1248], R41 ;  /* 0x0012482901007387 */ /* 0x0001e60000100800 */
[----:B------:R-:W-:Y:S01]  /*31790*/  PRMT R33, R29, 0x3340, R31 ;  /* 0x000033401d217816 */ /* 0x000fe2000000001f */
[----:B------:R-:W-:Y:S04]  /*317a0*/  STL [R1+0x1144], R35 ;  /* 0x0011442301007387 */ /* 0x000fe80000100800 */
[----:B------:R1:W-:Y:S01]  /*317b0*/  STL [R1+0x113c], R33 ;  /* 0x00113c2101007387 */ /* 0x0003e20000100800 */
[----:B------:R-:W-:-:S02]  /*317c0*/  F2FP.SATFINITE.E5M2.F32.PACK_AB_MERGE_C R144, R145, R144, RZ ;  /* 0x000000909190723e */ /* 0x000fc400048060ff */
[----:B------:R-:W-:Y:S02]  /*317d0*/  LOP3.LUT R249, R249, 0xffff, RZ, 0xc0, !PT ;  /* 0x0000fffff9f97812 */ /* 0x000fe400078ec0ff */
[----:B------:R-:W-:Y:S02]  /*317e0*/  LOP3.LUT R248, R248, 0xffff, RZ, 0xc0, !PT ;  /* 0x0000fffff8f87812 */ /* 0x000fe400078ec0ff */
[----:B------:R-:W-:Y:S02]  /*317f0*/  LOP3.LUT R170, R170, 0xffff, RZ, 0xc0, !PT ;  /* 0x0000ffffaaaa7812 */ /* 0x000fe400078ec0ff */
[----:B------:R-:W-:Y:S02]  /*31800*/  LOP3.LUT R144, R144, 0xffff, RZ, 0xc0, !PT ;  /* 0x0000ffff90907812 */ /* 0x000fe400078ec0ff */
[----:B------:R-:W-:Y:S02]  /*31810*/  LOP3.LUT R242, R242, 0xffff, RZ, 0xc0, !PT ;  /* 0x0000fffff2f27812 */ /* 0x000fe400078ec0ff */
[----:B0-----:R-:W-:-:S02]  /*31820*/  PRMT R41, R170, 0x3340, R144 ;  /* 0x00003340aa297816 */ /* 0x001fc40000000090 */
[----:B------:R-:W-:Y:S02]  /*31830*/  LOP3.LUT R244, R244, 0xffff, RZ, 0xc0, !PT ;  /* 0x0000fffff4f47812 */ /* 0x000fe400078ec0ff */
[----:B-1----:R-:W-:Y:S02]  /*31840*/  SHF.R.U32.HI R33, RZ, 0x8, R249 ;  /* 0x00000008ff217819 */ /* 0x002fe400000116f9 */
[----:B------:R-:W-:Y:S02]  /*31850*/  SHF.R.U32.HI R35, RZ, 0x8, R170 ;  /* 0x00000008ff237819 */ /* 0x000fe400000116aa */
[----:B------:R-:W-:Y:S02]  /*31860*/  SHF.R.U32.HI R144, RZ, 0x8, R144 ;  /* 0x00000008ff907819 */ /* 0x000fe40000011690 */
[----:B------:R-:W-:Y:S02]  /*31870*/  LOP3.LUT R33, R33, 0xffff, RZ, 0xc0, !PT ;  /* 0x0000ffff21217812 */ /* 0x000fe400078ec0ff */
[----:B------:R-:W-:-:S02]  /*31880*/  LOP3.LUT R35, R35, 0xffff, RZ, 0xc0, !PT ;  /* 0x0000ffff23237812 */ /* 0x000fc400078ec0ff */
[----:B------:R-:W-:-:S04]  /*31890*/  LOP3.LUT R144, R144, 0xffff, RZ, 0xc0, !PT ;  /* 0x0000ffff90907812 */ /* 0x000fc800078ec0ff */
[----:B------:R-:W-:Y:S02]  /*318a0*/  PRMT R35, R35, 0x3340, R144 ;  /* 0x0000334023237816 */ /* 0x000fe40000000090 */
[----:B---3--:R-:W-:Y:S02]  /*318b0*/  LOP3.LUT R29, R39, 0xffff, RZ, 0xc0, !PT ;  /* 0x0000ffff271d7812 */ /* 0x008fe400078ec0ff */
[----:B------:R-:W2:Y:S01]  /*318c0*/  LDL.LU R39, [R1+0x408] ;  /* 0x0004080001277983 */ /* 0x000ea20000300800 */
[----:B----4-:R-:W-:Y:S02]  /*318d0*/  LOP3.LUT R31, R37, 0xffff, RZ, 0xc0, !PT ;  /* 0x0000ffff251f7812 */ /* 0x010fe400078ec0ff */
[--C-:B------:R-:W-:Y:S02]  /*318e0*/  PRMT R37, R249, 0x3340, R248.reuse ;  /* 0x00003340f9257816 */ /* 0x100fe400000000f8 */
[----:B------:R-:W-:-:S03]  /*318f0*/  SHF.R.U32.HI R248, RZ, 0x8, R248 ;  /* 0x00000008fff87819 */ /* 0x000fc600000116f8 */
[----:B------:R0:W-:Y:S04]  /*31900*/  STL [R1+0x11e4], R37 ;  /* 0x0011e42501007387 */ /* 0x0001e80000100800 */
[----:B------:R1:W-:Y:S01]  /*31910*/  STL [R1+0x11e0], R41 ;  /* 0x0011e02901007387 */ /* 0x0003e20000100800 */
[----:B------:R-:W-:Y:S02]  /*31920*/  LOP3.LUT R248, R248, 0xffff, RZ, 0xc0, !PT ;  /* 0x0000fffff8f87812 */ /* 0x000fe400078ec0ff */
[----:B0-----:R-:W-:Y:S02]  /*31930*/  SHF.R.U32.HI R37, RZ, 0x8, R29 ;  /* 0x00000008ff257819 */ /* 0x001fe4000001161d */
[----:B-1----:R-:W-:Y:S02]  /*31940*/  PRMT R41, R29, 0x3340, R242 ;  /* 0x000033401d297816 */ /* 0x002fe400000000f2 */
[----:B------:R-:W-:-:S02]  /*31950*/  SHF.R.U32.HI R29, RZ, 0x8, R31 ;  /* 0x00000008ff1d7819 */ /* 0x000fc4000001161f */
[----:B------:R-:W-:Y:S02]  /*31960*/  SHF.R.U32.HI R242, RZ, 0x8, R242 ;  /* 0x00000008fff27819 */ /* 0x000fe400000116f2 */
[----:B------:R-:W-:Y:S01]  /*31970*/  PRMT R31, R31, 0x3340, R244 ;  /* 0x000033401f1f7816 */ /* 0x000fe200000000f4 */
[----:B------:R-:W-:Y:S01]  /*31980*/  STL [R1+0x11ec], R41 ;  /* 0x0011ec2901007387 */ /* 0x000fe20000100800 */
[----:B------:R-:W-:Y:S02]  /*31990*/  LOP3.LUT R37, R37, 0xffff, RZ, 0xc0, !PT ;  /* 0x0000ffff25257812 */ /* 0x000fe400078ec0ff */
[----:B------:R-:W-:Y:S01]  /*319a0*/  LOP3.LUT R242, R242, 0xffff, RZ, 0xc0, !PT ;  /* 0x0000fffff2f27812 */ /* 0x000fe200078ec0ff */
[----:B------:R0:W-:Y:S02]  /*319b0*/  STL [R1+0x1244], R31 ;  /* 0x0012441f01007387 */ /* 0x0001e40000100800 */
[----:B0-----:R-:W-:Y:S02]  /*319c0*/  PRMT R31, R33, 0x3340, R248 ;  /* 0x00003340211f7816 */ /* 0x001fe400000000f8 */
[----:B------:R-:W-:-:S03]  /*319d0*/  PRMT R33, R37, 0x3340, R242 ;  /* 0x0000334025217816 */ /* 0x000fc600000000f2 */
[----:B------:R0:W-:Y:S04]  /*319e0*/  STL [R1+0xfa8], R31 ;  /* 0x000fa81f01007387 */ /* 0x0001e80000100800 */
[----:B------:R1:W-:Y:S04]  /*319f0*/  STL [R1+0xf98], R35 ;  /* 0x000f982301007387 */ /* 0x0003e80000100800 */
[----:B------:R-:W-:Y:S04]  /*31a00*/  STL [R1+0xfc4], R33 ;  /* 0x000fc42101007387 */ /* 0x000fe80000100800 */
[----:B------:R-:W3:Y:S01]  /*31a10*/  LDL.LU R41, [R1+0x414] ;  /* 0x0004140001297983 */ /* 0x000ee20000300800 */
[----:B------:R-:W-:-:S02]  /*31a20*/  SHF.R.U32.HI R244, RZ, 0x8, R244 ;  /* 0x00000008fff47819 */ /* 0x000fc400000116f4 */
[----:B------:R-:W-:Y:S02]  /*31a30*/  LOP3.LUT R29, R29, 0xffff, RZ, 0xc0, !PT ;  /* 0x0000ffff1d1d7812 */ /* 0x000fe400078ec0ff */
[----:B------:R-:W-:-:S04]  /*31a40*/  LOP3.LUT R244, R244, 0xffff, RZ, 0xc0, !PT ;  /* 0x0000fffff4f47812 */ /* 0x000fc800078ec0ff */
[----:B0-----:R-:W-:Y:S02]  /*31a50*/  PRMT R31, R29, 0x3340, R244 ;  /* 0x000033401d1f7816 */ /* 0x001fe400000000f4 */
[----:B------:R-:W-:-:S03]  /*31a60*/  F2FP.SATFINITE.E5M2.F32.PACK_AB_MERGE_C R140, R141, R140, RZ ;  /* 0x0000008c8d8c723e */ /* 0x000fc600048060ff */
[----:B------:R0:W-:Y:S01]  /*31a70*/  STL [R1+0x10ec], R31 ;  /* 0x0010ec1f01007387 */ /* 0x0001e20000100800 */
[----:B------:R-:W-:Y:S02]  /*31a80*/  LOP3.LUT R174, R174, 0xffff, RZ, 0xc0, !PT ;  /* 0x0000ffffaeae7812 */ /* 0x000fe400078ec0ff */
[----:B------:R-:W-:Y:S02]  /*31a90*/  LOP3.LUT R140, R140, 0xffff, RZ, 0xc0, !PT ;  /* 0x0000ffff8c8c7812 */ /* 0x000fe400078ec0ff */
[----:B------:R-:W-:Y:S02]  /*31aa0*/  F2FP.SATFINITE.E5M2.F32.PACK_AB_MERGE_C R136, R137, R136, RZ ;  /* 0x000000888988723e */ /* 0x000fe400048060ff */
[----:B-1----:R-:W-:Y:S02]  /*31ab0*/  PRMT R35, R174, 0x3340, R140 ;  /* 0x00003340ae237816 */ /* 0x002fe4000000008c */
[----:B------:R-:W-:Y:S02]  /*31ac0*/  LOP3.LUT R240, R240, 0xffff, RZ, 0xc0, !PT ;  /* 0x0000fffff0f07812 */ /* 0x000fe400078ec0ff */
[----:B------:R-:W-:-:S02]  /*31ad0*/  LOP3.LUT R176, R176, 0xffff, RZ, 0xc0, !PT ;  /* 0x0000ffffb0b07812 */ /* 0x000fc400078ec0ff */
[----:B------:R-:W-:Y:S02]  /*31ae0*/  LOP3.LUT R136, R136, 0xffff, RZ, 0xc0, !PT ;  /* 0x0000ffff88887812 */ /* 0x000fe400078ec0ff */
[----:B------:R-:W-:Y:S02]  /*31af0*/  LOP3.LUT R247, R247, 0xffff, RZ, 0xc0, !PT ;  /* 0x0000fffff7f77812 */ /* 0x000fe400078ec0ff */
[----:B------:R-:W-:Y:S02]  /*31b00*/  PRMT R37, R176, 0x3340, R136 ;  /* 0x00003340b0257816 */ /* 0x000fe40000000088 */
[----:B------:R-:W-:Y:S02]  /*31b10*/  LOP3.LUT R250, R250, 0xffff, RZ, 0xc0, !PT ;  /* 0x0000fffffafa7812 */ /* 0x000fe400078ec0ff */
[----:B0-----:R-:W-:Y:S02]  /*31b20*/  SHF.R.U32.HI R31, RZ, 0x8, R174 ;  /* 0x00000008ff1f7819 */ /* 0x001fe400000116ae */
[----:B------:R-:W-:-:S02]  /*31b30*/  SHF.R.U32.HI R140, RZ, 0x8, R140 ;  /* 0x00000008ff8c7819 */ /* 0x000fc4000001168c */
[----:B------:R-:W-:Y:S02]  /*31b40*/  SHF.R.U32.HI R136, RZ, 0x8, R136 ;  /* 0x00000008ff887819 */ /* 0x000fe40000011688 */
[----:B------:R-:W-:Y:S02]  /*31b50*/  LOP3.LUT R31, R31, 0xffff, RZ, 0xc0, !PT ;  /* 0x0000ffff1f1f7812 */ /* 0x000fe400078ec0ff */
[----:B------:R-:W-:Y:S02]  /*31b60*/  LOP3.LUT R140, R140, 0xffff, RZ, 0xc0, !PT ;  /* 0x0000ffff8c8c7812 */ /* 0x000fe400078ec0ff */
[----:B------:R-:W-:Y:S02]  /*31b70*/  LOP3.LUT R136, R136, 0xffff, RZ, 0xc0, !PT ;  /* 0x0000ffff88887812 */ /* 0x000fe400078ec0ff */
[----:B------:R-:W-:Y:S02]  /*31b80*/  PRMT R43, R31, 0x3340, R140 ;  /* 0x000033401f2b7816 */ /* 0x000fe4000000008c */
[----:B--2---:R-:W-:-:S02]  /*31b90*/  LOP3.LUT R29, R39, 0xffff, RZ, 0xc0, !PT ;  /* 0x0000ffff271d7812 */ /* 0x004fc400078ec0ff */
[----:B------:R-:W2:Y:S04]  /*31ba0*/  LDL.LU R39, [R1+0x40c] ;  /* 0x00040c0001277983 */ /* 0x000ea80000300800 */
[----:B------:R0:W-:Y:S01]  /*31bb0*/  STL [R1+0x123c], R35 ;  /* 0x00123c2301007387 */ /* 0x0001e20000100800 */
[----:B------:R-:W-:Y:S02]  /*31bc0*/  SHF.R.U32.HI R33, RZ, 0x8, R29 ;  /* 0x00000008ff217819 */ /* 0x000fe4000001161d */
[--C-:B0-----:R-:W-:Y:S02]  /*31bd0*/  PRMT R35, R29, 0x3340, R240.reuse ;  /* 0x000033401d237816 */ /* 0x101fe400000000f0 */
[----:B------:R-:W-:-:S03]  /*31be0*/  SHF.R.U32.HI R240, RZ, 0x8, R240 ;  /* 0x00000008fff07819 */ /* 0x000fc600000116f0 */
[----:B------:R0:W-:Y:S01]  /*31bf0*/  STL [R1+0x11cc], R35 ;  /* 0x0011cc2301007387 */ /* 0x0001e20000100800 */
[----:B------:R-:W-:-:S03]  /*31c00*/  SHF.R.U32.HI R29, RZ, 0x8, R176 ;  /* 0x00000008ff1d7819 */ /* 0x000fc600000116b0 */
[----:B------:R1:W-:Y:S01]  /*31c10*/  STL [R1+0x11c4], R37 ;  /* 0x0011c42501007387 */ /* 0x0003e20000100800 */
[----:B------:R-:W-:Y:S02]  /*31c20*/  LOP3.LUT R33, R33, 0xffff, RZ, 0xc0, !PT ;  /* 0x0000ffff21217812 */ /* 0x000fe400078ec0ff */
[----:B------:R-:W-:Y:S02]  /*31c30*/  LOP3.LUT R240, R240, 0xffff, RZ, 0xc0, !PT ;  /* 0x0000fffff0f07812 */ /* 0x000fe400078ec0ff */
[----:B0-----:R-:W-:Y:S02]  /*31c40*/  SHF.R.U32.HI R35, RZ, 0x8, R247 ;  /* 0x00000008ff237819 */ /* 0x001fe400000116f7 */
[--C-:B-1----:R-:W-:Y:S02]  /*31c50*/  PRMT R37, R247, 0x3340, R250.reuse ;  /* 0x00003340f7257816 */ /* 0x102fe400000000fa */
[----:B------:R-:W-:Y:S02]  /*31c60*/  SHF.R.U32.HI R250, RZ, 0x8, R250 ;  /* 0x00000008fffa7819 */ /* 0x000fe400000116fa */
[----:B------:R-:W-:Y:S01]  /*31c70*/  LOP3.LUT R29, R29, 0xffff, RZ, 0xc0, !PT ;  /* 0x0000ffff1d1d7812 */ /* 0x000fe200078ec0ff */
[----:B------:R0:W-:Y:S01]  /*31c80*/  STL [R1+0x1240], R37 ;  /* 0x0012402501007387 */ /* 0x0001e20000100800 */
[----:B------:R-:W-:-:S02]  /*31c90*/  LOP3.LUT R35, R35, 0xffff, RZ, 0xc0, !PT ;  /* 0x0000ffff23237812 */ /* 0x000fc400078ec0ff */
[----:B------:R-:W-:Y:S02]  /*31ca0*/  LOP3.LUT R250, R250, 0xffff, RZ, 0xc0, !PT ;  /* 0x0000fffffafa7812 */ /* 0x000fe400078ec0ff */
[----:B------:R-:W-:Y:S01]  /*31cb0*/  PRMT R31, R29, 0x3340, R136 ;  /* 0x000033401d1f7816 */ /* 0x000fe20000000088 */
[----:B------:R-:W-:Y:S01]  /*31cc0*/  STL [R1+0x10a8], R43 ;  /* 0x0010a82b01007387 */ /* 0x000fe20000100800 */
[----:B0-----:R-:W-:Y:S02]  /*31cd0*/  PRMT R37, R33, 0x3340, R240 ;  /* 0x0000334021257816 */ /* 0x001fe400000000f0 */
[----:B------:R-:W-:-:S03]  /*31ce0*/  PRMT R33, R35, 0x3340, R250 ;  /* 0x0000334023217816 */ /* 0x000fc600000000fa */
[----:B------:R0:W-:Y:S04]  /*31cf0*/  STL [R1+0xf90], R37 ;  /* 0x000f902501007387 */ /* 0x0001e80000100800 */
[----:B------:R-:W-:Y:S01]  /*31d00*/  STL [R1+0xf88], R31 ;  /* 0x000f881f01007387 */ /* 0x000fe20000100800 */
[----:B---3--:R-:W-:-:S03]  /*31d10*/  LOP3.LUT R29, R41, 0xffff, RZ, 0xc0, !PT ;  /* 0x0000ffff291d7812 */ /* 0x008fc600078ec0ff */
[----:B------:R1:W-:Y:S04]  /*31d20*/  STL [R1+0x10c0], R33 ;  /* 0x0010c02101007387 */ /* 0x0003e80000100800 */
[----:B------:R-:W3:Y:S01]  /*31d30*/  LDL.LU R41, [R1+0x41c] ;  /* 0x00041c0001297983 */ /* 0x000ee20000300800 */
[----:B------:R-:W-:Y:S02]  /*31d40*/  F2FP.SATFINITE.E5M2.F32.PACK_AB_MERGE_C R142, R143, R142, RZ ;  /* 0x0000008e8f8e723e */ /* 0x000fe400048060ff */
[----:B------:R-:W-:Y:S02]  /*31d50*/  LOP3.LUT R252, R252, 0xffff, RZ, 0xc0, !PT ;  /* 0x0000fffffcfc7812 */ /* 0x000fe400078ec0ff */
[----:B------:R-:W-:Y:S02]  /*31d60*/  LOP3.LUT R246, R246, 0xffff, RZ, 0xc0, !PT ;  /* 0x0000fffff6f67812 */ /* 0x000fe400078ec0ff */
[----:B------:R-:W-:-:S02]  /*31d70*/  LOP3.LUT R172, R172, 0xffff, RZ, 0xc0, !PT ;  /* 0x0000ffffacac7812 */ /* 0x000fc400078ec0ff */
[----:B------:R-:W-:Y:S02]  /*31d80*/  LOP3.LUT R142, R142, 0xffff, RZ, 0xc0, !PT ;  /* 0x0000ffff8e8e7812 */ /* 0x000fe400078ec0ff */
[----:B0-----:R-:W-:Y:S02]  /*31d90*/  PRMT R37, R252, 0x3340, R246 ;  /* 0x00003340fc257816 */ /* 0x001fe400000000f6 */
[----:B------:R-:W-:Y:S02]  /*31da0*/  PRMT R43, R172, 0x3340, R142 ;  /* 0x00003340ac2b7816 */ /* 0x000fe4000000008e */
[----:B------:R-:W-:Y:S02]  /*31db0*/  LOP3.LUT R238, R238, 0xffff, RZ, 0xc0, !PT ;  /* 0x0000ffffeeee7812 */ /* 0x000fe400078ec0ff */
[----:B-1----:R-:W-:Y:S02]  /*31dc0*/  SHF.R.U32.HI R33, RZ, 0x8, R252 ;  /* 0x00000008ff217819 */ /* 0x002fe400000116fc */
[----:B------:R-:W-:-:S02]  /*31dd0*/  SHF.R.U32.HI R246, RZ, 0x8, R246 ;  /* 0x00000008fff67819 */ /* 0x000fc400000116f6 */
[----:B------:R-:W-:Y:S02]  /*31de0*/  LOP3.LUT R234, R234, 0xffff, RZ, 0xc0, !PT ;  /* 0x0000ffffeaea7812 */ /* 0x000fe400078ec0ff */
[----:B------:R-:W-:Y:S02]  /*31df0*/  SHF.R.U32.HI R35, RZ, 0x8, R172 ;  /* 0x00000008ff237819 */ /* 0x000fe400000116ac */
[----:B------:R-:W-:Y:S02]  /*31e00*/  SHF.R.U32.HI R142, RZ, 0x8, R142 ;  /* 0x00000008ff8e7819 */ /* 0x000fe4000001168e */
[----:B------:R-:W-:Y:S02]  /*31e10*/  LOP3.LUT R33, R33, 0xffff, RZ, 0xc0, !PT ;  /* 0x0000ffff21217812 */ /* 0x000fe400078ec0ff */
[----:B------:R-:W-:Y:S02]  /*31e20*/  LOP3.LUT R246, R246, 0xffff, RZ, 0xc0, !PT ;  /* 0x0000fffff6f67812 */ /* 0x000fe400078ec0ff */
[----:B------:R-:W-:-:S02]  /*31e30*/  LOP3.LUT R35, R35, 0xffff, RZ, 0xc0, !PT ;  /* 0x0000ffff23237812 */ /* 0x000fc400078ec0ff */
[----:B------:R-:W-:Y:S02]  /*31e40*/  LOP3.LUT R142, R142, 0xffff, RZ, 0xc0, !PT ;  /* 0x0000ffff8e8e7812 */ /* 0x000fe400078ec0ff */
[----:B------:R-:W-:Y:S02]  /*31e50*/  PRMT R33, R33, 0x3340, R246 ;  /* 0x0000334021217816 */ /* 0x000fe400000000f6 */
[----:B--2---:R-:W-:Y:S02]  /*31e60*/  LOP3.LUT R31, R39, 0xffff, RZ, 0xc0, !PT ;  /* 0x0000ffff271f7812 */ /* 0x004fe400078ec0ff */
[----:B------:R-:W2:Y:S04]  /*31e70*/  LDL.LU R39, [R1+0x410] ;  /* 0x0004100001277983 */ /* 0x000ea80000300800 */
[----:B------:R0:W-:Y:S04]  /*31e80*/  STL [R1+0x1238], R37 ;  /* 0x0012382501007387 */ /* 0x0001e80000100800 */
[----:B------:R1:W-:Y:S01]  /*31e90*/  STL [R1+0x1234], R43 ;  /* 0x0012342b01007387 */ /* 0x0003e20000100800 */
[----:B0-----:R-:W-:-:S02]  /*31ea0*/  SHF.R.U32.HI R37, RZ, 0x8, R31 ;  /* 0x00000008ff257819 */ /* 0x001fc4000001161f */
[--C-:B-1----:R-:W-:Y:S02]  /*31eb0*/  PRMT R43, R31, 0x3340, R238.reuse ;  /* 0x000033401f2b7816 */ /* 0x102fe400000000ee */
[----:B------:R-:W-:Y:S02]  /*31ec0*/  SHF.R.U32.HI R31, RZ, 0x8, R29 ;  /* 0x00000008ff1f7819 */ /* 0x000fe4000001161d */
[----:B------:R-:W-:Y:S02]  /*31ed0*/  SHF.R.U32.HI R238, RZ, 0x8, R238 ;  /* 0x00000008ffee7819 */ /* 0x000fe400000116ee */
[--C-:B------:R-:W-:Y:S02]  /*31ee0*/  PRMT R29, R29, 0x3340, R234.reuse ;  /* 0x000033401d1d7816 */ /* 0x100fe400000000ea */
[----:B------:R-:W-:Y:S01]  /*31ef0*/  SHF.R.U32.HI R234, RZ, 0x8, R234 ;  /* 0x00000008ffea7819 */ /* 0x000fe200000116ea */
[----:B------:R-:W-:Y:S01]  /*31f00*/  STL [R1+0x11b8], R43 ;  /* 0x0011b82b01007387 */ /* 0x000fe20000100800 */
[----:B------:R-:W-:-:S02]  /*31f10*/  LOP3.LUT R37, R37, 0xffff, RZ, 0xc0, !PT ;  /* 0x0000ffff25257812 */ /* 0x000fc400078ec0ff */
[----:B------:R-:W-:Y:S01]  /*31f20*/  LOP3.LUT R238, R238, 0xffff, RZ, 0xc0, !PT ;  /* 0x0000ffffeeee7812 */ /* 0x000fe200078ec0ff */
[----:B------:R0:W-:Y:S01]  /*31f30*/  STL [R1+0x1230], R29 ;  /* 0x0012301d01007387 */ /* 0x0001e20000100800 */
[----:B------:R-:W-:Y:S02]  /*31f40*/  LOP3.LUT R31, R31, 0xffff, RZ, 0xc0, !PT ;  /* 0x0000ffff1f1f7812 */ /* 0x000fe400078ec0ff */
[----:B------:R-:W-:Y:S01]  /*31f50*/  LOP3.LUT R234, R234, 0xffff, RZ, 0xc0, !PT ;  /* 0x0000ffffeaea7812 */ /* 0x000fe200078ec0ff */
[----:B------:R1:W-:Y:S01]  /*31f60*/  STL [R1+0x1098], R33 ;  /* 0x0010982101007387 */ /* 0x0003e20000100800 */
[----:B0-----:R-:W-:Y:S02]  /*31f70*/  PRMT R29, R35, 0x3340, R142 ;  /* 0x00003340231d7816 */ /* 0x001fe4000000008e */
[----:B------:R-:W-:Y:S02]  /*31f80*/  PRMT R35, R37, 0x3340, R238 ;  /* 0x0000334025237816 */ /* 0x000fe400000000ee */
[----:B-1----:R-:W-:Y:S01]  /*31f90*/  PRMT R33, R31, 0x3340, R234 ;  /* 0x000033401f217816 */ /* 0x002fe200000000ea */
[----:B------:R3:W-:Y:S04]  /*31fa0*/  STL [R1+0x1094], R29 ;  /* 0x0010941d01007387 */ /* 0x0007e80000100800 */
[----:B------:R0:W-:Y:S04]  /*31fb0*/  STL [R1+0xf80], R35 ;  /* 0x000f802301007387 */ /* 0x0001e80000100800 */
[----:B------:R1:W-:Y:S04]  /*31fc0*/  STL [R1+0x1080], R33 ;  /* 0x0010802101007387 */ /* 0x0003e80000100800 */
[----:B------:R-:W4:Y:S01]  /*31fd0*/  LDL.LU R43, [R1+0x424] ;  /* 0x00042400012b7983 */ /* 0x000f220000300800 */
[----:B---3--:R-:W-:-:S03]  /*31fe0*/  LOP3.LUT R29, R41, 0xffff, RZ, 0xc0, !PT ;  /* 0x0000ffff291d7812 */ /* 0x008fc600078ec0ff */
[----:B------:R-:W3:Y:S01]  /*31ff0*/  LDL.LU R41, [R1+0x420] ;  /* 0x0004200001297983 */ /* 0x000ee20000300800 */
[----:B------:R-:W-:Y:S02]  /*32000*/  F2FP.SATFINITE.E5M2.F32.PACK_AB_MERGE_C R132, R133, R132, RZ ;  /* 0x000000848584723e */ /* 0x000fe400048060ff */
[----:B------:R-:W-:Y:S02]  /*32010*/  LOP3.LUT R236, R236, 0xffff, RZ, 0xc0, !PT ;  /* 0x0000ffffecec7812 */ /* 0x000fe400078ec0ff */
[----:B------:R-:W-:Y:S02]  /*32020*/  LOP3.LUT R180, R180, 0xffff, RZ, 0xc0, !PT ;  /* 0x0000ffffb4b47812 */ /* 0x000fe400078ec0ff */
[----:B------:R-:W-:Y:S02]  /*32030*/  LOP3.LUT R132, R132, 0xffff, RZ, 0xc0, !PT ;  /* 0x0000ffff84847812 */ /* 0x000fe400078ec0ff */
[----:B------:R-:W-:Y:S02]  /*32040*/  LOP3.LUT R230, R230, 0xffff, RZ, 0xc0, !PT ;  /* 0x0000ffffe6e67812 */ /* 0x000fe400078ec0ff */
[----:B------:R-:W-:-:S02]  /*32050*/  PRMT R37, R180, 0x3340, R132 ;  /* 0x00003340b4257816 */ /* 0x000fc40000000084 */
[----:B------:R-:W-:Y:S02]  /*32060*/  F2FP.SATFINITE.E5M2.F32.PACK_AB_MERGE_C R134, R135, R134, RZ ;  /* 0x000000868786723e */ /* 0x000fe400048060ff */
[----:B------:R-:W-:Y:S02]  /*32070*/  LOP3.LUT R178, R178, 0xffff, RZ, 0xc0, !PT ;  /* 0x0000ffffb2b27812 */ /* 0x000fe400078ec0ff */
[----:B------:R-:W-:Y:S02]  /*32080*/  LOP3.LUT R134, R134, 0xffff, RZ, 0xc0, !PT ;  /* 0x0000ffff86867812 */ /* 0x000fe400078ec0ff */
[----:B------:R-:W-:-:S04]  /*32090*/  SHF.R.U32.HI R132, RZ, 0x8, R132 ;  /* 0x00000008ff847819 */ /* 0x000fc80000011684 */
[----:B------:R-:W-:Y:S02]  /*320a0*/  LOP3.LUT R132, R132, 0xffff, RZ, 0xc0, !PT ;  /* 0x0000ffff84847812 */ /* 0x000fe400078ec0ff */
[----:B--2---:R-:W-:Y:S02]  /*320b0*/  LOP3.LUT R31, R39, 0xffff, RZ, 0xc0, !PT ;  /* 0x0000ffff271f7812 */ /* 0x004fe400078ec0ff */
[----:B------:R-:W2:Y:S02]  /*320c0*/  LDL.LU R39, [R1+0x418] ;  /* 0x0004180001277983 */ /* 0x000ea40000300800 */
[----:B0-----:R-:W-:-:S05]  /*320d0*/  PRMT R35, R31, 0x3340, R236 ;  /* 0x000033401f237816 */ /* 0x001fca00000000ec */
[----:B------:R-:W-:Y:S01]  /*320e0*/  STL [R1+0x122c], R35 ;  /* 0x00122c2301007387 */ /* 0x000fe20000100800 */
[----:B-1----:R-:W-:-:S03]  /*320f0*/  SHF.R.U32.HI R33, RZ, 0x8, R31 ;  /* 0x00000008ff217819 */ /* 0x002fc6000001161f */
[----:B------:R0:W-:Y:S01]  /*32100*/  STL [R1+0x1228], R37 ;  /* 0x0012282501007387 */ /* 0x0001e20000100800 */
[----:B------:R-:W-:Y:S02]  /*32110*/  SHF.R.U32.HI R236, RZ, 0x8, R236 ;  /* 0x00000008ffec7819 */ /* 0x000fe400000116ec */
[----:B------:R-:W-:Y:S02]  /*32120*/  SHF.R.U32.HI R31, RZ, 0x8, R180 ;  /* 0x00000008ff1f7819 */ /* 0x000fe400000116b4 */
[----:B0-----:R-:W-:Y:S02]  /*32130*/  PRMT R37, R29, 0x3340, R230 ;  /* 0x000033401d257816 */ /* 0x001fe400000000e6 */
[----:B------:R-:W-:Y:S02]  /*32140*/  SHF.R.U32.HI R35, RZ, 0x8, R29 ;  /* 0x00000008ff237819 */ /* 0x000fe4000001161d */
[----:B------:R-:W-:Y:S01]  /*32150*/  LOP3.LUT R33, R33, 0xffff, RZ, 0xc0, !PT ;  /* 0x0000ffff21217812 */ /* 0x000fe200078ec0ff */
[----:B------:R0:W-:Y:S01]  /*32160*/  STL [R1+0x1220], R37 ;  /* 0x0012202501007387 */ /* 0x0001e20000100800 */
[----:B------:R-:W-:-:S02]  /*32170*/  LOP3.LUT R236, R236, 0xffff, RZ, 0xc0, !PT ;  /* 0x0000ffffecec7812 */ /* 0x000fc400078ec0ff */
[----:B------:R-:W-:Y:S02]  /*32180*/  SHF.R.U32.HI R29, RZ, 0x8, R178 ;  /* 0x00000008ff1d7819 */ /* 0x000fe400000116b2 */
[----:B------:R-:W-:Y:S02]  /*32190*/  SHF.R.U32.HI R230, RZ, 0x8, R230 ;  /* 0x00000008ffe67819 */ /* 0x000fe400000116e6 */
[--C-:B0-----:R-:W-:Y:S02]  /*321a0*/  PRMT R37, R178, 0x3340, R134.reuse ;  /* 0x00003340b2257816 */ /* 0x101fe40000000086 */
[----:B------:R-:W-:Y:S02]  /*321b0*/  SHF.R.U32.HI R134, RZ, 0x8, R134 ;  /* 0x00000008ff867819 */ /* 0x000fe40000011686 */
[----:B------:R-:W-:Y:S02]  /*321c0*/  LOP3.LUT R31, R31, 0xffff, RZ, 0xc0, !PT ;  /* 0x0000ffff1f1f7812 */ /* 0x000fe400078ec0ff */
[----:B------:R-:W-:-:S02]  /*321d0*/  PRMT R33, R33, 0x3340, R236 ;  /* 0x0000334021217816 */ /* 0x000fc400000000ec */
[----:B------:R-:W-:Y:S02]  /*321e0*/  LOP3.LUT R29, R29, 0xffff, RZ, 0xc0, !PT ;  /* 0x0000ffff1d1d7812 */ /* 0x000fe400078ec0ff */
[----:B------:R-:W-:Y:S01]  /*321f0*/  LOP3.LUT R134, R134, 0xffff, RZ, 0xc0, !PT ;  /* 0x0000ffff86867812 */ /* 0x000fe200078ec0ff */
[----:B------:R0:W-:Y:S01]  /*32200*/  STL [R1+0x1224], R37 ;  /* 0x0012242501007387 */ /* 0x0001e20000100800 */
[----:B------:R-:W-:Y:S02]  /*32210*/  LOP3.LUT R35, R35, 0xffff, RZ, 0xc0, !PT ;  /* 0x0000ffff23237812 */ /* 0x000fe400078ec0ff */
[----:B------:R-:W-:Y:S01]  /*32220*/  LOP3.LUT R230, R230, 0xffff, RZ, 0xc0, !PT ;  /* 0x0000ffffe6e67812 */ /* 0x000fe200078ec0ff */
[----:B------:R1:W-:Y:S01]  /*32230*/  STL [R1+0x1060], R33 ;  /* 0x0010602101007387 */ /* 0x0003e20000100800 */
[----:B0-----:R-:W-:Y:S02]  /*32240*/  PRMT R37, R31, 0x3340, R132 ;  /* 0x000033401f257816 */ /* 0x001fe40000000084 */
[----:B------:R-:W-:-:S02]  /*32250*/  PRMT R31, R29, 0x3340, R134 ;  /* 0x000033401d1f7816 */ /* 0x000fc40000000086 */
[----:B-1----:R-:W-:Y:S01]  /*32260*/  PRMT R33, R35, 0x3340, R230 ;  /* 0x0000334023217816 */ /* 0x002fe200000000e6 */
[----:B------:R-:W-:Y:S04]  /*32270*/  STL [R1+0x105c], R37 ;  /* 0x00105c2501007387 */ /* 0x000fe80000100800 */
[----:B------:R3:W-:Y:S04]  /*32280*/  STL [R1+0x1058], R31 ;  /* 0x0010581f01007387 */ /* 0x0007e80000100800 */
[----:B------:R2:W-:Y:S01]  /*32290*/  STL [R1+0x1038], R33 ;  /* 0x0010382101007387 */ /* 0x0005e20000100800 */
[----:B---3--:R-:W-:-:S03]  /*322a0*/  LOP3.LUT R31, R41, 0xffff, RZ, 0xc0, !PT ;  /* 0x0000ffff291f7812 */ /* 0x008fc600078ec0ff */
[----:B------:R-:W3:Y:S01]  /*322b0*/  LDL.LU R41, [R1+0x42c] ;  /* 0x00042c0001297983 */ /* 0x000ee20000300800 */
[----:B----4-:R-:W-:Y:S02]  /*322c0*/  LOP3.LUT R29, R43, 0xffff, RZ, 0xc0, !PT ;  /* 0x0000ffff2b1d7812 */ /* 0x010fe400078ec0ff */
[----:B------:R-:W-:Y:S02]  /*322d0*/  LOP3.LUT R226, R226, 0xffff, RZ, 0xc0, !PT ;  /* 0x0000ffffe2e27812 */ /* 0x000fe400078ec0ff */
[----:B------:R-:W-:Y:S02]  /*322e0*/  LOP3.LUT R228, R228, 0xffff, RZ, 0xc0, !PT ;  /* 0x0000ffffe4e47812 */ /* 0x000fe400078ec0ff */
[----:B------:R-:W-:Y:S02]  /*322f0*/  PRMT R37, R29, 0x3340, R226 ;  /* 0x000033401d257816 */ /* 0x000fe400000000e2 */
[----:B------:R-:W-:Y:S02]  /*32300*/  LOP3.LUT R232, R232, 0xffff, RZ, 0xc0, !PT ;  /* 0x0000ffffe8e87812 */ /* 0x000fe400078ec0ff */
[----:B------:R-:W-:-:S02]  /*32310*/  F2FP.SATFINITE.E5M2.F32.PACK_AB_MERGE_C R128, R129, R128, RZ ;  /* 0x000000808180723e */ /* 0x000fc400048060ff */
[----:B------:R-:W-:Y:S02]  /*32320*/  LOP3.LUT R182, R182, 0xffff, RZ, 0xc0, !PT ;  /* 0x0000ffffb6b67812 */ /* 0x000fe400078ec0ff */
[----:B------:R-:W-:Y:S02]  /*32330*/  LOP3.LUT R128, R128, 0xffff, RZ, 0xc0, !PT ;  /* 0x0000ffff80807812 */ /* 0x000fe400078ec0ff */
[----:B------:R-:W-:Y:S02]  /*32340*/  SHF.R.U32.HI R35, RZ, 0x8, R29 ;  /* 0x00000008ff237819 */ /* 0x000fe4000001161d */
[----:B------:R-:W-:Y:S02]  /*32350*/  SHF.R.U32.HI R29, RZ, 0x8, R31 ;  /* 0x00000008ff1d7819 */ /* 0x000fe4000001161f */
[----:B------:R-:W-:Y:S02]  /*32360*/  SHF.R.U32.HI R226, RZ, 0x8, R226 ;  /* 0x00000008ffe27819 */ /* 0x000fe400000116e2 */
[----:B------:R-:W-:-:S02]  /*32370*/  LOP3.LUT R35, R35, 0xffff, RZ, 0xc0, !PT ;  /* 0x0000ffff23237812 */ /* 0x000fc400078ec0ff */
[----:B------:R-:W-:Y:S02]  /*32380*/  LOP3.LUT R226, R226, 0xffff, RZ, 0xc0, !PT ;  /* 0x0000ffffe2e27812 */ /* 0x000fe400078ec0ff */
[----:B------:R-:W-:Y:S02]  /*32390*/  LOP3.LUT R29, R29, 0xffff, RZ, 0xc0, !PT ;  /* 0x0000ffff1d1d7812 */ /* 0x000fe400078ec0ff */
[----:B--2---:R-:W-:Y:S02]  /*323a0*/  LOP3.LUT R33, R39, 0xffff, RZ, 0xc0, !PT ;  /* 0x0000ffff27217812 */ /* 0x004fe400078ec0ff */
[----:B------:R-:W2:Y:S04]  /*323b0*/  LDL.LU R39, [R1+0x428] ;  /* 0x0004280001277983 */ /* 0x000ea80000300800 */
[----:B------:R0:W-:Y:S02]  /*323c0*/  STL [R1+0x121c], R37 ;  /* 0x00121c2501007387 */ /* 0x0001e40000100800 */
[----:B0-----:R-:W-:-:S05]  /*323d0*/  PRMT R37, R31, 0x3340, R228 ;  /* 0x000033401f257816 */ /* 0x001fca00000000e4 */
[----:B------:R0:W-:Y:S01]  /*323e0*/  STL [R1+0x1218], R37 ;  /* 0x0012182501007387 */ /* 0x0001e20000100800 */
[----:B------:R-:W-:Y:S02]  /*323f0*/  SHF.R.U32.HI R31, RZ, 0x8, R33 ;  /* 0x00000008ff1f7819 */ /* 0x000fe40000011621 */
[--C-:B0-----:R-:W-:Y:S02]  /*32400*/  PRMT R37, R33, 0x3340, R232.reuse ;  /* 0x0000334021257816 */ /* 0x101fe400000000e8 */
[----:B------:R-:W-:-:S03]  /*32410*/  SHF.R.U32.HI R232, RZ, 0x8, R232 ;  /* 0x00000008ffe87819 */ /* 0x000fc600000116e8 */
[----:B------:R0:W-:Y:S01]  /*32420*/  STL [R1+0x1214], R37 ;  /* 0x0012142501007387 */ /* 0x0001e20000100800 */
[----:B------:R-:W-:Y:S02]  /*32430*/  SHF.R.U32.HI R33, RZ, 0x8, R182 ;  /* 0x00000008ff217819 */ /* 0x000fe400000116b6 */
[----:B------:R-:W-:Y:S02]  /*32440*/  SHF.R.U32.HI R228, RZ, 0x8, R228 ;  /* 0x00000008ffe47819 */ /* 0x000fe400000116e4 */
[----:B------:R-:W-:Y:S02]  /*32450*/  LOP3.LUT R31, R31, 0xffff, RZ, 0xc0, !PT ;  /* 0x0000ffff1f1f7812 */ /* 0x000fe400078ec0ff */
[--C-:B0-----:R-:W-:Y:S02]  /*32460*/  PRMT R37, R182, 0x3340, R128.reuse ;  /* 0x00003340b6257816 */ /* 0x101fe40000000080 */
[----:B------:R-:W-:Y:S02]  /*32470*/  SHF.R.U32.HI R128, RZ, 0x8, R128 ;  /* 0x00000008ff807819 */ /* 0x000fe40000011680 */
[----:B------:R-:W-:-:S02]  /*32480*/  LOP3.LUT R232, R232, 0xffff, RZ, 0xc0, !PT ;  /* 0x0000ffffe8e87812 */ /* 0x000fc400078ec0ff */
[----:B------:R-:W-:Y:S02]  /*32490*/  LOP3.LUT R33, R33, 0xffff, RZ, 0xc0, !PT ;  /* 0x0000ffff21217812 */ /* 0x000fe400078ec0ff */
[----:B------:R-:W-:Y:S01]  /*324a0*/  LOP3.LUT R128, R128, 0xffff, RZ, 0xc0, !PT ;  /* 0x0000ffff80807812 */ /* 0x000fe200078ec0ff */
[----:B------:R0:W-:Y:S01]  /*324b0*/  STL [R1+0x1210], R37 ;  /* 0x0012102501007387 */ /* 0x0001e20000100800 */
[----:B------:R-:W-:Y:S02]  /*324c0*/  LOP3.LUT R228, R228, 0xffff, RZ, 0xc0, !PT ;  /* 0x0000ffffe4e47812 */ /* 0x000fe400078ec0ff */
[----:B------:R-:W-:Y:S02]  /*324d0*/  PRMT R43, R31, 0x3340, R232 ;  /* 0x000033401f2b7816 */ /* 0x000fe400000000e8 */
[----:B------:R-:W-:Y:S02]  /*324e0*/  PRMT R31, R35, 0x3340, R226 ;  /* 0x00003340231f7816 */ /* 0x000fe400000000e2 */
[----:B0-----:R-:W-:-:S02]  /*324f0*/  PRMT R37, R33, 0x3340, R128 ;  /* 0x0000334021257816 */ /* 0x001fc40000000080 */
[----:B------:R-:W-:Y:S01]  /*32500*/  PRMT R33, R29, 0x3340, R228 ;  /* 0x000033401d217816 */ /* 0x000fe200000000e4 */
[----:B------:R0:W-:Y:S04]  /*32510*/  STL [R1+0x1028], R43 ;  /* 0x0010282b01007387 */ /* 0x0001e80000100800 */
[----:B------:R-:W-:Y:S04]  /*32520*/  STL [R1+0x102c], R37 ;  /* 0x00102c2501007387 */ /* 0x000fe80000100800 */
[----:B------:R2:W-:Y:S01]  /*32530*/  STL [R1+0x1030], R31 ;  /* 0x0010301f01007387 */ /* 0x0005e20000100800 */
[----:B---3--:R-:W-:-:S03]  /*32540*/  LOP3.LUT R29, R41, 0xffff, RZ, 0xc0, !PT ;  /* 0x0000ffff291d7812 */ /* 0x008fc600078ec0ff */
[----:B------:R-:W-:Y:S04]  /*32550*/  STL [R1+0x1034], R33 ;  /* 0x0010342101007387 */ /* 0x000fe80000100800 */
[----:B0-----:R-:W3:Y:S04]  /*32560*/  LDL.LU R43, [R1+0x434] ;  /* 0x00043400012b7983 */ /* 0x001ee80000300800 */
[----:B------:R-:W4:Y:S01]  /*32570*/  LDL.LU R41, [R1+0x430] ;  /* 0x0004300001297983 */ /* 0x000f220000300800 */
[----:B------:R-:W-:Y:S02]  /*32580*/  F2FP.SATFINITE.E5M2.F32.PACK_AB_MERGE_C R124, R125, R124, RZ ;  /* 0x0000007c7d7c723e */ /* 0x000fe400048060ff */
[----:B------:R-:W-:-:S02]  /*32590*/  LOP3.LUT R224, R224, 0xffff, RZ, 0xc0, !PT ;  /* 0x0000ffffe0e07812 */ /* 0x000fc400078ec0ff */
[----:B------:R-:W-:Y:S02]  /*325a0*/  LOP3.LUT R186, R186, 0xffff, RZ, 0xc0, !PT ;  /* 0x0000ffffbaba7812 */ /* 0x000fe400078ec0ff */
[----:B------:R-:W-:Y:S02]  /*325b0*/  LOP3.LUT R124, R124, 0xffff, RZ, 0xc0, !PT ;  /* 0x0000ffff7c7c7812 */ /* 0x000fe400078ec0ff */
[----:B------:R-:W-:Y:S02]  /*325c0*/  LOP3.LUT R222, R222, 0xffff, RZ, 0xc0, !PT ;  /* 0x0000ffffdede7812 */ /* 0x000fe400078ec0ff */
[----:B------:R-:W-:Y:S02]  /*325d0*/  F2FP.SATFINITE.E5M2.F32.PACK_AB_MERGE_C R126, R127, R126, RZ ;  /* 0x0000007e7f7e723e */ /* 0x000fe400048060ff */
[----:B------:R-:W-:Y:S02]  /*325e0*/  LOP3.LUT R184, R184, 0xffff, RZ, 0xc0, !PT ;  /* 0x0000ffffb8b87812 */ /* 0x000fe400078ec0ff */
[----:B------:R-:W-:-:S02]  /*325f0*/  LOP3.LUT R126, R126, 0xffff, RZ, 0xc0, !PT ;  /* 0x0000ffff7e7e7812 */ /* 0x000fc400078ec0ff */
[----:B------:R-:W-:-:S04]  /*32600*/  SHF.R.U32.HI R35, RZ, 0x8, R186 ;  /* 0x00000008ff237819 */ /* 0x000fc800000116ba */
[----:B------:R-:W-:Y:S02]  /*32610*/  LOP3.LUT R35, R35, 0xffff, RZ, 0xc0, !PT ;  /* 0x0000ffff23237812 */ /* 0x000fe400078ec0ff */
[----:B------:R-:W-:Y:S02]  /*32620*/  LOP3.LUT R218, R218, 0xffff, RZ, 0xc0, !PT ;  /* 0x0000ffffdada7812 */ /* 0x000fe400078ec0ff */
[----:B------:R-:W-:Y:S02]  /*32630*/  F2FP.SATFINITE.E5M2.F32.PACK_AB_MERGE_C R120, R121, R120, RZ ;  /* 0x000000787978723e */ /* 0x000fe400048060ff */
[----:B------:R-:W-:Y:S02]  /*32640*/  LOP3.LUT R220, R220, 0xffff, RZ, 0xc0, !PT ;  /* 0x0000ffffdcdc7812 */ /* 0x000fe400078ec0ff */
[----:B------:R-:W-:Y:S02]  /*32650*/  LOP3.LUT R188, R188, 0xffff, RZ, 0xc0, !PT ;  /* 0x0000ffffbcbc7812 */ /* 0x000fe400078ec0ff */
[----:B------:R-:W-:-:S02]  /*32660*/  LOP3.LUT R120, R120, 0xffff, RZ, 0xc0, !PT ;  /* 0x0000ffff78787812 */ /* 0x000fc400078ec0ff */
[----:B------:R-:W-:Y:S02]  /*32670*/  F2FP.SATFINITE.E5M2.F32.PACK_AB_MERGE_C R116, R117, R116, RZ ;  /* 0x000000747574723e */ /* 0x000fe400048060ff */
[----:B------:R-:W-:Y:S02]  /*32680*/  LOP3.LUT R193, R193, 0xffff, RZ, 0xc0, !PT ;  /* 0x0000ffffc1c17812 */ /* 0x000fe400078ec0ff */
[----:B------:R-:W-:Y:S02]  /*32690*/  LOP3.LUT R116, R116, 0xffff, RZ, 0xc0, !PT ;  /* 0x0000ffff74747812 */ /* 0x000fe400078ec0ff */
[----:B--2---:R-:W-:Y:S02]  /*326a0*/  LOP3.LUT R31, R39, 0xffff, RZ, 0xc0, !PT ;  /* 0x0000ffff271f7812 */ /* 0x004fe400078ec0ff */
[----:B------:R-:W-:Y:S02]  /*326b0*/  PRMT R39, R186, 0x3340, R124 ;  /* 0x00003340ba277816 */ /* 0x000fe4000000007c */
[----:B------:R-:W-:-:S05]  /*326c0*/  PRMT R37, R31, 0x3340, R224 ;  /* 0x000033401f257816 */ /* 0x000fca00000000e0 */
[----:B------:R-:W-:Y:S04]  /*326d0*/  STL [R1+0x1204], R37 ;  /* 0x0012042501007387 */ /* 0x000fe80000100800 */
[----:B------:R0:W-:Y:S01]  /*326e0*/  STL [R1+0x120c], R39 ;  /* 0x00120c2701007387 */ /* 0x0001e20000100800 */
[----:B------:R-:W-:Y:S02]  /*326f0*/  SHF.R.U32.HI R124, RZ, 0x8, R124 ;  /* 0x00000008ff7c7819 */ /* 0x000fe4000001167c */
[----:B0-----:R-:W-:Y:S02]  /*32700*/  PRMT R39, R29, 0x3340, R222 ;  /* 0x000033401d277816 */ /* 0x001fe400000000de */
[----:B------:R-:W-:-:S03]  /*32710*/  SHF.R.U32.HI R37, RZ, 0x8, R29 ;  /* 0x00000008ff257819 */ /* 0x000fc6000001161d */
[----:B------:R0:W-:Y:S01]  /*32720*/  STL [R1+0x1200], R39 ;  /* 0x0012002701007387 */ /* 0x0001e20000100800 */
[----:B------:R-:W-:Y:S02]  /*32730*/  SHF.R.U32.HI R29, RZ, 0x8, R184 ;  /* 0x00000008ff1d7819 */ /* 0x000fe400000116b8 */
[----:B------:R-:W-:Y:S02]  /*32740*/  SHF.R.U32.HI R33, RZ, 0x8, R31 ;  /* 0x00000008ff217819 */ /* 0x000fe4000001161f */
[----:B------:R-:W-:Y:S02]  /*32750*/  SHF.R.U32.HI R222, RZ, 0x8, R222 ;  /* 0x00000008ffde7819 */ /* 0x000fe400000116de */
[--C-:B0-----:R-:W-:Y:S02]  /*32760*/  PRMT R39, R184, 0x3340, R126.reuse ;  /* 0x00003340b8277816 */ /* 0x101fe4000000007e */
[----:B------:R-:W-:Y:S02]  /*32770*/  SHF.R.U32.HI R126, RZ, 0x8, R126 ;  /* 0x00000008ff7e7819 */ /* 0x000fe4000001167e */
[----:B------:R-:W-:Y:S01]  /*32780*/  SHF.R.U32.HI R31, RZ, 0x8, R224 ;  /* 0x00000008ff1f7819 */ /* 0x000fe200000116e0 */
[----:B------:R0:W-:Y:S01]  /*32790*/  STL [R1+0x1208], R39 ;  /* 0x0012082701007387 */ /* 0x0001e20000100800 */
[----:B------:R-:W-:-:S02]  /*327a0*/  LOP3.LUT R124, R124, 0xffff, RZ, 0xc0, !PT ;  /* 0x0000ffff7c7c7812 */ /* 0x000fc400078ec0ff */
[----:B------:R-:W-:Y:S02]  /*327b0*/  LOP3.LUT R37, R37, 0xffff, RZ, 0xc0, !PT ;  /* 0x0000ffff25257812 */ /* 0x000fe400078ec0ff */
[----:B------:R-:W-:Y:S02]  /*327c0*/  LOP3.LUT R222, R222, 0xffff, RZ, 0xc0, !PT ;  /* 0x0000ffffdede7812 */ /* 0x000fe400078ec0ff */
[----:B------:R-:W-:Y:S02]  /*327d0*/  LOP3.LUT R33, R33, 0xffff, RZ, 0xc0, !PT ;  /* 0x0000ffff21217812 */ /* 0x000fe400078ec0ff */
[----:B0-----:R-:W-:Y:S02]  /*327e0*/  LOP3.LUT R39, R29, 0xffff, RZ, 0xc0, !PT ;  /* 0x0000ffff1d277812 */ /* 0x001fe400078ec0ff */
[----:B------:R-:W-:Y:S02]  /*327f0*/  LOP3.LUT R29, R126, 0xffff, RZ, 0xc0, !PT ;  /* 0x0000ffff7e1d7812 */ /* 0x000fe400078ec0ff */
[----:B------:R-:W-:-:S02]  /*32800*/  LOP3.LUT R31, R31, 0xffff, RZ, 0xc0, !PT ;  /* 0x0000ffff1f1f7812 */ /* 0x000fc400078ec0ff */
[----:B------:R-:W-:Y:S02]  /*32810*/  PRMT R45, R35, 0x3340, R124 ;  /* 0x00003340232d7816 */ /* 0x000fe4000000007c */
[----:B------:R-:W-:Y:S02]  /*32820*/  PRMT R29, R39, 0x3340, R29 ;  /* 0x00003340271d7816 */ /* 0x000fe4000000001d */
[----:B------:R-:W-:Y:S02]  /*32830*/  PRMT R35, R37, 0x3340, R222 ;  /* 0x0000334025237816 */ /* 0x000fe400000000de */
[----:B------:R-:W-:Y:S01]  /*32840*/  PRMT R33, R33, 0x3340, R31 ;  /* 0x0000334021217816 */ /* 0x000fe2000000001f */
[----:B------:R-:W-:Y:S04]  /*32850*/  STL [R1+0x1020], R45 ;  /* 0x0010202d01007387 */ /* 0x000fe80000100800 */
[----:B------:R3:W-:Y:S04]  /*32860*/  STL [R1+0x1024], R29 ;  /* 0x0010241d01007387 */ /* 0x0007e80000100800 */
[----:B------:R0:W-:Y:S04]  /*32870*/  STL [R1+0x1018], R35 ;  /* 0x0010182301007387 */ /* 0x0001e80000100800 */
[----:B------:R1:W-:Y:S01]  /*32880*/  STL [R1+0x101c], R33 ;  /* 0x00101c2101007387 */ /* 0x0003e20000100800 */
[----:B---3--:R-:W-:-:S03]  /*32890*/  LOP3.LUT R29, R43, 0xffff, RZ, 0xc0, !PT ;  /* 0x0000ffff2b1d7812 */ /* 0x008fc600078ec0ff */
[----:B------:R-:W2:Y:S01]  /*328a0*/  LDL.LU R43, [R1+0x43c] ;  /* 0x00043c00012b7983 */ /* 0x000ea20000300800 */
[----:B----4-:R-:W-:-:S03]  /*328b0*/  LOP3.LUT R31, R41, 0xffff, RZ, 0xc0, !PT ;  /* 0x0000ffff291f7812 */ /* 0x010fc600078ec0ff */
[----:B------:R-:W3:Y:S01]  /*328c0*/  LDL.LU R41, [R1+0x438] ;  /* 0x0004380001297983 */ /* 0x000ee20000300800 */
[----:B0-----:R-:W-:Y:S02]  /*328d0*/  PRMT R35, R29, 0x3340, R218 ;  /* 0x000033401d237816 */ /* 0x001fe400000000da */
[----:B-1----:R-:W-:-:S03]  /*328e0*/  SHF.R.U32.HI R33, RZ, 0x8, R29 ;  /* 0x00000008ff217819 */ /* 0x002fc6000001161d */
[----:B------:R0:W-:Y:S01]  /*328f0*/  STL [R1+0x11fc], R35 ;  /* 0x0011fc2301007387 */ /* 0x0001e20000100800 */
[--C-:B------:R-:W-:Y:S02]  /*32900*/  PRMT R37, R188, 0x3340, R120.reuse ;  /* 0x00003340bc257816 */ /* 0x100fe40000000078 */
[----:B------:R-:W-:Y:S02]  /*32910*/  SHF.R.U32.HI R29, RZ, 0x8, R31 ;  /* 0x00000008ff1d7819 */ /* 0x000fe4000001161f */
[----:B------:R-:W-:Y:S02]  /*32920*/  SHF.R.U32.HI R120, RZ, 0x8, R120 ;  /* 0x00000008ff787819 */ /* 0x000fe40000011678 */
[----:B0-----:R-:W-:Y:S02]  /*32930*/  PRMT R35, R31, 0x3340, R220 ;  /* 0x000033401f237816 */ /* 0x001fe400000000dc */
[----:B------:R-:W-:Y:S02]  /*32940*/  SHF.R.U32.HI R31, RZ, 0x8, R188 ;  /* 0x00000008ff1f7819 */ /* 0x000fe400000116bc */
[----:B------:R-:W-:Y:S01]  /*32950*/  SHF.R.U32.HI R218, RZ, 0x8, R218 ;  /* 0x00000008ffda7819 */ /* 0x000fe200000116da */
[----:B------:R0:W-:Y:S01]  /*32960*/  STL [R1+0x11f8], R35 ;  /* 0x0011f82301007387 */ /* 0x0001e20000100800 */
[----:B------:R-:W-:-:S02]  /*32970*/  SHF.R.U32.HI R220, RZ, 0x8, R220 ;  /* 0x00000008ffdc7819 */ /* 0x000fc400000116dc */
[--C-:B------:R-:W-:Y:S01]  /*32980*/  PRMT R39, R193, 0x3340, R116.reuse ;  /* 0x00003340c1277816 */ /* 0x100fe20000000074 */
[----:B------:R1:W-:Y:S01]  /*32990*/  STL [R1+0x11f0], R37 ;  /* 0x0011f02501007387 */ /* 0x0003e20000100800 */
[----:B------:R-:W-:Y:S02]  /*329a0*/  SHF.R.U32.HI R116, RZ, 0x8, R116 ;  /* 0x00000008ff747819 */ /* 0x000fe40000011674 */
[----:B------:R-:W-:Y:S02]  /*329b0*/  LOP3.LUT R33, R33, 0xffff, RZ, 0xc0, !PT ;  /* 0x0000ffff21217812 */ /* 0x000fe400078ec0ff */
[----:B0-----:R-:W-:Y:S02]  /*329c0*/  SHF.R.U32.HI R35, RZ, 0x8, R193 ;  /* 0x00000008ff237819 */ /* 0x001fe400000116c1 */
[----:B------:R-:W-:Y:S02]  /*329d0*/  LOP3.LUT R218, R218, 0xffff, RZ, 0xc0, !PT ;  /* 0x0000ffffdada7812 */ /* 0x000fe400078ec0ff */
[----:B-1----:R-:W-:-:S02]  /*329e0*/  LOP3.LUT R37, R31, 0xffff, RZ, 0xc0, !PT ;  /* 0x0000ffff1f257812 */ /* 0x002fc400078ec0ff */
[----:B------:R-:W-:Y:S01]  /*329f0*/  LOP3.LUT R31, R120, 0xffff, RZ, 0xc0, !PT ;  /* 0x0000ffff781f7812 */ /* 0x000fe200078ec0ff */
[----:B------:R0:W-:Y:S01]  /*32a00*/  STL [R1+0x11f4], R39 ;  /* 0x0011f42701007387 */ /* 0x0001e20000100800 */
[----:B------:R-:W-:Y:S02]  /*32a10*/  LOP3.LUT R29, R29, 0xffff, RZ, 0xc0, !PT ;  /* 0x0000ffff1d1d7812 */ /* 0x000fe400078ec0ff */
[----:B------:R-:W-:Y:S02]  /*32a20*/  LOP3.LUT R220, R220, 0xffff, RZ, 0xc0, !PT ;  /* 0x0000ffffdcdc7812 */ /* 0x000fe400078ec0ff */
[----:B------:R-:W-:Y:S02]  /*32a30*/  LOP3.LUT R35, R35, 0xffff, RZ, 0xc0, !PT ;  /* 0x0000ffff23237812 */ /* 0x000fe400078ec0ff */
[----:B------:R-:W-:Y:S02]  /*32a40*/  LOP3.LUT R116, R116, 0xffff, RZ, 0xc0, !PT ;  /* 0x0000ffff74747812 */ /* 0x000fe400078ec0ff */
[----:B0-----:R-:W-:-:S02]  /*32a50*/  PRMT R39, R37, 0x3340, R31 ;  /* 0x0000334025277816 */ /* 0x001fc4000000001f */
[----:B------:R-:W-:Y:S02]  /*32a60*/  PRMT R37, R33, 0x3340, R218 ;  /* 0x0000334021257816 */ /* 0x000fe400000000da */
[----:B------:R-:W-:Y:S02]  /*32a70*/  PRMT R31, R29, 0x3340, R220 ;  /* 0x000033401d1f7816 */ /* 0x000fe400000000dc */
[----:B------:R-:W-:Y:S01]  /*32a80*/  PRMT R33, R35, 0x3340, R116 ;  /* 0x0000334023217816 */ /* 0x000fe20000000074 */
[----:B------:R0:W-:Y:S04]  /*32a90*/  STL [R1+0x1008], R39 ;  /* 0x0010082701007387 */ /* 0x0001e80000100800 */
[----:B------:R-:W-:Y:S04]  /*32aa0*/  STL [R1+0x100c], R37 ;  /* 0x00100c2501007387 */ /* 0x000fe80000100800 */
[----:B------:R3:W-:Y:S04]  /*32ab0*/  STL [R1+0x1010], R31 ;  /* 0x0010101f01007387 */ /* 0x0007e80000100800 */
[----:B------:R1:W-:Y:S04]  /*32ac0*/  STL [R1+0x1014], R33 ;  /* 0x0010142101007387 */ /* 0x0003e80000100800 */
[----:B------:R-:W4:Y:S04]  /*32ad0*/  LDL.LU R47, [R1+0x444] ;  /* 0x00044400012f7983 */ /* 0x000f280000300800 */
[----:B------:R-:W4:Y:S01]  /*32ae0*/  LDL.LU R45, [R1+0x440] ;  /* 0x00044000012d7983 */ /* 0x000f220000300800 */
[----:B------:R-:W-:-:S02]  /*32af0*/  F2FP.SATFINITE.E5M2.F32.PACK_AB_MERGE_C R112, R113, R112, RZ ;  /* 0x000000707170723e */ /* 0x000fc400048060ff */
[----:B------:R-:W-:Y:S02]  /*32b00*/  LOP3.LUT R216, R216, 0xffff, RZ, 0xc0, !PT ;  /* 0x0000ffffd8d87812 */ /* 0x000fe400078ec0ff */
[----:B------:R-:W-:Y:S02]  /*32b10*/  LOP3.LUT R195, R195, 0xffff, RZ, 0xc0, !PT ;  /* 0x0000ffffc3c37812 */ /* 0x000fe400078ec0ff */
[----:B------:R-:W-:Y:S02]  /*32b20*/  LOP3.LUT R112, R112, 0xffff, RZ, 0xc0, !PT ;  /* 0x0000ffff70707812 */ /* 0x000fe400078ec0ff */
[----:B------:R-:W-:Y:S02]  /*32b30*/  F2FP.SATFINITE.E5M2.F32.PACK_AB_MERGE_C R118, R119, R118, RZ ;  /* 0x000000767776723e */ /* 0x000fe400048060ff */
[----:B------:R-:W-:Y:S02]  /*32b40*/  LOP3.LUT R191, R191, 0xffff, RZ, 0xc0, !PT ;  /* 0x0000ffffbfbf7812 */ /* 0x000fe400078ec0ff */
[----:B------:R-:W-:-:S02]  /*32b50*/  LOP3.LUT R214, R214, 0xffff, RZ, 0xc0, !PT ;  /* 0x0000ffffd6d67812 */ /* 0x000fc400078ec0ff */
[----:B------:R-:W-:Y:S02]  /*32b60*/  LOP3.LUT R118, R118, 0xffff, RZ, 0xc0, !PT ;  /* 0x0000ffff76767812 */ /* 0x000fe400078ec0ff */
[----:B0-----:R-:W-:Y:S02]  /*32b70*/  SHF.R.U32.HI R39, RZ, 0x8, R191 ;  /* 0x00000008ff277819 */ /* 0x001fe400000116bf */
[----:B------:R-:W-:Y:S02]  /*32b80*/  SHF.R.U32.HI R35, RZ, 0x8, R216 ;  /* 0x00000008ff237819 */ /* 0x000fe400000116d8 */
[----:B------:R-:W-:Y:S02]  /*32b90*/  PRMT R49, R191, 0x3340, R118 ;  /* 0x00003340bf317816 */ /* 0x000fe40000000076 */
[----:B------:R-:W-:Y:S02]  /*32ba0*/  LOP3.LUT R39, R39, 0xffff, RZ, 0xc0, !PT ;  /* 0x0000ffff27277812 */ /* 0x000fe400078ec0ff */
[----:B------:R-:W-:-:S02]  /*32bb0*/  LOP3.LUT R35, R35, 0xffff, RZ, 0xc0, !PT ;  /* 0x0000ffff23237812 */ /* 0x000fc400078ec0ff */
[----:B---3--:R-:W-:Y:S02]  /*32bc0*/  LOP3.LUT R31, R41, 0xffff, RZ, 0xc0, !PT ;  /* 0x0000ffff291f7812 */ /* 0x008fe400078ec0ff */
[----:B------:R-:W-:Y:S02]  /*32bd0*/  PRMT R41, R195, 0x3340, R112 ;  /* 0x00003340c3297816 */ /* 0x000fe40000000070 */
[----:B------:R-:W-:Y:S02]  /*32be0*/  PRMT R37, R31, 0x3340, R216 ;  /* 0x000033401f257816 */ /* 0x000fe400000000d8 */
[----:B--2---:R-:W-:-:S03]  /*32bf0*/  LOP3.LUT R29, R43, 0xffff, RZ, 0xc0, !PT ;  /* 0x0000ffff2b1d7812 */ /* 0x004fc600078ec0ff */
[----:B------:R-:W-:Y:S01]  /*32c00*/  STL [R1+0x11d8], R37 ;  /* 0x0011d82501007387 */ /* 0x000fe20000100800 */
[----:B------:R-:W-:-:S03]  /*32c10*/  SHF.R.U32.HI R43, RZ, 0x8, R118 ;  /* 0x00000008ff2b7819 */ /* 0x000fc60000011676 */
[----:B------:R0:W-:Y:S01]  /*32c20*/  STL [R1+0x11dc], R41 ;  /* 0x0011dc2901007387 */ /* 0x0001e20000100800 */
[----:B-1----:R-:W-:Y:S02]  /*32c30*/  SHF.R.U32.HI R33, RZ, 0x8, R31 ;  /* 0x00000008ff217819 */ /* 0x002fe4000001161f */
[----:B------:R-:W-:Y:S02]  /*32c40*/  SHF.R.U32.HI R31, RZ, 0x8, R195 ;  /* 0x00000008ff1f7819 */ /* 0x000fe400000116c3 */
[----:B------:R-:W-:Y:S02]  /*32c50*/  LOP3.LUT R43, R43, 0xffff, RZ, 0xc0, !PT ;  /* 0x0000ffff2b2b7812 */ /* 0x000fe400078ec0ff */
[----:B0-----:R-:W-:Y:S02]  /*32c60*/  SHF.R.U32.HI R41, RZ, 0x8, R29 ;  /* 0x00000008ff297819 */ /* 0x001fe4000001161d */
[--C-:B------:R-:W-:Y:S02]  /*32c70*/  PRMT R29, R29, 0x3340, R214.reuse ;  /* 0x000033401d1d7816 */ /* 0x100fe400000000d6 */
[----:B------:R-:W-:-:S02]  /*32c80*/  SHF.R.U32.HI R214, RZ, 0x8, R214 ;  /* 0x00000008ffd67819 */ /* 0x000fc400000116d6 */
[----:B------:R-:W-:Y:S02]  /*32c90*/  SHF.R.U32.HI R37, RZ, 0x8, R112 ;  /* 0x00000008ff257819 */ /* 0x000fe40000011670 */
[----:B------:R-:W-:Y:S02]  /*32ca0*/  LOP3.LUT R41, R41, 0xffff, RZ, 0xc0, !PT ;  /* 0x0000ffff29297812 */ /* 0x000fe400078ec0ff */
[----:B------:R-:W-:Y:S02]  /*32cb0*/  LOP3.LUT R214, R214, 0xffff, RZ, 0xc0, !PT ;  /* 0x0000ffffd6d67812 */ /* 0x000fe400078ec0ff */
[----:B------:R-:W-:Y:S01]  /*32cc0*/  LOP3.LUT R33, R33, 0xffff, RZ, 0xc0, !PT ;  /* 0x0000ffff21217812 */ /* 0x000fe200078ec0ff */
[----:B------:R-:W-:Y:S01]  /*32cd0*/  STL [R1+0x11e8], R49 ;  /* 0x0011e83101007387 */ /* 0x000fe20000100800 */
[----:B------:R-:W-:Y:S02]  /*32ce0*/  LOP3.LUT R31, R31, 0xffff, RZ, 0xc0, !PT ;  /* 0x0000ffff1f1f7812 */ /* 0x000fe400078ec0ff */
[----:B------:R-:W-:Y:S01]  /*32cf0*/  LOP3.LUT R37, R37, 0xffff, RZ, 0xc0, !PT ;  /* 0x0000ffff25257812 */ /* 0x000fe200078ec0ff */
[----:B------:R0:W-:Y:S01]  /*32d00*/  STL [R1+0x11d4], R29 ;  /* 0x0011d41d01007387 */ /* 0x0001e20000100800 */
[----:B------:R-:W-:-:S02]  /*32d10*/  PRMT R43, R39, 0x3340, R43 ;  /* 0x00003340272b7816 */ /* 0x000fc4000000002b */
[----:B------:R-:W-:-:S03]  /*32d20*/  PRMT R39, R41, 0x3340, R214 ;  /* 0x0000334029277816 */ /* 0x000fc600000000d6 */
[----:B------:R-:W-:Y:S01]  /*32d30*/  STL [R1+0x1004], R43 ;  /* 0x0010042b01007387 */ /* 0x000fe20000100800 */
[----:B0-----:R-:W-:Y:S02]  /*32d40*/  PRMT R29, R33, 0x3340, R35 ;  /* 0x00003340211d7816 */ /* 0x001fe40000000023 */
[----:B------:R-:W-:Y:S01]  /*32d50*/  PRMT R33, R31, 0x3340, R37 ;  /* 0x000033401f217816 */ /* 0x000fe20000000025 */
[----:B------:R-:W-:Y:S04]  /*32d60*/  STL [R1+0xff8], R39 ;  /* 0x000ff82701007387 */ /* 0x000fe80000100800 */
[----:B------:R0:W-:Y:S04]  /*32d70*/  STL [R1+0xffc], R29 ;  /* 0x000ffc1d01007387 */ /* 0x0001e80000100800 */
[----:B------:R-:W-:Y:S04]  /*32d80*/  STL [R1+0x1000], R33 ;  /* 0x0010002101007387 */ /* 0x000fe80000100800 */
[----:B------:R-:W2:Y:S01]  /*32d90*/  LDL.LU R49, [R1+0x454] ;  /* 0x0004540001317983 */ /* 0x000ea20000300800 */
[----:B----4-:R-:W-:-:S03]  /*32da0*/  LOP3.LUT R31, R47, 0xffff, RZ, 0xc0, !PT ;  /* 0x0000ffff2f1f7812 */ /* 0x010fc600078ec0ff */
[----:B------:R-:W3:Y:S01]  /*32db0*/  LDL.LU R47, [R1+0x44c] ;  /* 0x00044c00012f7983 */ /* 0x000ee20000300800 */
[----:B0-----:R-:W-:-:S03]  /*32dc0*/  LOP3.LUT R29, R45, 0xffff, RZ, 0xc0, !PT ;  /* 0x0000ffff2d1d7812 */ /* 0x001fc600078ec0ff */
[----:B------:R-:W4:Y:S01]  /*32dd0*/  LDL.LU R45, [R1+0x448] ;  /* 0x00044800012d7983 */ /* 0x000f220000300800 */
[----:B------:R-:W-:Y:S02]  /*32de0*/  LOP3.LUT R210, R210, 0xffff, RZ, 0xc0, !PT ;  /* 0x0000ffffd2d27812 */ /* 0x000fe400078ec0ff */
[----:B------:R-:W-:Y:S02]  /*32df0*/  F2FP.SATFINITE.E5M2.F32.PACK_AB_MERGE_C R108, R109, R108, RZ ;  /* 0x0000006c6d6c723e */ /* 0x000fe400048060ff */
[----:B------:R-:W-:Y:S02]  /*32e00*/  SHF.R.U32.HI R41, RZ, 0x8, R31 ;  /* 0x00000008ff297819 */ /* 0x000fe4000001161f */
[----:B------:R-:W-:Y:S02]  /*32e10*/  PRMT R31, R31, 0x3340, R210 ;  /* 0x000033401f1f7816 */ /* 0x000fe400000000d2 */
[----:B------:R-:W-:Y:S02]  /*32e20*/  LOP3.LUT R212, R212, 0xffff, RZ, 0xc0, !PT ;  /* 0x0000ffffd4d47812 */ /* 0x000fe400078ec0ff */
[----:B------:R-:W-:-:S02]  /*32e30*/  LOP3.LUT R199, R199, 0xffff, RZ, 0xc0, !PT ;  /* 0x0000ffffc7c77812 */ /* 0x000fc400078ec0ff */
[----:B------:R-:W-:Y:S01]  /*32e40*/  LOP3.LUT R108, R108, 0xffff, RZ, 0xc0, !PT ;  /* 0x0000ffff6c6c7812 */ /* 0x000fe200078ec0ff */
[----:B------:R0:W-:Y:S01]  /*32e50*/  STL [R1+0x11bc], R31 ;  /* 0x0011bc1f01007387 */ /* 0x0001e20000100800 */
[----:B------:R-:W-:Y:S02]  /*32e60*/  F2FP.SATFINITE.E5M2.F32.PACK_AB_MERGE_C R110, R111, R110, RZ ;  /* 0x0000006e6f6e723e */ /* 0x000fe400048060ff */
[----:B------:R-:W-:Y:S02]  /*32e70*/  SHF.R.U32.HI R37, RZ, 0x8, R29 ;  /* 0x00000008ff257819 */ /* 0x000fe4000001161d */
[----:B------:R-:W-:Y:S02]  /*32e80*/  PRMT R29, R29, 0x3340, R212 ;  /* 0x000033401d1d7816 */ /* 0x000fe400000000d4 */
[----:B------:R-:W-:Y:S02]  /*32e90*/  LOP3.LUT R197, R197, 0xffff, RZ, 0xc0, !PT ;  /* 0x0000ffffc5c57812 */ /* 0x000fe400078ec0ff */
[----:B0-----:R-:W-:-:S02]  /*32ea0*/  PRMT R31, R199, 0x3340, R108 ;  /* 0x00003340c71f7816 */ /* 0x001fc4000000006c */
[----:B------:R-:W-:Y:S01]  /*32eb0*/  LOP3.LUT R110, R110, 0xffff, RZ, 0xc0, !PT ;  /* 0x0000ffff6e6e7812 */ /* 0x000fe200078ec0ff */
[----:B------:R0:W-:Y:S01]  /*32ec0*/  STL [R1+0x11c0], R29 ;  /* 0x0011c01d01007387 */ /* 0x0001e20000100800 */
[----:B------:R-:W-:Y:S02]  /*32ed0*/  SHF.R.U32.HI R43, RZ, 0x8, R210 ;  /* 0x00000008ff2b7819 */ /* 0x000fe400000116d2 */
[----:B------:R-:W-:Y:S01]  /*32ee0*/  SHF.R.U32.HI R39, RZ, 0x8, R212 ;  /* 0x00000008ff277819 */ /* 0x000fe200000116d4 */
[----:B------:R1:W-:Y:S01]  /*32ef0*/  STL [R1+0x11c8], R31 ;  /* 0x0011c81f01007387 */ /* 0x0003e20000100800 */
[----:B------:R-:W-:Y:S02]  /*32f00*/  SHF.R.U32.HI R33, RZ, 0x8, R199 ;  /* 0x00000008ff217819 */ /* 0x000fe400000116c7 */
[----:B------:R-:W-:Y:S02]  /*32f10*/  SHF.R.U32.HI R35, RZ, 0x8, R108 ;  /* 0x00000008ff237819 */ /* 0x000fe4000001166c */
[----:B------:R-:W-:-:S02]  /*32f20*/  LOP3.LUT R41, R41, 0xffff, RZ, 0xc0, !PT ;  /* 0x0000ffff29297812 */ /* 0x000fc400078ec0ff */
[----:B0-----:R-:W-:Y:S02]  /*32f30*/  SHF.R.U32.HI R29, RZ, 0x8, R197 ;  /* 0x00000008ff1d7819 */ /* 0x001fe400000116c5 */
[----:B------:R-:W-:Y:S02]  /*32f40*/  LOP3.LUT R43, R43, 0xffff, RZ, 0xc0, !PT ;  /* 0x0000ffff2b2b7812 */ /* 0x000fe400078ec0ff */
[----:B-1----:R-:W-:Y:S02]  /*32f50*/  SHF.R.U32.HI R31, RZ, 0x8, R110 ;  /* 0x00000008ff1f7819 */ /* 0x002fe4000001166e */
[----:B------:R-:W-:Y:S02]  /*32f60*/  LOP3.LUT R37, R37, 0xffff, RZ, 0xc0, !PT ;  /* 0x0000ffff25257812 */ /* 0x000fe400078ec0ff */
[----:B------:R-:W-:Y:S02]  /*32f70*/  LOP3.LUT R39, R39, 0xffff, RZ, 0xc0, !PT ;  /* 0x0000ffff27277812 */ /* 0x000fe400078ec0ff */
[----:B------:R-:W-:-:S02]  /*32f80*/  LOP3.LUT R33, R33, 0xffff, RZ, 0xc0, !PT ;  /* 0x0000ffff21217812 */ /* 0x000fc400078ec0ff */
[----:B------:R-:W-:Y:S02]  /*32f90*/  LOP3.LUT R35, R35, 0xffff, RZ, 0xc0, !PT ;  /* 0x0000ffff23237812 */ /* 0x000fe400078ec0ff */
[----:B------:R-:W-:Y:S02]  /*32fa0*/  PRMT R51, R197, 0x3340, R110 ;  /* 0x00003340c5337816 */ /* 0x000fe4000000006e */
[----:B------:R-:W-:Y:S02]  /*32fb0*/  LOP3.LUT R29, R29, 0xffff, RZ, 0xc0, !PT ;  /* 0x0000ffff1d1d7812 */ /* 0x000fe400078ec0ff */
[----:B------:R-:W-:Y:S02]  /*32fc0*/  LOP3.LUT R31, R31, 0xffff, RZ, 0xc0, !PT ;  /* 0x0000ffff1f1f7812 */ /* 0x000fe400078ec0ff */
[----:B------:R-:W-:Y:S02]  /*32fd0*/  PRMT R41, R41, 0x3340, R43 ;  /* 0x0000334029297816 */ /* 0x000fe4000000002b */
[----:B------:R-:W-:-:S02]  /*32fe0*/  PRMT R37, R37, 0x3340, R39 ;  /* 0x0000334025257816 */ /* 0x000fc40000000027 */
[----:B------:R-:W-:Y:S01]  /*32ff0*/  PRMT R33, R33, 0x3340, R35 ;  /* 0x0000334021217816 */ /* 0x000fe20000000023 */
[----:B------:R-:W-:Y:S01]  /*33000*/  STL [R1+0x11d0], R51 ;  /* 0x0011d03301007387 */ /* 0x000fe20000100800 */
[----:B------:R-:W-:-:S03]  /*33010*/  PRMT R29, R29, 0x3340, R31 ;  /* 0x000033401d1d7816 */ /* 0x000fc6000000001f */
[----:B------:R-:W-:Y:S04]  /*33020*/  STL [R1+0xfe8], R41 ;  /* 0x000fe82901007387 */ /* 0x000fe80000100800 */
[----:B------:R-:W-:Y:S04]  /*33030*/  STL [R1+0xfec], R37 ;  /* 0x000fec2501007387 */ /* 0x000fe80000100800 */
[----:B------:R3:W-:Y:S04]  /*33040*/  STL [R1+0xff0], R33 ;  /* 0x000ff02101007387 */ /* 0x0007e80000100800 */
[----:B------:R-:W-:Y:S01]  /*33050*/  STL [R1+0xff4], R29 ;  /* 0x000ff41d01007387 */ /* 0x000fe20000100800 */
[----:B---3--:R-:W-:-:S03]  /*33060*/  LOP3.LUT R33, R47, 0xffff, RZ, 0xc0, !PT ;  /* 0x0000ffff2f217812 */ /* 0x008fc600078ec0ff */
[----:B------:R-:W3:Y:S01]  /*33070*/  LDL.LU R47, [R1+0x45c] ;  /* 0x00045c00012f7983 */ /* 0x000ee20000300800 */
[----:B----4-:R-:W-:-:S03]  /*33080*/  LOP3.LUT R35, R45, 0xffff, RZ, 0xc0, !PT ;  /* 0x0000ffff2d237812 */ /* 0x010fc600078ec0ff */
[----:B------:R-:W4:Y:S01]  /*33090*/  LDL.LU R45, [R1+0x450] ;  /* 0x00045000012d7983 */ /* 0x000f220000300800 */
[----:B--2---:R-:W-:Y:S02]  /*330a0*/  LOP3.LUT R31, R49, 0xffff, RZ, 0xc0, !PT ;  /* 0x0000ffff311f7812 */ /* 0x004fe400078ec0ff */
[----:B------:R-:W-:Y:S02]  /*330b0*/  LOP3.LUT R202, R202, 0xffff, RZ, 0xc0, !PT ;  /* 0x0000ffffcaca7812 */ /* 0x000fe400078ec0ff */
[----:B------:R-:W-:Y:S02]  /*330c0*/  LOP3.LUT R208, R208, 0xffff, RZ, 0xc0, !PT ;  /* 0x0000ffffd0d07812 */ /* 0x000fe400078ec0ff */
[----:B------:R-:W-:Y:S02]  /*330d0*/  PRMT R39, R31, 0x3340, R202 ;  /* 0x000033401f277816 */ /* 0x000fe400000000ca */
[----:B------:R-:W-:Y:S02]  /*330e0*/  SHF.R.U32.HI R37, RZ, 0x8, R35 ;  /* 0x00000008ff257819 */ /* 0x000fe40000011623 */
[----:B------:R-:W-:-:S02]  /*330f0*/  PRMT R35, R35, 0x3340, R208 ;  /* 0x0000334023237816 */ /* 0x000fc400000000d0 */
[----:B------:R-:W-:Y:S01]  /*33100*/  LOP3.LUT R206, R206, 0xffff, RZ, 0xc0, !PT ;  /* 0x0000ffffcece7812 */ /* 0x000fe200078ec0ff */
[----:B------:R-:W-:Y:S01]  /*33110*/  STL [R1+0x11b4], R39 ;  /* 0x0011b42701007387 */ /* 0x000fe20000100800 */
[----:B------:R-:W-:-:S03]  /*33120*/  F2FP.SATFINITE.E5M2.F32.PACK_AB_MERGE_C R104, R105, R104, RZ ;  /* 0x000000686968723e */ /* 0x000fc600048060ff */
[----:B------:R0:W-:Y:S01]  /*33130*/  STL [R1+0x11ac], R35 ;  /* 0x0011ac2301007387 */ /* 0x0001e20000100800 */
[----:B------:R-:W-:Y:S02]  /*33140*/  LOP3.LUT R201, R201, 0xffff, RZ, 0xc0, !PT ;  /* 0x0000ffffc9c97812 */ /* 0x000fe400078ec0ff */
[----:B------:R-:W-:Y:S02]  /*33150*/  LOP3.LUT R104, R104, 0xffff, RZ, 0xc0, !PT ;  /* 0x0000ffff68687812 */ /* 0x000fe400078ec0ff */
[----:B------:R-:W-:Y:S02]  /*33160*/  SHF.R.U32.HI R41, RZ, 0x8, R33 ;  /* 0x00000008ff297819 */ /* 0x000fe40000011621 */
[--C-:B0-----:R-:W-:Y:S02]  /*33170*/  PRMT R35, R33, 0x3340, R206.reuse ;  /* 0x0000334021237816 */ /* 0x101fe400000000ce */
[----:B------:R-:W-:Y:S02]  /*33180*/  SHF.R.U32.HI R43, RZ, 0x8, R206 ;  /* 0x00000008ff2b7819 */ /* 0x000fe400000116ce */
[----:B------:R-:W-:Y:S01]  /*33190*/  SHF.R.U32.HI R39, RZ, 0x8, R208 ;  /* 0x00000008ff277819 */ /* 0x000fe200000116d0 */
[----:B------:R0:W-:Y:S01]  /*331a0*/  STL [R1+0x11a8], R35 ;  /* 0x0011a82301007387 */ /* 0x0001e20000100800 */
[----:B------:R-:W-:-:S02]  /*331b0*/  SHF.R.U32.HI R29, RZ, 0x8, R31 ;  /* 0x00000008ff1d7819 */ /* 0x000fc4000001161f */
[----:B------:R-:W-:Y:S02]  /*331c0*/  SHF.R.U32.HI R33, RZ, 0x8, R201 ;  /* 0x00000008ff217819 */ /* 0x000fe400000116c9 */
[----:B------:R-:W-:Y:S02]  /*331d0*/  SHF.R.U32.HI R31, RZ, 0x8, R202 ;  /* 0x00000008ff1f7819 */ /* 0x000fe400000116ca */
[----:B------:R-:W-:Y:S02]  /*331e0*/  LOP3.LUT R41, R41, 0xffff, RZ, 0xc0, !PT ;  /* 0x0000ffff29297812 */ /* 0x000fe400078ec0ff */
[----:B0-----:R-:W-:Y:S02]  /*331f0*/  SHF.R.U32.HI R35, RZ, 0x8, R104 ;  /* 0x00000008ff237819 */ /* 0x001fe40000011668 */
[----:B------:R-:W-:Y:S02]  /*33200*/  LOP3.LUT R43, R43, 0xffff, RZ, 0xc0, !PT ;  /* 0x0000ffff2b2b7812 */ /* 0x000fe400078ec0ff */
[----:B------:R-:W-:-:S02]  /*33210*/  LOP3.LUT R37, R37, 0xffff, RZ, 0xc0, !PT ;  /* 0x0000ffff25257812 */ /* 0x000fc400078ec0ff */
[----:B------:R-:W-:Y:S02]  /*33220*/  LOP3.LUT R39, R39, 0xffff, RZ, 0xc0, !PT ;  /* 0x0000ffff27277812 */ /* 0x000fe400078ec0ff */
[----:B------:R-:W-:Y:S02]  /*33230*/  LOP3.LUT R33, R33, 0xffff, RZ, 0xc0, !PT ;  /* 0x0000ffff21217812 */ /* 0x000fe400078ec0ff */
[----:B------:R-:W-:Y:S02]  /*33240*/  LOP3.LUT R35, R35, 0xffff, RZ, 0xc0, !PT ;  /* 0x0000ffff23237812 */ /* 0x000fe400078ec0ff */
[----:B------:R-:W-:Y:S02]  /*33250*/  PRMT R49, R201, 0x3340, R104 ;  /* 0x00003340c9317816 */ /* 0x000fe40000000068 */
[----:B------:R-:W-:Y:S02]  /*33260*/  LOP3.LUT R29, R29, 0xffff, RZ, 0xc0, !PT ;  /* 0x0000ffff1d1d7812 */ /* 0x000fe400078ec0ff */
[----:B------:R-:W-:-:S02]  /*33270*/  LOP3.LUT R31, R31, 0xffff, RZ, 0xc0, !PT ;  /* 0x0000ffff1f1f7812 */ /* 0x000fc400078ec0ff */
[----:B------:R-:W-:Y:S02]  /*33280*/  PRMT R41, R41, 0x3340, R43 ;  /* 0x0000334029297816 */ /* 0x000fe4000000002b */
[----:B------:R-:W-:Y:S02]  /*33290*/  PRMT R37, R37, 0x3340, R39 ;  /* 0x0000334025257816 */ /* 0x000fe40000000027 */
[----:B------:R-:W-:Y:S01]  /*332a0*/  PRMT R35, R33, 0x3340, R35 ;  /* 0x0000334021237816 */ /* 0x000fe20000000023 */
[----:B------:R-:W-:Y:S01]  /*332b0*/  STL [R1+0x11b0], R49 ;  /* 0x0011b03101007387 */ /* 0x000fe20000100800 */
[----:B------:R-:W-:-:S03]  /*332c0*/  PRMT R33, R29, 0x3340, R31 ;  /* 0x000033401d217816 */ /* 0x000fc6000000001f */
[----:B------:R0:W-:Y:S04]  /*332d0*/  STL [R1+0xfd8], R41 ;  /* 0x000fd82901007387 */ /* 0x0001e80000100800 */
[----:B------:R-:W-:Y:S04]  /*332e0*/  STL [R1+0xfdc], R37 ;  /* 0x000fdc2501007387 */ /* 0x000fe80000100800 */
[----:B------:R-:W-:Y:S04]  /*332f0*/  STL [R1+0xfe0], R35 ;  /* 0x000fe02301007387 */ /* 0x000fe80000100800 */
[----:B------:R1:W-:Y:S01]  /*33300*/  STL [R1+0xfe4], R33 ;  /* 0x000fe42101007387 */ /* 0x0003e20000100800 */
[----:B---3--:R-:W-:-:S03]  /*33310*/  LOP3.LUT R31, R47, 0xffff, RZ, 0xc0, !PT ;  /* 0x0000ffff2f1f7812 */ /* 0x008fc600078ec0ff */
[----:B------:R-:W2:Y:S01]  /*33320*/  LDL.LU R47, [R1+0x624] ;  /* 0x00062400012f7983 */ /* 0x000ea20000300800 */
[----:B----4-:R-:W-:-:S03]  /*33330*/  LOP3.LUT R29, R45, 0xffff, RZ, 0xc0, !PT ;  /* 0x0000ffff2d1d7812 */ /* 0x010fc600078ec0ff */
[----:B------:R-:W3:Y:S01]  /*33340*/  LDL.LU R45, [R1+0x620] ;  /* 0x00062000012d7983 */ /* 0x000ee20000300800 */
[----:B------:R-:W-:Y:S02]  /*33350*/  F2FP.SATFINITE.E5M2.F32.PACK_AB_MERGE_C R100, R101, R100, RZ ;  /* 0x000000646564723e */ /* 0x000fe400048060ff */
[----:B------:R-:W-:Y:S02]  /*33360*/  LOP3.LUT R204, R204, 0xffff, RZ, 0xc0, !PT ;  /* 0x0000ffffcccc7812 */ /* 0x000fe400078ec0ff */
[----:B------:R-:W-:Y:S02]  /*33370*/  LOP3.LUT R205, R205, 0xffff, RZ, 0xc0, !PT ;  /* 0x0000ffffcdcd7812 */ /* 0x000fe400078ec0ff */
[----:B------:R-:W-:Y:S02]  /*33380*/  LOP3.LUT R100, R100, 0xffff, RZ, 0xc0, !PT ;  /* 0x0000ffff64647812 */ /* 0x000fe400078ec0ff */
[----:B0-----:R-:W-:Y:S02]  /*33390*/  SHF.R.U32.HI R41, RZ, 0x8, R29 ;  /* 0x00000008ff297819 */ /* 0x001fe4000001161d */
[----:B------:R-:W-:-:S02]  /*333a0*/  PRMT R29, R29, 0x3340, R204 ;  /* 0x000033401d1d7816 */ /* 0x000fc400000000cc */
[----:B-1----:R-:W-:Y:S02]  /*333b0*/  PRMT R33, R205, 0x3340, R100 ;  /* 0x00003340cd217816 */ /* 0x002fe40000000064 */
[----:B------:R-:W-:Y:S01]  /*333c0*/  LOP3.LUT R198, R198, 0xffff, RZ, 0xc0, !PT ;  /* 0x0000ffffc6c67812 */ /* 0x000fe200078ec0ff */
[----:B------:R-:W-:Y:S01]  /*333d0*/  STL [R1+0x119c], R29 ;  /* 0x00119c1d01007387 */ /* 0x000fe20000100800 */
[----:B------:R-:W-:-:S03]  /*333e0*/  F2FP.SATFINITE.E5M2.F32.PACK_AB_MERGE_C R102, R103, R102, RZ ;  /* 0x000000666766723e */ /* 0x000fc600048060ff */
[----:B------:R0:W-:Y:S01]  /*333f0*/  STL [R1+0x11a0], R33 ;  /* 0x0011a02101007387 */ /* 0x0001e20000100800 */
[----:B------:R-:W-:Y:S02]  /*33400*/  LOP3.LUT R203, R203, 0xffff, RZ, 0xc0, !PT ;  /* 0x0000ffffcbcb7812 */ /* 0x000fe400078ec0ff */
[----:B------:R-:W-:Y:S02]  /*33410*/  LOP3.LUT R102, R102, 0xffff, RZ, 0xc0, !PT ;  /* 0x0000ffff66667812 */ /* 0x000fe400078ec0ff */
[----:B------:R-:W-:Y:S02]  /*33420*/  SHF.R.U32.HI R43, RZ, 0x8, R204 ;  /* 0x00000008ff2b7819 */ /* 0x000fe400000116cc */
[----:B0-----:R-:W-:Y:S02]  /*33430*/  PRMT R33, R31, 0x3340, R198 ;  /* 0x000033401f217816 */ /* 0x001fe400000000c6 */
        /* <DEDUP_REMOVED lines=19> */
[----:B------:R0:W-:Y:S01]  /*33570*/  STL [R1+0x11a4], R49 ;  /* 0x0011a43101007387 */ /* 0x0001e20000100800 */
[----:B------:R-:W-:-:S03]  /*33580*/  PRMT R33, R29, 0x3340, R39 ;  /* 0x000033401d217816 */ /* 0x000fc60000000027 */
[----:B------:R-:W-:Y:S04]  /*33590*/  STL [R1+0xfcc], R41 ;  /* 0x000fcc2901007387 */ /* 0x000fe80000100800 */
[----:B------:R-:W-:Y:S04]  /*335a0*/  STL [R1+0xfd0], R37 ;  /* 0x000fd02501007387 */ /* 0x000fe80000100800 */
[----:B------:R-:W-:Y:S04]  /*335b0*/  STL [R1+0xfd4], R35 ;  /* 0x000fd42301007387 */ /* 0x000fe80000100800 */
[----:B------:R-:W-:Y:S04]  /*335c0*/  STL [R1+0xfc8], R33 ;  /* 0x000fc82101007387 */ /* 0x000fe80000100800 */
[----:B0-----:R-:W4:Y:S01]  /*335d0*/  LDL.LU R49, [R1+0x464] ;  /* 0x0004640001317983 */ /* 0x001f220000300800 */
[----:B--2---:R-:W-:-:S03]  /*335e0*/  LOP3.LUT R31, R47, 0xffff, RZ, 0xc0, !PT ;  /* 0x0000ffff2f1f7812 */ /* 0x004fc600078ec0ff */
[----:B------:R-:W2:Y:S01]  /*335f0*/  LDL.LU R47, [R1+0x460] ;  /* 0x00046000012f7983 */ /* 0x000ea20000300800 */
[----:B---3--:R-:W-:-:S03]  /*33600*/  LOP3.LUT R29, R45, 0xffff, RZ, 0xc0, !PT ;  /* 0x0000ffff2d1d7812 */ /* 0x008fc600078ec0ff */
[----:B------:R-:W3:Y:S01]  /*33610*/  LDL.LU R45, [R1+0x458] ;  /* 0x00045800012d7983 */ /* 0x000ee20000300800 */
[----:B------:R-:W-:Y:S02]  /*33620*/  LOP3.LUT R166, R166, 0xffff, RZ, 0xc0, !PT ;  /* 0x0000ffffa6a67812 */ /* 0x000fe400078ec0ff */
[----:B------:R-:W-:Y:S02]  /*33630*/  SHF.R.U32.HI R252, RZ, 0x8, R31 ;  /* 0x00000008fffc7819 */ /* 0x000fe4000001161f */
[----:B------:R-:W-:Y:S02]  /*33640*/  PRMT R31, R31, 0x3340, R166 ;  /* 0x000033401f1f7816 */ /* 0x000fe400000000a6 */
[----:B------:R-:W-:Y:S02]  /*33650*/  LOP3.LUT R164, R164, 0xffff, RZ, 0xc0, !PT ;  /* 0x0000ffffa4a47812 */ /* 0x000fe400078ec0ff */
[----:B------:R-:W-:Y:S02]  /*33660*/  LOP3.LUT R243, R243, 0xffff, RZ, 0xc0, !PT ;  /* 0x0000fffff3f37812 */ /* 0x000fe400078ec0ff */
[----:B------:R-:W-:Y:S01]  /*33670*/  LOP3.LUT R24, R24, 0xffff, RZ, 0xc0, !PT ;  /* 0x0000ffff18187812 */ /* 0x000fe200078ec0ff */
[----:B------:R0:W-:Y:S01]  /*33680*/  STL [R1+0x1100], R31 ;  /* 0x0011001f01007387 */ /* 0x0001e20000100800 */
[----:B------:R-:W-:-:S02]  /*33690*/  LOP3.LUT R241, R241, 0xffff, RZ, 0xc0, !PT ;  /* 0x0000fffff1f17812 */ /* 0x000fc400078ec0ff */
[----:B------:R-:W-:Y:S02]  /*336a0*/  PRMT R39, R243, 0x3340, R24 ;  /* 0x00003340f3277816 */ /* 0x000fe40000000018 */
[----:B------:R-:W-:Y:S02]  /*336b0*/  LOP3.LUT R26, R26, 0xffff, RZ, 0xc0, !PT ;  /* 0x0000ffff1a1a7812 */ /* 0x000fe400078ec0ff */
[--C-:B0-----:R-:W-:Y:S02]  /*336c0*/  PRMT R31, R29, 0x3340, R164.reuse ;  /* 0x000033401d1f7816 */ /* 0x101fe400000000a4 */
[----:B------:R-:W-:Y:S02]  /*336d0*/  SHF.R.U32.HI R33, RZ, 0x8, R29 ;  /* 0x00000008ff217819 */ /* 0x000fe4000001161d */
[----:B------:R-:W-:Y:S01]  /*336e0*/  SHF.R.U32.HI R35, RZ, 0x8, R164 ;  /* 0x00000008ff237819 */ /* 0x000fe200000116a4 */
[----:B------:R0:W-:Y:S01]  /*336f0*/  STL [R1+0x110c], R31 ;  /* 0x00110c1f01007387 */ /* 0x0001e20000100800 */
[----:B------:R-:W-:-:S03]  /*33700*/  SHF.R.U32.HI R29, RZ, 0x8, R243 ;  /* 0x00000008ff1d7819 */ /* 0x000fc600000116f3 */
[----:B------:R1:W-:Y:S01]  /*33710*/  STL [R1+0x1110], R39 ;  /* 0x0011102701007387 */ /* 0x0003e20000100800 */
[----:B------:R-:W-:Y:S02]  /*33720*/  LOP3.LUT R33, R33, 0xffff, RZ, 0xc0, !PT ;  /* 0x0000ffff21217812 */ /* 0x000fe400078ec0ff */
[----:B------:R-:W-:Y:S02]  /*33730*/  LOP3.LUT R35, R35, 0xffff, RZ, 0xc0, !PT ;  /* 0x0000ffff23237812 */ /* 0x000fe400078ec0ff */
[----:B0-----:R-:W-:Y:S02]  /*33740*/  SHF.R.U32.HI R31, RZ, 0x8, R24 ;  /* 0x00000008ff1f7819 */ /* 0x001fe40000011618 */
[----:B------:R-:W-:Y:S02]  /*33750*/  SHF.R.U32.HI R24, RZ, 0x8, R241 ;  /* 0x00000008ff187819 */ /* 0x000fe400000116f1 */
[--C-:B-1----:R-:W-:Y:S02]  /*33760*/  PRMT R39, R241, 0x3340, R26.reuse ;  /* 0x00003340f1277816 */ /* 0x102fe4000000001a */
[----:B------:R-:W-:-:S02]  /*33770*/  SHF.R.U32.HI R26, RZ, 0x8, R26 ;  /* 0x00000008ff1a7819 */ /* 0x000fc4000001161a */
[----:B------:R-:W-:Y:S02]  /*33780*/  LOP3.LUT R29, R29, 0xffff, RZ, 0xc0, !PT ;  /* 0x0000ffff1d1d7812 */ /* 0x000fe400078ec0ff */
[----:B------:R-:W-:Y:S02]  /*33790*/  LOP3.LUT R31, R31, 0xffff, RZ, 0xc0, !PT ;  /* 0x0000ffff1f1f7812 */ /* 0x000fe400078ec0ff */
[----:B------:R-:W-:Y:S02]  /*337a0*/  LOP3.LUT R24, R24, 0xffff, RZ, 0xc0, !PT ;  /* 0x0000ffff18187812 */ /* 0x000fe400078ec0ff */
[----:B------:R-:W-:Y:S02]  /*337b0*/  LOP3.LUT R26, R26, 0xffff, RZ, 0xc0, !PT ;  /* 0x0000ffff1a1a7812 */ /* 0x000fe400078ec0ff */
[----:B------:R-:W-:Y:S02]  /*337c0*/  PRMT R33, R33, 0x3340, R35 ;  /* 0x0000334021217816 */ /* 0x000fe40000000023 */
[----:B------:R-:W-:-:S02]  /*337d0*/  PRMT R29, R29, 0x3340, R31 ;  /* 0x000033401d1d7816 */ /* 0x000fc4000000001f */
[----:B------:R-:W-:Y:S01]  /*337e0*/  PRMT R24, R24, 0x3340, R26 ;  /* 0x0000334018187816 */ /* 0x000fe2000000001a */
[----:B------:R-:W-:Y:S04]  /*337f0*/  STL [R1+0x1140], R39 ;  /* 0x0011402701007387 */ /* 0x000fe80000100800 */
[----:B------:R-:W-:Y:S04]  /*33800*/  STL [R1+0xf14], R33 ;  /* 0x000f142101007387 */ /* 0x000fe80000100800 */
[----:B------:R-:W-:Y:S04]  /*33810*/  STL [R1+0xf18], R29 ;  /* 0x000f181d01007387 */ /* 0x000fe80000100800 */
[----:B------:R3:W-:Y:S01]  /*33820*/  STL [R1+0xf50], R24 ;  /* 0x000f501801007387 */ /* 0x0007e20000100800 */
[----:B--2---:R-:W-:-:S03]  /*33830*/  LOP3.LUT R26, R47, 0xffff, RZ, 0xc0, !PT ;  /* 0x0000ffff2f1a7812 */ /* 0x004fc600078ec0ff */
[----:B------:R-:W2:Y:S01]  /*33840*/  LDL.LU R47, [R1+0x61c] ;  /* 0x00061c00012f7983 */ /* 0x000ea20000300800 */
[----:B---3--:R-:W-:-:S03]  /*33850*/  LOP3.LUT R24, R45, 0xffff, RZ, 0xc0, !PT ;  /* 0x0000ffff2d187812 */ /* 0x008fc600078ec0ff */
[----:B------:R-:W3:Y:S01]  /*33860*/  LDL.LU R45, [R1+0x618] ;  /* 0x00061800012d7983 */ /* 0x000ee20000300800 */
[----:B------:R-:W-:Y:S02]  /*33870*/  SHF.R.U32.HI R37, RZ, 0x8, R166 ;  /* 0x00000008ff257819 */ /* 0x000fe400000116a6 */
[----:B------:R-:W-:Y:S02]  /*33880*/  F2FP.SATFINITE.E5M2.F32.PACK_AB_MERGE_C R96, R97, R96, RZ ;  /* 0x000000606160723e */ /* 0x000fe400048060ff */
[----:B------:R-:W-:Y:S02]  /*33890*/  LOP3.LUT R252, R252, 0xffff, RZ, 0xc0, !PT ;  /* 0x0000fffffcfc7812 */ /* 0x000fe400078ec0ff */
[----:B------:R-:W-:Y:S02]  /*338a0*/  LOP3.LUT R37, R37, 0xffff, RZ, 0xc0, !PT ;  /* 0x0000ffff25257812 */ /* 0x000fe400078ec0ff */
[----:B----4-:R-:W-:Y:S02]  /*338b0*/  LOP3.LUT R31, R49, 0xffff, RZ, 0xc0, !PT ;  /* 0x0000ffff311f7812 */ /* 0x010fe400078ec0ff */
[----:B------:R-:W-:-:S02]  /*338c0*/  LOP3.LUT R194, R194, 0xffff, RZ, 0xc0, !PT ;  /* 0x0000ffffc2c27812 */ /* 0x000fc400078ec0ff */
[----:B------:R-:W-:Y:S02]  /*338d0*/  LOP3.LUT R200, R200, 0xffff, RZ, 0xc0, !PT ;  /* 0x0000ffffc8c87812 */ /* 0x000fe400078ec0ff */
[----:B------:R-:W-:Y:S02]  /*338e0*/  LOP3.LUT R207, R207, 0xffff, RZ, 0xc0, !PT ;  /* 0x0000ffffcfcf7812 */ /* 0x000fe400078ec0ff */
[----:B------:R-:W-:Y:S02]  /*338f0*/  LOP3.LUT R96, R96, 0xffff, RZ, 0xc0, !PT ;  /* 0x0000ffff60607812 */ /* 0x000fe400078ec0ff */
[----:B------:R-:W-:Y:S02]  /*33900*/  PRMT R252, R252, 0x3340, R37 ;  /* 0x00003340fcfc7816 */ /* 0x000fe40000000025 */
[----:B------:R-:W-:Y:S02]  /*33910*/  PRMT R33, R31, 0x3340, R194 ;  /* 0x000033401f217816 */ /* 0x000fe400000000c2 */
[----:B------:R-:W-:-:S02]  /*33920*/  SHF.R.U32.HI R37, RZ, 0x8, R24 ;  /* 0x00000008ff257819 */ /* 0x000fc40000011618 */
[----:B------:R-:W-:Y:S02]  /*33930*/  PRMT R24, R24, 0x3340, R200 ;  /* 0x0000334018187816 */ /* 0x000fe400000000c8 */
[----:B------:R-:W-:Y:S01]  /*33940*/  PRMT R41, R207, 0x3340, R96 ;  /* 0x00003340cf297816 */ /* 0x000fe20000000060 */
[----:B------:R0:W-:Y:S01]  /*33950*/  STL [R1+0x1190], R33 ;  /* 0x0011902101007387 */ /* 0x0001e20000100800 */
[----:B------:R-:W-:Y:S02]  /*33960*/  LOP3.LUT R196, R196, 0xffff, RZ, 0xc0, !PT ;  /* 0x0000ffffc4c47812 */ /* 0x000fe400078ec0ff */
[----:B------:R-:W-:Y:S01]  /*33970*/  SHF.R.U32.HI R39, RZ, 0x8, R200 ;  /* 0x00000008ff277819 */ /* 0x000fe200000116c8 */
[----:B------:R1:W-:Y:S01]  /*33980*/  STL [R1+0x1188], R24 ;  /* 0x0011881801007387 */ /* 0x0003e20000100800 */
[----:B------:R-:W-:Y:S02]  /*33990*/  SHF.R.U32.HI R29, RZ, 0x8, R31 ;  /* 0x00000008ff1d7819 */ /* 0x000fe4000001161f */
[----:B------:R-:W-:Y:S01]  /*339a0*/  SHF.R.U32.HI R35, RZ, 0x8, R96 ;  /* 0x00000008ff237819 */ /* 0x000fe20000011660 */
[----:B------:R4:W-:Y:S01]  /*339b0*/  STL [R1+0x118c], R41 ;  /* 0x00118c2901007387 */ /* 0x0009e20000100800 */
[----:B------:R-:W-:-:S02]  /*339c0*/  SHF.R.U32.HI R31, RZ, 0x8, R194 ;  /* 0x00000008ff1f7819 */ /* 0x000fc400000116c2 */
[----:B0-----:R-:W-:Y:S02]  /*339d0*/  SHF.R.U32.HI R33, RZ, 0x8, R207 ;  /* 0x00000008ff217819 */ /* 0x001fe400000116cf */
[----:B-1----:R-:W-:Y:S02]  /*339e0*/  SHF.R.U32.HI R24, RZ, 0x8, R26 ;  /* 0x00000008ff187819 */ /* 0x002fe4000001161a */
[----:B------:R-:W-:Y:S02]  /*339f0*/  LOP3.LUT R37, R37, 0xffff, RZ, 0xc0, !PT ;  /* 0x0000ffff25257812 */ /* 0x000fe400078ec0ff */
[--C-:B----4-:R-:W-:Y:S02]  /*33a00*/  PRMT R41, R26, 0x3340, R196.reuse ;  /* 0x000033401a297816 */ /* 0x110fe400000000c4 */
[----:B------:R-:W-:Y:S02]  /*33a10*/  SHF.R.U32.HI R26, RZ, 0x8, R196 ;  /* 0x00000008ff1a7819 */ /* 0x000fe400000116c4 */
[----:B------:R-:W-:-:S02]  /*33a20*/  LOP3.LUT R39, R39, 0xffff, RZ, 0xc0, !PT ;  /* 0x0000ffff27277812 */ /* 0x000fc400078ec0ff */
[----:B------:R-:W-:Y:S02]  /*33a30*/  LOP3.LUT R33, R33, 0xffff, RZ, 0xc0, !PT ;  /* 0x0000ffff21217812 */ /* 0x000fe400078ec0ff */
[----:B------:R-:W-:Y:S02]  /*33a40*/  LOP3.LUT R35, R35, 0xffff, RZ, 0xc0, !PT ;  /* 0x0000ffff23237812 */ /* 0x000fe400078ec0ff */
[----:B------:R-:W-:Y:S02]  /*33a50*/  LOP3.LUT R29, R29, 0xffff, RZ, 0xc0, !PT ;  /* 0x0000ffff1d1d7812 */ /* 0x000fe400078ec0ff */
[----:B------:R-:W-:Y:S02]  /*33a60*/  LOP3.LUT R31, R31, 0xffff, RZ, 0xc0, !PT ;  /* 0x0000ffff1f1f7812 */ /* 0x000fe400078ec0ff */
[----:B------:R-:W-:Y:S02]  /*33a70*/  LOP3.LUT R24, R24, 0xffff, RZ, 0xc0, !PT ;  /* 0x0000ffff18187812 */ /* 0x000fe400078ec0ff */
[----:B------:R-:W-:-:S02]  /*33a80*/  LOP3.LUT R26, R26, 0xffff, RZ, 0xc0, !PT ;  /* 0x0000ffff1a1a7812 */ /* 0x000fc400078ec0ff */
[----:B------:R-:W-:Y:S02]  /*33a90*/  PRMT R37, R37, 0x3340, R39 ;  /* 0x0000334025257816 */ /* 0x000fe40000000027 */
[----:B------:R-:W-:Y:S02]  /*33aa0*/  PRMT R33, R33, 0x3340, R35 ;  /* 0x0000334021217816 */ /* 0x000fe40000000023 */
[----:B------:R-:W-:Y:S01]  /*33ab0*/  PRMT R31, R29, 0x3340, R31 ;  /* 0x000033401d1f7816 */ /* 0x000fe2000000001f */
[----:B------:R-:W-:Y:S01]  /*33ac0*/  STL [R1+0x1194], R41 ;  /* 0x0011942901007387 */ /* 0x000fe20000100800 */
[----:B------:R-:W-:-:S03]  /*33ad0*/  PRMT R26, R24, 0x3340, R26 ;  /* 0x00003340181a7816 */ /* 0x000fc6000000001a */
        /* <DEDUP_REMOVED lines=8> */
[----:B------:R-:W-:Y:S02]  /*33b60*/  F2FP.SATFINITE.E5M2.F32.PACK_AB_MERGE_C R92, R93, R92, RZ ;  /* 0x0000005c5d5c723e */ /* 0x000fe400048060ff */
[----:B------:R-:W-:Y:S02]  /*33b70*/  LOP3.LUT R162, R162, 0xffff, RZ, 0xc0, !PT ;  /* 0x0000ffffa2a27812 */ /* 0x000fe400078ec0ff */
[----:B------:R-:W-:Y:S02]  /*33b80*/  LOP3.LUT R160, R160, 0xffff, RZ, 0xc0, !PT ;  /* 0x0000ffffa0a07812 */ /* 0x000fe400078ec0ff */
[----:B------:R-:W-:Y:S02]  /*33b90*/  LOP3.LUT R211, R211, 0xffff, RZ, 0xc0, !PT ;  /* 0x0000ffffd3d37812 */ /* 0x000fe400078ec0ff */
[----:B------:R-:W-:Y:S02]  /*33ba0*/  LOP3.LUT R92, R92, 0xffff, RZ, 0xc0, !PT ;  /* 0x0000ffff5c5c7812 */ /* 0x000fe400078ec0ff */
[----:B0-----:R-:W-:-:S02]  /*33bb0*/  LOP3.LUT R26, R28, 0xffff, RZ, 0xc0, !PT ;  /* 0x0000ffff1c1a7812 */ /* 0x001fc400078ec0ff */
[----:B------:R-:W-:Y:S02]  /*33bc0*/  SHF.R.U32.HI R31, RZ, 0x8, R29 ;  /* 0x00000008ff1f7819 */ /* 0x000fe4000001161d */
[----:B------:R-:W-:Y:S02]  /*33bd0*/  PRMT R29, R29, 0x3340, R162 ;  /* 0x000033401d1d7816 */ /* 0x000fe400000000a2 */
[----:B------:R-:W-:Y:S02]  /*33be0*/  SHF.R.U32.HI R28, RZ, 0x8, R24 ;  /* 0x00000008ff1c7819 */ /* 0x000fe40000011618 */
[----:B------:R-:W-:Y:S02]  /*33bf0*/  PRMT R24, R24, 0x3340, R160 ;  /* 0x0000334018187816 */ /* 0x000fe400000000a0 */
[----:B------:R-:W-:Y:S01]  /*33c00*/  PRMT R39, R211, 0x3340, R92 ;  /* 0x00003340d3277816 */ /* 0x000fe2000000005c */
[----:B------:R0:W-:Y:S01]  /*33c10*/  STL [R1+0x1128], R29 ;  /* 0x0011281d01007387 */ /* 0x0001e20000100800 */
[----:B------:R-:W-:-:S02]  /*33c20*/  LOP3.LUT R239, R239, 0xffff, RZ, 0xc0, !PT ;  /* 0x0000ffffefef7812 */ /* 0x000fc400078ec0ff */
[----:B------:R-:W-:Y:S01]  /*33c30*/  SHF.R.U32.HI R35, RZ, 0x8, R211 ;  /* 0x00000008ff237819 */ /* 0x000fe200000116d3 */
[----:B------:R1:W-:Y:S01]  /*33c40*/  STL [R1+0x112c], R24 ;  /* 0x00112c1801007387 */ /* 0x0003e20000100800 */
[----:B------:R-:W-:Y:S02]  /*33c50*/  SHF.R.U32.HI R37, RZ, 0x8, R92 ;  /* 0x00000008ff257819 */ /* 0x000fe4000001165c */
[----:B------:R-:W-:Y:S01]  /*33c60*/  SHF.R.U32.HI R33, RZ, 0x8, R162 ;  /* 0x00000008ff217819 */ /* 0x000fe200000116a2 */
[----:B------:R4:W-:Y:S01]  /*33c70*/  STL [R1+0x1184], R39 ;  /* 0x0011842701007387 */ /* 0x0009e20000100800 */
[----:B0-----:R-:W-:Y:S02]  /*33c80*/  SHF.R.U32.HI R29, RZ, 0x8, R160 ;  /* 0x00000008ff1d7819 */ /* 0x001fe400000116a0 */
[----:B------:R-:W-:Y:S02]  /*33c90*/  LOP3.LUT R35, R35, 0xffff, RZ, 0xc0, !PT ;  /* 0x0000ffff23237812 */ /* 0x000fe400078ec0ff */
[----:B-1----:R-:W-:-:S02]  /*33ca0*/  SHF.R.U32.HI R24, RZ, 0x8, R239 ;  /* 0x00000008ff187819 */ /* 0x002fc400000116ef */
[----:B------:R-:W-:Y:S02]  /*33cb0*/  LOP3.LUT R37, R37, 0xffff, RZ, 0xc0, !PT ;  /* 0x0000ffff25257812 */ /* 0x000fe400078ec0ff */
[--C-:B----4-:R-:W-:Y:S02]  /*33cc0*/  PRMT R39, R239, 0x3340, R26.reuse ;  /* 0x00003340ef277816 */ /* 0x110fe4000000001a */
[----:B------:R-:W-:Y:S02]  /*33cd0*/  SHF.R.U32.HI R26, RZ, 0x8, R26 ;  /* 0x00000008ff1a7819 */ /* 0x000fe4000001161a */
[----:B------:R-:W-:Y:S02]  /*33ce0*/  LOP3.LUT R31, R31, 0xffff, RZ, 0xc0, !PT ;  /* 0x0000ffff1f1f7812 */ /* 0x000fe400078ec0ff */
[----:B------:R-:W-:Y:S02]  /*33cf0*/  LOP3.LUT R33, R33, 0xffff, RZ, 0xc0, !PT ;  /* 0x0000ffff21217812 */ /* 0x000fe400078ec0ff */
[----:B------:R-:W-:-:S02]  /*33d00*/  LOP3.LUT R28, R28, 0xffff, RZ, 0xc0, !PT ;  /* 0x0000ffff1c1c7812 */ /* 0x000fc400078ec0ff */
[----:B------:R-:W-:Y:S02]  /*33d10*/  LOP3.LUT R29, R29, 0xffff, RZ, 0xc0, !PT ;  /* 0x0000ffff1d1d7812 */ /* 0x000fe400078ec0ff */
[----:B------:R-:W-:Y:S02]  /*33d20*/  LOP3.LUT R24, R24, 0xffff, RZ, 0xc0, !PT ;  /* 0x0000ffff18187812 */ /* 0x000fe400078ec0ff */
[----:B------:R-:W-:Y:S02]  /*33d30*/  LOP3.LUT R26, R26, 0xffff, RZ, 0xc0, !PT ;  /* 0x0000ffff1a1a7812 */ /* 0x000fe400078ec0ff */
[----:B------:R-:W-:Y:S02]  /*33d40*/  PRMT R35, R35, 0x3340, R37 ;  /* 0x0000334023237816 */ /* 0x000fe40000000025 */
[----:B------:R-:W-:Y:S02]  /*33d50*/  PRMT R31, R31, 0x3340, R33 ;  /* 0x000033401f1f7816 */ /* 0x000fe40000000021 */
[----:B------:R-:W-:Y:S01]  /*33d60*/  PRMT R29, R28, 0x3340, R29 ;  /* 0x000033401c1d7816 */ /* 0x000fe2000000001d */
[----:B------:R-:W-:Y:S01]  /*33d70*/  STL [R1+0x1138], R39 ;  /* 0x0011382701007387 */ /* 0x000fe20000100800 */
[----:B------:R-:W-:-:S03]  /*33d80*/  PRMT R28, R24, 0x3340, R26 ;  /* 0x00003340181c7816 */ /* 0x000fc6000000001a */
[----:B------:R-:W-:Y:S04]  /*33d90*/  STL [R1+0xfb0], R35 ;  /* 0x000fb02301007387 */ /* 0x000fe80000100800 */
[----:B------:R0:W-:Y:S04]  /*33da0*/  STL [R1+0xf34], R31 ;  /* 0x000f341f01007387 */ /* 0x0001e80000100800 */
[----:B------:R-:W-:Y:S04]  /*33db0*/  STL [R1+0xf38], R29 ;  /* 0x000f381d01007387 */ /* 0x000fe80000100800 */
[----:B------:R-:W-:Y:S01]  /*33dc0*/  STL [R1+0xf40], R28 ;  /* 0x000f401c01007387 */ /* 0x000fe20000100800 */
[----:B--2---:R-:W-:-:S03]  /*33dd0*/  LOP3.LUT R24, R47, 0xffff, RZ, 0xc0, !PT ;  /* 0x0000ffff2f187812 */ /* 0x004fc600078ec0ff */
[----:B------:R-:W2:Y:S01]  /*33de0*/  LDL.LU R47, [R1+0x614] ;  /* 0x00061400012f7983 */ /* 0x000ea20000300800 */
[----:B---3--:R-:W-:-:S03]  /*33df0*/  LOP3.LUT R26, R45, 0xffff, RZ, 0xc0, !PT ;  /* 0x0000ffff2d1a7812 */ /* 0x008fc600078ec0ff */
[----:B------:R-:W3:Y:S01]  /*33e00*/  LDL.LU R45, [R1+0x60c] ;  /* 0x00060c00012d7983 */ /* 0x000ee20000300800 */
[----:B------:R-:W-:Y:S02]  /*33e10*/  LOP3.LUT R189, R189, 0xffff, RZ, 0xc0, !PT ;  /* 0x0000ffffbdbd7812 */ /* 0x000fe400078ec0ff */
[----:B------:R-:W-:Y:S02]  /*33e20*/  LOP3.LUT R192, R192, 0xffff, RZ, 0xc0, !PT ;  /* 0x0000ffffc0c07812 */ /* 0x000fe400078ec0ff */
[----:B0-----:R-:W-:Y:S02]  /*33e30*/  PRMT R31, R24, 0x3340, R189 ;  /* 0x00003340181f7816 */ /* 0x001fe400000000bd */
[----:B------:R-:W-:-:S03]  /*33e40*/  LOP3.LUT R237, R237, 0xffff, RZ, 0xc0, !PT ;  /* 0x0000ffffeded7812 */ /* 0x000fc600078ec0ff */
[----:B------:R0:W-:Y:S01]  /*33e50*/  STL [R1+0x1178], R31 ;  /* 0x0011781f01007387 */ /* 0x0001e20000100800 */
[----:B------:R-:W-:Y:S02]  /*33e60*/  LOP3.LUT R30, R30, 0xffff, RZ, 0xc0, !PT ;  /* 0x0000ffff1e1e7812 */ /* 0x000fe400078ec0ff */
[----:B------:R-:W-:Y:S02]  /*33e70*/  F2FP.SATFINITE.E5M2.F32.PACK_AB_MERGE_C R94, R95, R94, RZ ;  /* 0x0000005e5f5e723e */ /* 0x000fe400048060ff */
[----:B0-----:R-:W-:Y:S02]  /*33e80*/  PRMT R31, R26, 0x3340, R192 ;  /* 0x000033401a1f7816 */ /* 0x001fe400000000c0 */
[----:B------:R-:W-:-:S03]  /*33e90*/  LOP3.LUT R209, R209, 0xffff, RZ, 0xc0, !PT ;  /* 0x0000ffffd1d17812 */ /* 0x000fc600078ec0ff */
[----:B------:R0:W-:Y:S01]  /*33ea0*/  STL [R1+0x117c], R31 ;  /* 0x00117c1f01007387 */ /* 0x0001e20000100800 */
[----:B------:R-:W-:Y:S02]  /*33eb0*/  LOP3.LUT R94, R94, 0xffff, RZ, 0xc0, !PT ;  /* 0x0000ffff5e5e7812 */ /* 0x000fe400078ec0ff */
[----:B------:R-:W-:Y:S02]  /*33ec0*/  SHF.R.U32.HI R33, RZ, 0x8, R237 ;  /* 0x00000008ff217819 */ /* 0x000fe400000116ed */
[--C-:B------:R-:W-:Y:S02]  /*33ed0*/  SHF.R.U32.HI R35, RZ, 0x8, R30.reuse ;  /* 0x00000008ff237819 */ /* 0x100fe4000001161e */
        /* <DEDUP_REMOVED lines=25> */
[----:B------:R1:W-:Y:S01]  /*34070*/  STL [R1+0xfa4], R28 ;  /* 0x000fa41c01007387 */ /* 0x0003e20000100800 */
[----:B--2---:R-:W-:-:S03]  /*34080*/  LOP3.LUT R26, R47, 0xffff, RZ, 0xc0, !PT ;  /* 0x0000ffff2f1a7812 */ /* 0x004fc600078ec0ff */
[----:B------:R-:W2:Y:S01]  /*34090*/  LDL.LU R47, [R1+0x474] ;  /* 0x00047400012f7983 */ /* 0x000ea20000300800 */
[----:B---3--:R-:W-:-:S03]  /*340a0*/  LOP3.LUT R24, R45, 0xffff, RZ, 0xc0, !PT ;  /* 0x0000ffff2d187812 */ /* 0x008fc600078ec0ff */
[----:B------:R-:W3:Y:S01]  /*340b0*/  LDL.LU R45, [R1+0x470] ;  /* 0x00047000012d7983 */ /* 0x000ee20000300800 */
[----:B------:R-:W-:Y:S02]  /*340c0*/  LOP3.LUT R158, R158, 0xffff, RZ, 0xc0, !PT ;  /* 0x0000ffff9e9e7812 */ /* 0x000fe400078ec0ff */
[----:B------:R-:W-:Y:S02]  /*340d0*/  F2FP.SATFINITE.E5M2.F32.PACK_AB_MERGE_C R88, R89, R88, RZ ;  /* 0x000000585958723e */ /* 0x000fe400048060ff */
[----:B0-----:R-:W-:Y:S02]  /*340e0*/  SHF.R.U32.HI R30, RZ, 0x8, R26 ;  /* 0x00000008ff1e7819 */ /* 0x001fe4000001161a */
[----:B------:R-:W-:Y:S02]  /*340f0*/  PRMT R26, R26, 0x3340, R158 ;  /* 0x000033401a1a7816 */ /* 0x000fe4000000009e */
[----:B------:R-:W-:Y:S02]  /*34100*/  LOP3.LUT R156, R156, 0xffff, RZ, 0xc0, !PT ;  /* 0x0000ffff9c9c7812 */ /* 0x000fe400078ec0ff */
[----:B------:R-:W-:-:S02]  /*34110*/  LOP3.LUT R213, R213, 0xffff, RZ, 0xc0, !PT ;  /* 0x0000ffffd5d57812 */ /* 0x000fc400078ec0ff */
[----:B------:R-:W-:Y:S01]  /*34120*/  LOP3.LUT R88, R88, 0xffff, RZ, 0xc0, !PT ;  /* 0x0000ffff58587812 */ /* 0x000fe200078ec0ff */
[----:B------:R0:W-:Y:S01]  /*34130*/  STL [R1+0x1104], R26 ;  /* 0x0011041a01007387 */ /* 0x0001e20000100800 */
[----:B-1----:R-:W-:Y:S02]  /*34140*/  SHF.R.U32.HI R28, RZ, 0x8, R24 ;  /* 0x00000008ff1c7819 */ /* 0x002fe40000011618 */
[----:B------:R-:W-:Y:S02]  /*34150*/  PRMT R24, R24, 0x3340, R156 ;  /* 0x0000334018187816 */ /* 0x000fe4000000009c */
[----:B------:R-:W-:Y:S02]  /*34160*/  LOP3.LUT R235, R235, 0xffff, RZ, 0xc0, !PT ;  /* 0x0000ffffebeb7812 */ /* 0x000fe400078ec0ff */
[----:B------:R-:W-:Y:S02]  /*34170*/  LOP3.LUT R32, R32, 0xffff, RZ, 0xc0, !PT ;  /* 0x0000ffff20207812 */ /* 0x000fe400078ec0ff */
[----:B0-----:R-:W-:Y:S01]  /*34180*/  PRMT R26, R213, 0x3340, R88 ;  /* 0x00003340d51a7816 */ /* 0x001fe20000000058 */
[----:B------:R0:W-:Y:S01]  /*34190*/  STL [R1+0x1114], R24 ;  /* 0x0011141801007387 */ /* 0x0001e20000100800 */
[----:B------:R-:W-:-:S02]  /*341a0*/  SHF.R.U32.HI R35, RZ, 0x8, R213 ;  /* 0x00000008ff237819 */ /* 0x000fc400000116d5 */
[----:B------:R-:W-:Y:S01]  /*341b0*/  SHF.R.U32.HI R33, RZ, 0x8, R88 ;  /* 0x00000008ff217819 */ /* 0x000fe20000011658 */
[----:B------:R1:W-:Y:S01]  /*341c0*/  STL [R1+0x1174], R26 ;  /* 0x0011741a01007387 */ /* 0x0003e20000100800 */
[----:B------:R-:W-:Y:S02]  /*341d0*/  SHF.R.U32.HI R31, RZ, 0x8, R158 ;  /* 0x00000008ff1f7819 */ /* 0x000fe4000001169e */
[----:B------:R-:W-:Y:S02]  /*341e0*/  SHF.R.U32.HI R29, RZ, 0x8, R156 ;  /* 0x00000008ff1d7819 */ /* 0x000fe4000001169c */
[----:B------:R-:W-:Y:S02]  /*341f0*/  PRMT R37, R235, 0x3340, R32 ;  /* 0x00003340eb257816 */ /* 0x000fe40000000020 */
[----:B0-----:R-:W-:Y:S02]  /*34200*/  SHF.R.U32.HI R24, RZ, 0x8, R235 ;  /* 0x00000008ff187819 */ /* 0x001fe400000116eb */
[----:B------:R-:W-:-:S02]  /*34210*/  LOP3.LUT R33, R33, 0xffff, RZ, 0xc0, !PT ;  /* 0x0000ffff21217812 */ /* 0x000fc400078ec0ff */
[----:B-1----:R-:W-:Y:S02]  /*34220*/  SHF.R.U32.HI R26, RZ, 0x8, R32 ;  /* 0x00000008ff1a7819 */ /* 0x002fe40000011620 */
[----:B------:R-:W-:Y:S02]  /*34230*/  LOP3.LUT R32, R35, 0xffff, RZ, 0xc0, !PT ;  /* 0x0000ffff23207812 */ /* 0x000fe400078ec0ff */
[----:B------:R-:W-:Y:S02]  /*34240*/  LOP3.LUT R30, R30, 0xffff, RZ, 0xc0, !PT ;  /* 0x0000ffff1e1e7812 */ /* 0x000fe400078ec0ff */
[----:B------:R-:W-:Y:S02]  /*34250*/  LOP3.LUT R31, R31, 0xffff, RZ, 0xc0, !PT ;  /* 0x0000ffff1f1f7812 */ /* 0x000fe400078ec0ff */
[----:B------:R-:W-:Y:S02]  /*34260*/  LOP3.LUT R28, R28, 0xffff, RZ, 0xc0, !PT ;  /* 0x0000ffff1c1c7812 */ /* 0x000fe400078ec0ff */
[----:B------:R-:W-:-:S02]  /*34270*/  LOP3.LUT R29, R29, 0xffff, RZ, 0xc0, !PT ;  /* 0x0000ffff1d1d7812 */ /* 0x000fc400078ec0ff */
        /* <DEDUP_REMOVED lines=16> */
[----:B0-----:R-:W-:Y:S02]  /*34380*/  SHF.R.U32.HI R30, RZ, 0x8, R26 ;  /* 0x00000008ff1e7819 */ /* 0x001fe4000001161a */
[----:B------:R-:W-:Y:S02]  /*34390*/  PRMT R26, R26, 0x3340, R185 ;  /* 0x000033401a1a7816 */ /* 0x000fe400000000b9 */
[----:B------:R-:W-:Y:S02]  /*343a0*/  LOP3.LUT R187, R187, 0xffff, RZ, 0xc0, !PT ;  /* 0x0000ffffbbbb7812 */ /* 0x000fe400078ec0ff */
[----:B------:R-:W-:Y:S02]  /*343b0*/  LOP3.LUT R233, R233, 0xffff, RZ, 0xc0, !PT ;  /* 0x0000ffffe9e97812 */ /* 0x000fe400078ec0ff */
[----:B------:R-:W-:Y:S01]  /*343c0*/  LOP3.LUT R34, R34, 0xffff, RZ, 0xc0, !PT ;  /* 0x0000ffff22227812 */ /* 0x000fe200078ec0ff */
[----:B------:R0:W-:Y:S01]  /*343d0*/  STL [R1+0x1168], R26 ;  /* 0x0011681a01007387 */ /* 0x0001e20000100800 */
[----:B-1----:R-:W-:-:S02]  /*343e0*/  SHF.R.U32.HI R28, RZ, 0x8, R24 ;  /* 0x00000008ff1c7819 */ /* 0x002fc40000011618 */
[----:B------:R-:W-:Y:S02]  /*343f0*/  PRMT R24, R24, 0x3340, R187 ;  /* 0x0000334018187816 */ /* 0x000fe400000000bb */
[----:B------:R-:W-:Y:S02]  /*34400*/  LOP3.LUT R217, R217, 0xffff, RZ, 0xc0, !PT ;  /* 0x0000ffffd9d97812 */ /* 0x000fe400078ec0ff */
[----:B------:R-:W-:Y:S02]  /*34410*/  LOP3.LUT R84, R84, 0xffff, RZ, 0xc0, !PT ;  /* 0x0000ffff54547812 */ /* 0x000fe400078ec0ff */
[--C-:B0-----:R-:W-:Y:S01]  /*34420*/  PRMT R26, R233, 0x3340, R34.reuse ;  /* 0x00003340e91a7816 */ /* 0x101fe20000000022 */
[----:B------:R0:W-:Y:S01]  /*34430*/  STL [R1+0x116c], R24 ;  /* 0x00116c1801007387 */ /* 0x0001e20000100800 */
[----:B------:R-:W-:Y:S02]  /*34440*/  SHF.R.U32.HI R32, RZ, 0x8, R233 ;  /* 0x00000008ff207819 */ /* 0x000fe400000116e9 */
[----:B------:R-:W-:Y:S01]  /*34450*/  SHF.R.U32.HI R33, RZ, 0x8, R34 ;  /* 0x00000008ff217819 */ /* 0x000fe20000011622 */
[----:B------:R1:W-:Y:S01]  /*34460*/  STL [R1+0x10f0], R26 ;  /* 0x0010f01a01007387 */ /* 0x0003e20000100800 */
[----:B------:R-:W-:-:S02]  /*34470*/  SHF.R.U32.HI R31, RZ, 0x8, R185 ;  /* 0x00000008ff1f7819 */ /* 0x000fc400000116b9 */
[----:B------:R-:W-:Y:S02]  /*34480*/  SHF.R.U32.HI R29, RZ, 0x8, R187 ;  /* 0x00000008ff1d7819 */ /* 0x000fe400000116bb */
[----:B------:R-:W-:Y:S02]  /*34490*/  LOP3.LUT R32, R32, 0xffff, RZ, 0xc0, !PT ;  /* 0x0000ffff20207812 */ /* 0x000fe400078ec0ff */
[----:B0-----:R-:W-:Y:S02]  /*344a0*/  SHF.R.U32.HI R24, RZ, 0x8, R217 ;  /* 0x00000008ff187819 */ /* 0x001fe400000116d9 */
[----:B------:R-:W-:Y:S02]  /*344b0*/  LOP3.LUT R33, R33, 0xffff, RZ, 0xc0, !PT ;  /* 0x0000ffff21217812 */ /* 0x000fe400078ec0ff */
[----:B-1----:R-:W-:Y:S02]  /*344c0*/  SHF.R.U32.HI R26, RZ, 0x8, R84 ;  /* 0x00000008ff1a7819 */ /* 0x002fe40000011654 */
        /* <DEDUP_REMOVED lines=14> */
[----:B------:R1:W-:Y:S04]  /*345b0*/  STL [R1+0xf8c], R29 ;  /* 0x000f8c1d01007387 */ /* 0x0003e80000100800 */
[----:B------:R4:W-:Y:S01]  /*345c0*/  STL [R1+0xf94], R28 ;  /* 0x000f941c01007387 */ /* 0x0009e20000100800 */
[----:B------:R-:W-:-:S02]  /*345d0*/  LOP3.LUT R154, R154, 0xffff, RZ, 0xc0, !PT ;  /* 0x0000ffff9a9a7812 */ /* 0x000fc400078ec0ff */
[----:B------:R-:W-:Y:S02]  /*345e0*/  LOP3.LUT R152, R152, 0xffff, RZ, 0xc0, !PT ;  /* 0x0000ffff98987812 */ /* 0x000fe400078ec0ff */
[----:B------:R-:W-:Y:S02]  /*345f0*/  LOP3.LUT R215, R215, 0xffff, RZ, 0xc0, !PT ;  /* 0x0000ffffd7d77812 */ /* 0x000fe400078ec0ff */
[----:B------:R-:W-:Y:S02]  /*34600*/  LOP3.LUT R86, R86, 0xffff, RZ, 0xc0, !PT ;  /* 0x0000ffff56567812 */ /* 0x000fe400078ec0ff */
[----:B------:R-:W-:Y:S02]  /*34610*/  LOP3.LUT R231, R231, 0xffff, RZ, 0xc0, !PT ;  /* 0x0000ffffe7e77812 */ /* 0x000fe400078ec0ff */
[----:B------:R-:W-:Y:S02]  /*34620*/  LOP3.LUT R36, R36, 0xffff, RZ, 0xc0, !PT ;  /* 0x0000ffff24247812 */ /* 0x000fe400078ec0ff */
[----:B0-----:R-:W-:-:S02]  /*34630*/  SHF.R.U32.HI R32, RZ, 0x8, R215 ;  /* 0x00000008ff207819 */ /* 0x001fc400000116d7 */
[----:B------:R-:W-:Y:S02]  /*34640*/  SHF.R.U32.HI R33, RZ, 0x8, R86 ;  /* 0x00000008ff217819 */ /* 0x000fe40000011656 */
[----:B------:R-:W-:Y:S02]  /*34650*/  SHF.R.U32.HI R31, RZ, 0x8, R154 ;  /* 0x00000008ff1f7819 */ /* 0x000fe4000001169a */
[----:B-1----:R-:W-:Y:S02]  /*34660*/  SHF.R.U32.HI R29, RZ, 0x8, R152 ;  /* 0x00000008ff1d7819 */ /* 0x002fe40000011698 */
[----:B------:R-:W-:Y:S02]  /*34670*/  LOP3.LUT R32, R32, 0xffff, RZ, 0xc0, !PT ;  /* 0x0000ffff20207812 */ /* 0x000fe400078ec0ff */
[----:B------:R-:W-:Y:S02]  /*34680*/  LOP3.LUT R33, R33, 0xffff, RZ, 0xc0, !PT ;  /* 0x0000ffff21217812 */ /* 0x000fe400078ec0ff */
[----:B------:R-:W-:-:S02]  /*34690*/  LOP3.LUT R31, R31, 0xffff, RZ, 0xc0, !PT ;  /* 0x0000ffff1f1f7812 */ /* 0x000fc400078ec0ff */
[----:B------:R-:W-:Y:S02]  /*346a0*/  LOP3.LUT R29, R29, 0xffff, RZ, 0xc0, !PT ;  /* 0x0000ffff1d1d7812 */ /* 0x000fe400078ec0ff */
[----:B------:R-:W-:Y:S02]  /*346b0*/  PRMT R34, R231, 0x3340, R36 ;  /* 0x00003340e7227816 */ /* 0x000fe40000000024 */
[----:B------:R-:W-:Y:S02]  /*346c0*/  PRMT R32, R32, 0x3340, R33 ;  /* 0x0000334020207816 */ /* 0x000fe40000000021 */
[----:B--2---:R-:W-:Y:S02]  /*346d0*/  LOP3.LUT R26, R47, 0xffff, RZ, 0xc0, !PT ;  /* 0x0000ffff2f1a7812 */ /* 0x004fe400078ec0ff */
[----:B------:R-:W2:Y:S02]  /*346e0*/  LDL.LU R47, [R1+0x47c] ;  /* 0x00047c00012f7983 */ /* 0x000ea40000300800 */
[----:B------:R-:W-:-:S02]  /*346f0*/  SHF.R.U32.HI R30, RZ, 0x8, R26 ;  /* 0x00000008ff1e7819 */ /* 0x000fc4000001161a */
[----:B---3--:R-:W-:Y:S02]  /*34700*/  LOP3.LUT R24, R45, 0xffff, RZ, 0xc0, !PT ;  /* 0x0000ffff2d187812 */ /* 0x008fe400078ec0ff */
[----:B------:R-:W-:Y:S01]  /*34710*/  PRMT R26, R26, 0x3340, R154 ;  /* 0x000033401a1a7816 */ /* 0x000fe2000000009a */
[----:B------:R-:W3:Y:S01]  /*34720*/  LDL.LU R45, [R1+0x478] ;  /* 0x00047800012d7983 */ /* 0x000ee20000300800 */
[----:B----4-:R-:W-:Y:S02]  /*34730*/  SHF.R.U32.HI R28, RZ, 0x8, R24 ;  /* 0x00000008ff1c7819 */ /* 0x010fe40000011618 */
[----:B------:R-:W-:Y:S01]  /*34740*/  PRMT R24, R24, 0x3340, R152 ;  /* 0x0000334018187816 */ /* 0x000fe20000000098 */
[----:B------:R0:W-:Y:S04]  /*34750*/  STL [R1+0x10f4], R26 ;  /* 0x0010f41a01007387 */ /* 0x0001e80000100800 */
[----:B------:R1:W-:Y:S01]  /*34760*/  STL [R1+0x10f8], R24 ;  /* 0x0010f81801007387 */ /* 0x0003e20000100800 */
[----:B0-----:R-:W-:-:S02]  /*34770*/  PRMT R26, R215, 0x3340, R86 ;  /* 0x00003340d71a7816 */ /* 0x001fc40000000056 */
[----:B------:R-:W-:Y:S02]  /*34780*/  LOP3.LUT R30, R30, 0xffff, RZ, 0xc0, !PT ;  /* 0x0000ffff1e1e7812 */ /* 0x000fe400078ec0ff */
[----:B-1----:R-:W-:Y:S01]  /*34790*/  SHF.R.U32.HI R24, RZ, 0x8, R231 ;  /* 0x00000008ff187819 */ /* 0x002fe200000116e7 */
[----:B------:R0:W-:Y:S01]  /*347a0*/  STL [R1+0x1164], R26 ;  /* 0x0011641a01007387 */ /* 0x0001e20000100800 */
[----:B------:R-:W-:Y:S02]  /*347b0*/  LOP3.LUT R28, R28, 0xffff, RZ, 0xc0, !PT ;  /* 0x0000ffff1c1c7812 */ /* 0x000fe400078ec0ff */
[----:B------:R-:W-:Y:S02]  /*347c0*/  LOP3.LUT R24, R24, 0xffff, RZ, 0xc0, !PT ;  /* 0x0000ffff18187812 */ /* 0x000fe400078ec0ff */
[----:B0-----:R-:W-:Y:S02]  /*347d0*/  SHF.R.U32.HI R26, RZ, 0x8, R36 ;  /* 0x00000008ff1a7819 */ /* 0x001fe40000011624 */
[----:B------:R-:W-:-:S02]  /*347e0*/  PRMT R30, R30, 0x3340, R31 ;  /* 0x000033401e1e7816 */ /* 0x000fc4000000001f */
[----:B------:R-:W-:Y:S02]  /*347f0*/  LOP3.LUT R26, R26, 0xffff, RZ, 0xc0, !PT ;  /* 0x0000ffff1a1a7812 */ /* 0x000fe400078ec0ff */
[----:B------:R-:W-:Y:S01]  /*34800*/  PRMT R29, R28, 0x3340, R29 ;  /* 0x000033401c1d7816 */ /* 0x000fe2000000001d */
[----:B------:R-:W-:Y:S01]  /*34810*/  STL [R1+0x10fc], R34 ;  /* 0x0010fc2201007387 */ /* 0x000fe20000100800 */
[----:B------:R-:W-:-:S03]  /*34820*/  PRMT R28, R24, 0x3340, R26 ;  /* 0x00003340181c7816 */ /* 0x000fc6000000001a */
[----:B------:R0:W-:Y:S04]  /*34830*/  STL [R1+0xf7c], R32 ;  /* 0x000f7c2001007387 */ /* 0x0001e80000100800 */
[----:B------:R-:W-:Y:S04]  /*34840*/  STL [R1+0xf04], R30 ;  /* 0x000f041e01007387 */ /* 0x000fe80000100800 */
[----:B------:R1:W-:Y:S04]  /*34850*/  STL [R1+0xf08], R29 ;  /* 0x000f081d01007387 */ /* 0x0003e80000100800 */
[----:B------:R-:W-:Y:S04]  /*34860*/  STL [R1+0xf0c], R28 ;  /* 0x000f0c1c01007387 */ /* 0x000fe80000100800 */
[----:B------:R-:W4:Y:S01]  /*34870*/  LDL.LU R49, [R1+0x600] ;  /* 0x0006000001317983 */ /* 0x000f220000300800 */
        /* <DEDUP_REMOVED lines=19> */
[----:B------:R-:W-:Y:S02]  /*349b0*/  PRMT R26, R26, 0x3340, R181 ;  /* 0x000033401a1a7816 */ /* 0x000fe400000000b5 */
[----:B---3--:R-:W-:-:S03]  /*349c0*/  LOP3.LUT R24, R45, 0xffff, RZ, 0xc0, !PT ;  /* 0x0000ffff2d187812 */ /* 0x008fc600078ec0ff */
[----:B------:R0:W-:Y:S02]  /*349d0*/  STL [R1+0x1158], R26 ;  /* 0x0011581a01007387 */ /* 0x0001e40000100800 */
[----:B0-----:R-:W-:-:S05]  /*349e0*/  PRMT R26, R229, 0x3340, R38 ;  /* 0x00003340e51a7816 */ /* 0x001fca0000000026 */
[----:B------:R0:W-:Y:S01]  /*349f0*/  STL [R1+0x10e8], R26 ;  /* 0x0010e81a01007387 */ /* 0x0001e20000100800 */
[----:B------:R-:W-:Y:S02]  /*34a00*/  SHF.R.U32.HI R28, RZ, 0x8, R24 ;  /* 0x00000008ff1c7819 */ /* 0x000fe40000011618 */
[----:B0-----:R-:W-:Y:S02]  /*34a10*/  PRMT R26, R24, 0x3340, R183 ;  /* 0x00003340181a7816 */ /* 0x001fe400000000b7 */
[----:B------:R-:W-:-:S03]  /*34a20*/  SHF.R.U32.HI R24, RZ, 0x8, R219 ;  /* 0x00000008ff187819 */ /* 0x000fc600000116db */
[----:B------:R0:W-:Y:S01]  /*34a30*/  STL [R1+0x115c], R26 ;  /* 0x00115c1a01007387 */ /* 0x0001e20000100800 */
[----:B------:R-:W-:Y:S02]  /*34a40*/  LOP3.LUT R30, R30, 0xffff, RZ, 0xc0, !PT ;  /* 0x0000ffff1e1e7812 */ /* 0x000fe400078ec0ff */
[----:B------:R-:W-:Y:S02]  /*34a50*/  LOP3.LUT R28, R28, 0xffff, RZ, 0xc0, !PT ;  /* 0x0000ffff1c1c7812 */ /* 0x000fe400078ec0ff */
[----:B------:R-:W-:Y:S02]  /*34a60*/  LOP3.LUT R24, R24, 0xffff, RZ, 0xc0, !PT ;  /* 0x0000ffff18187812 */ /* 0x000fe400078ec0ff */
[----:B0-----:R-:W-:Y:S02]  /*34a70*/  SHF.R.U32.HI R26, RZ, 0x8, R80 ;  /* 0x00000008ff1a7819 */ /* 0x001fe40000011650 */
[----:B------:R-:W-:Y:S02]  /*34a80*/  PRMT R30, R30, 0x3340, R31 ;  /* 0x000033401e1e7816 */ /* 0x000fe4000000001f */
[----:B------:R-:W-:-:S02]  /*34a90*/  LOP3.LUT R26, R26, 0xffff, RZ, 0xc0, !PT ;  /* 0x0000ffff1a1a7812 */ /* 0x000fc400078ec0ff */
[----:B------:R-:W-:Y:S01]  /*34aa0*/  PRMT R28, R28, 0x3340, R29 ;  /* 0x000033401c1c7816 */ /* 0x000fe2000000001d */
[----:B------:R-:W-:Y:S01]  /*34ab0*/  STL [R1+0x1160], R34 ;  /* 0x0011602201007387 */ /* 0x000fe20000100800 */
[----:B------:R-:W-:-:S03]  /*34ac0*/  PRMT R24, R24, 0x3340, R26 ;  /* 0x0000334018187816 */ /* 0x000fc6000000001a */
[----:B------:R-:W-:Y:S04]  /*34ad0*/  STL [R1+0xefc], R32 ;  /* 0x000efc2001007387 */ /* 0x000fe80000100800 */
[----:B------:R-:W-:Y:S04]  /*34ae0*/  STL [R1+0xf70], R30 ;  /* 0x000f701e01007387 */ /* 0x000fe80000100800 */
[----:B------:R-:W-:Y:S04]  /*34af0*/  STL [R1+0xf74], R28 ;  /* 0x000f741c01007387 */ /* 0x000fe80000100800 */
[----:B------:R4:W-:Y:S02]  /*34b00*/  STL [R1+0xf78], R24 ;  /* 0x000f781801007387 */ /* 0x0009e40000100800 */
[----:B----4-:R-:W-:-:S02]  /*34b10*/  LOP3.LUT R24, R49, 0xffff, RZ, 0xc0, !PT ;  /* 0x0000ffff31187812 */ /* 0x010fc400078ec0ff */
[----:B------:R-:W3:Y:S01]  /*34b20*/  LDL.LU R49, [R1+0x610] ;  /* 0x0006100001317983 */ /* 0x000ee20000300800 */
[----:B------:R-:W-:Y:S02]  /*34b30*/  LOP3.LUT R177, R177, 0xffff, RZ, 0xc0, !PT ;  /* 0x0000ffffb1b17812 */ /* 0x000fe400078ec0ff */
[----:B------:R-:W-:Y:S02]  /*34b40*/  LOP3.LUT R29, R22, 0xffff, RZ, 0xc0, !PT ;  /* 0x0000ffff161d7812 */ /* 0x000fe400078ec0ff */
[----:B------:R-:W-:-:S04]  /*34b50*/  SHF.R.U32.HI R22, RZ, 0x8, R24 ;  /* 0x00000008ff167819 */ /* 0x000fc80000011618 */
[----:B------:R-:W-:Y:S02]  /*34b60*/  LOP3.LUT R22, R22, 0xffff, RZ, 0xc0, !PT ;  /* 0x0000ffff16167812 */ /* 0x000fe400078ec0ff */
[----:B--2---:R-:W-:-:S04]  /*34b70*/  LOP3.LUT R28, R47, 0xffff, RZ, 0xc0, !PT ;  /* 0x0000ffff2f1c7812 */ /* 0x004fc800078ec0ff */
[--C-:B------:R-:W-:Y:S02]  /*34b80*/  PRMT R30, R28, 0x3340, R177.reuse ;  /* 0x000033401c1e7816 */ /* 0x100fe400000000b1 */
[----:B------:R-:W-:Y:S02]  /*34b90*/  SHF.R.U32.HI R26, RZ, 0x8, R28 ;  /* 0x00000008ff1a7819 */ /* 0x000fe4000001161c */
[----:B------:R-:W-:Y:S01]  /*34ba0*/  SHF.R.U32.HI R28, RZ, 0x8, R177 ;  /* 0x00000008ff1c7819 */ /* 0x000fe200000116b1 */
[----:B------:R0:W-:Y:S01]  /*34bb0*/  STL [R1+0x1154], R30 ;  /* 0x0011541e01007387 */ /* 0x0001e20000100800 */
[----:B------:R-:W-:Y:S02]  /*34bc0*/  LOP3.LUT R26, R26, 0xffff, RZ, 0xc0, !PT ;  /* 0x0000ffff1a1a7812 */ /* 0x000fe400078ec0ff */
[----:B------:R-:W-:Y:S02]  /*34bd0*/  LOP3.LUT R28, R28, 0xffff, RZ, 0xc0, !PT ;  /* 0x0000ffff1c1c7812 */ /* 0x000fe400078ec0ff */
[----:B0-----:R-:W-:-:S02]  /*34be0*/  PRMT R30, R24, 0x3340, R29 ;  /* 0x00003340181e7816 */ /* 0x001fc4000000001d */
[----:B------:R-:W-:-:S04]  /*34bf0*/  SHF.R.U32.HI R24, RZ, 0x8, R29 ;  /* 0x00000008ff187819 */ /* 0x000fc8000001161d */
[----:B------:R-:W-:Y:S02]  /*34c00*/  LOP3.LUT R24, R24, 0xffff, RZ, 0xc0, !PT ;  /* 0x0000ffff18187812 */ /* 0x000fe400078ec0ff */
[----:B------:R-:W-:Y:S02]  /*34c10*/  PRMT R26, R26, 0x3340, R28 ;  /* 0x000033401a1a7816 */ /* 0x000fe4000000001c */
[----:B------:R-:W-:Y:S01]  /*34c20*/  PRMT R22, R22, 0x3340, R24 ;  /* 0x0000334016167816 */ /* 0x000fe20000000018 */
[----:B------:R-:W-:Y:S04]  /*34c30*/  STL [R1+0x10e4], R30 ;  /* 0x0010e41e01007387 */ /* 0x000fe80000100800 */
[----:B------:R-:W-:Y:S04]  /*34c40*/  STL [R1+0xf6c], R26 ;  /* 0x000f6c1a01007387 */ /* 0x000fe80000100800 */
[----:B------:R3:W-:Y:S02]  /*34c50*/  STL [R1+0xef4], R22 ;  /* 0x000ef41601007387 */ /* 0x0007e40000100800 */
[----:B---3--:R-:W-:-:S02]  /*34c60*/  LOP3.LUT R22, R49, 0xffff, RZ, 0xc0, !PT ;  /* 0x0000ffff31167812 */ /* 0x008fc400078ec0ff */
[----:B------:R-:W2:Y:S01]  /*34c70*/  LDL.LU R49, [R1+0x484] ;  /* 0x0004840001317983 */ /* 0x000ea20000300800 */
[----:B------:R-:W-:Y:S02]  /*34c80*/  LOP3.LUT R20, R20, 0xffff, RZ, 0xc0, !PT ;  /* 0x0000ffff14147812 */ /* 0x000fe400078ec0ff */
[----:B------:R-:W-:Y:S02]  /*34c90*/  SHF.R.U32.HI R24, RZ, 0x8, R22 ;  /* 0x00000008ff187819 */ /* 0x000fe40000011616 */
[--C-:B------:R-:W-:Y:S02]  /*34ca0*/  PRMT R22, R22, 0x3340, R20.reuse ;  /* 0x0000334016167816 */ /* 0x100fe40000000014 */
[----:B------:R-:W-:Y:S02]  /*34cb0*/  SHF.R.U32.HI R26, RZ, 0x8, R20 ;  /* 0x00000008ff1a7819 */ /* 0x000fe40000011614 */
[----:B------:R-:W-:Y:S02]  /*34cc0*/  LOP3.LUT R227, R227, 0xffff, RZ, 0xc0, !PT ;  /* 0x0000ffffe3e37812 */ /* 0x000fe400078ec0ff */
[----:B------:R-:W-:Y:S01]  /*34cd0*/  LOP3.LUT R40, R40, 0xffff, RZ, 0xc0, !PT ;  /* 0x0000ffff28287812 */ /* 0x000fe200078ec0ff */
[----:B------:R0:W-:Y:S01]  /*34ce0*/  STL [R1+0x10d8], R22 ;  /* 0x0010d81601007387 */ /* 0x0001e20000100800 */
[----:B------:R-:W-:-:S02]  /*34cf0*/  LOP3.LUT R24, R24, 0xffff, RZ, 0xc0, !PT ;  /* 0x0000ffff18187812 */ /* 0x000fc400078ec0ff */
[----:B------:R-:W-:Y:S02]  /*34d00*/  LOP3.LUT R26, R26, 0xffff, RZ, 0xc0, !PT ;  /* 0x0000ffff1a1a7812 */ /* 0x000fe400078ec0ff */
[----:B------:R-:W-:Y:S02]  /*34d10*/  SHF.R.U32.HI R20, RZ, 0x8, R227 ;  /* 0x00000008ff147819 */ /* 0x000fe400000116e3 */
[--C-:B------:R-:W-:Y:S02]  /*34d20*/  PRMT R28, R227, 0x3340, R40.reuse ;  /* 0x00003340e31c7816 */ /* 0x100fe40000000028 */
[----:B0-----:R-:W-:Y:S02]  /*34d30*/  SHF.R.U32.HI R22, RZ, 0x8, R40 ;  /* 0x00000008ff167819 */ /* 0x001fe40000011628 */
[----:B------:R-:W-:Y:S02]  /*34d40*/  PRMT R24, R24, 0x3340, R26 ;  /* 0x0000334018187816 */ /* 0x000fe4000000001a */
[----:B------:R-:W-:-:S02]  /*34d50*/  LOP3.LUT R20, R20, 0xffff, RZ, 0xc0, !PT ;  /* 0x0000ffff14147812 */ /* 0x000fc400078ec0ff */
[----:B------:R-:W-:Y:S02]  /*34d60*/  LOP3.LUT R22, R22, 0xffff, RZ, 0xc0, !PT ;  /* 0x0000ffff16167812 */ /* 0x000fe400078ec0ff */
[----:B------:R-:W-:Y:S02]  /*34d70*/  LOP3.LUT R225, R225, 0xffff, RZ, 0xc0, !PT ;  /* 0x0000ffffe1e17812 */ /* 0x000fe400078ec0ff */
[----:B------:R-:W-:Y:S01]  /*34d80*/  LOP3.LUT R42, R42, 0xffff, RZ, 0xc0, !PT ;  /* 0x0000ffff2a2a7812 */ /* 0x000fe200078ec0ff */
[----:B------:R0:W-:Y:S01]  /*34d90*/  STL [R1+0x10e0], R28 ;  /* 0x0010e01c01007387 */ /* 0x0001e20000100800 */
[----:B------:R-:W-:Y:S02]  /*34da0*/  PRMT R20, R20, 0x3340, R22 ;  /* 0x0000334014147816 */ /* 0x000fe40000000016 */
[----:B------:R-:W-:Y:S01]  /*34db0*/  SHF.R.U32.HI R26, RZ, 0x8, R42 ;  /* 0x00000008ff1a7819 */ /* 0x000fe2000001162a */
[----:B------:R1:W-:Y:S01]  /*34dc0*/  STL [R1+0xee8], R24 ;  /* 0x000ee81801007387 */ /* 0x0003e20000100800 */
[----:B------:R-:W-:-:S02]  /*34dd0*/  LOP3.LUT R179, R179, 0xffff, RZ, 0xc0, !PT ;  /* 0x0000ffffb3b37812 */ /* 0x000fc400078ec0ff */
[----:B------:R-:W-:Y:S02]  /*34de0*/  LOP3.LUT R26, R26, 0xffff, RZ, 0xc0, !PT ;  /* 0x0000ffff1a1a7812 */ /* 0x000fe400078ec0ff */
[----:B0-----:R-:W-:Y:S02]  /*34df0*/  PRMT R28, R225, 0x3340, R42 ;  /* 0x00003340e11c7816 */ /* 0x001fe4000000002a */
[----:B-1----:R-:W-:Y:S01]  /*34e00*/  SHF.R.U32.HI R24, RZ, 0x8, R225 ;  /* 0x00000008ff187819 */ /* 0x002fe200000116e1 */
[----:B------:R-:W-:Y:S03]  /*34e10*/  STL [R1+0xeec], R20 ;  /* 0x000eec1401007387 */ /* 0x000fe60000100800 */
[----:B------:R-:W-:Y:S01]  /*34e20*/  LOP3.LUT R24, R24, 0xffff, RZ, 0xc0, !PT ;  /* 0x0000ffff18187812 */ /* 0x000fe200078ec0ff */
[----:B------:R0:W-:Y:S03]  /*34e30*/  STL [R1+0x10c8], R28 ;  /* 0x0010c81c01007387 */ /* 0x0001e60000100800 */
[----:B------:R-:W-:-:S02]  /*34e40*/  PRMT R24, R24, 0x3340, R26 ;  /* 0x0000334018187816 */ /* 0x000fc4000000001a */
[----:B--2---:R-:W-:-:S04]  /*34e50*/  LOP3.LUT R22, R49, 0xffff, RZ, 0xc0, !PT ;  /* 0x0000ffff31167812 */ /* 0x004fc800078ec0ff */
[----:B0-----:R-:W-:-:S05]  /*34e60*/  PRMT R28, R22, 0x3340, R179 ;  /* 0x00003340161c7816 */ /* 0x001fca00000000b3 */
[----:B------:R-:W-:Y:S04]  /*34e70*/  STL [R1+0x1150], R28 ;  /* 0x0011501c01007387 */ /* 0x000fe80000100800 */
[----:B------:R0:W-:Y:S04]  /*34e80*/  STL [R1+0xedc], R24 ;  /* 0x000edc1801007387 */ /* 0x0001e80000100800 */
[----:B------:R-:W2:Y:S04]  /*34e90*/  LDL.LU R51, [R1+0x62c] ;  /* 0x00062c0001337983 */ /* 0x000ea80000300800 */
[----:B------:R-:W3:Y:S01]  /*34ea0*/  LDL.LU R49, [R1+0x628] ;  /* 0x0006280001317983 */ /* 0x000ee20000300800 */
[----:B------:R-:W-:-:S02]  /*34eb0*/  SHF.R.U32.HI R20, RZ, 0x8, R22 ;  /* 0x00000008ff147819 */ /* 0x000fc40000011616 */
[----:B------:R-:W-:Y:S02]  /*34ec0*/  SHF.R.U32.HI R22, RZ, 0x8, R179 ;  /* 0x00000008ff167819 */ /* 0x000fe400000116b3 */
[----:B------:R-:W-:Y:S02]  /*34ed0*/  LOP3.LUT R20, R20, 0xffff, RZ, 0xc0, !PT ;  /* 0x0000ffff14147812 */ /* 0x000fe400078ec0ff */
[----:B------:R-:W-:Y:S02]  /*34ee0*/  LOP3.LUT R22, R22, 0xffff, RZ, 0xc0, !PT ;  /* 0x0000ffff16167812 */ /* 0x000fe400078ec0ff */
[----:B------:R-:W-:Y:S02]  /*34ef0*/  LOP3.LUT R223, R223, 0xffff, RZ, 0xc0, !PT ;  /* 0x0000ffffdfdf7812 */ /* 0x000fe400078ec0ff */
[----:B------:R-:W-:Y:S02]  /*34f00*/  LOP3.LUT R76, R76, 0xffff, RZ, 0xc0, !PT ;  /* 0x0000ffff4c4c7812 */ /* 0x000fe400078ec0ff */
[----:B------:R-:W-:-:S02]  /*34f10*/  PRMT R20, R20, 0x3340, R22 ;  /* 0x0000334014147816 */ /* 0x000fc40000000016 */
[--C-:B------:R-:W-:Y:S02]  /*34f20*/  PRMT R22, R223, 0x3340, R76.reuse ;  /* 0x00003340df167816 */ /* 0x100fe4000000004c */
[----:B------:R-:W-:Y:S02]  /*34f30*/  LOP3.LUT R221, R221, 0xffff, RZ, 0xc0, !PT ;  /* 0x0000ffffdddd7812 */ /* 0x000fe400078ec0ff */
[----:B------:R-:W-:Y:S01]  /*34f40*/  LOP3.LUT R78, R78, 0xffff, RZ, 0xc0, !PT ;  /* 0x0000ffff4e4e7812 */ /* 0x000fe200078ec0ff */
[----:B------:R1:W-:Y:S01]  /*34f50*/  STL [R1+0xf68], R20 ;  /* 0x000f681401007387 */ /* 0x0003e20000100800 */
[----:B0-----:R-:W-:Y:S02]  /*34f60*/  SHF.R.U32.HI R24, RZ, 0x8, R223 ;  /* 0x00000008ff187819 */ /* 0x001fe400000116df */
[----:B------:R-:W-:Y:S01]  /*34f70*/  SHF.R.U32.HI R26, RZ, 0x8, R76 ;  /* 0x00000008ff1a7819 */ /* 0x000fe2000001164c */
[----:B------:R0:W-:Y:S01]  /*34f80*/  STL [R1+0x1148], R22 ;  /* 0x0011481601007387 */ /* 0x0001e20000100800 */
[----:B------:R-:W-:-:S02]  /*34f90*/  LOP3.LUT R24, R24, 0xffff, RZ, 0xc0, !PT ;  /* 0x0000ffff18187812 */ /* 0x000fc400078ec0ff */
[----:B------:R-:W-:Y:S02]  /*34fa0*/  LOP3.LUT R26, R26, 0xffff, RZ, 0xc0, !PT ;  /* 0x0000ffff1a1a7812 */ /* 0x000fe400078ec0ff */
[----:B-1----:R-:W-:Y:S02]  /*34fb0*/  SHF.R.U32.HI R20, RZ, 0x8, R221 ;  /* 0x00000008ff147819 */ /* 0x002fe400000116dd */
[--C-:B0-----:R-:W-:Y:S02]  /*34fc0*/  SHF.R.U32.HI R22, RZ, 0x8, R78.reuse ;  /* 0x00000008ff167819 */ /* 0x101fe4000001164e */
[----:B------:R-:W-:Y:S02]  /*34fd0*/  LOP3.LUT R20, R20, 0xffff, RZ, 0xc0, !PT ;  /* 0x0000ffff14147812 */ /* 0x000fe400078ec0ff */
[----:B------:R-:W-:Y:S02]  /*34fe0*/  LOP3.LUT R22, R22, 0xffff, RZ, 0xc0, !PT ;  /* 0x0000ffff16167812 */ /* 0x000fe400078ec0ff */
[----:B------:R-:W-:-:S02]  /*34ff0*/  PRMT R28, R221, 0x3340, R78 ;  /* 0x00003340dd1c7816 */ /* 0x000fc4000000004e */
[----:B------:R-:W-:Y:S02]  /*35000*/  PRMT R24, R24, 0x3340, R26 ;  /* 0x0000334018187816 */ /* 0x000fe4000000001a */
[----:B------:R-:W-:Y:S01]  /*35010*/  PRMT R20, R20, 0x3340, R22 ;  /* 0x0000334014147816 */ /* 0x000fe20000000016 */
[----:B------:R-:W-:Y:S04]  /*35020*/  STL [R1+0x114c], R28 ;  /* 0x00114c1c01007387 */ /* 0x000fe80000100800 */
[----:B------:R-:W-:Y:S04]  /*35030*/  STL [R1+0xf60], R24 ;  /* 0x000f601801007387 */ /* 0x000fe80000100800 */
[----:B------:R3:W-:Y:S01]  /*35040*/  STL [R1+0xf64], R20 ;  /* 0x000f641401007387 */ /* 0x0007e20000100800 */
[----:B--2---:R-:W-:-:S03]  /*35050*/  LOP3.LUT R22, R51, 0xffff, RZ, 0xc0, !PT ;  /* 0x0000ffff33167812 */ /* 0x004fc600078ec0ff */
[----:B------:R-:W2:Y:S01]  /*35060*/  LDL.LU R51, [R1+0x208] ;  /* 0x0002080001337983 */ /* 0x000ea20000300800 */
[----:B---3--:R-:W-:-:S03]  /*35070*/  LOP3.LUT R20, R49, 0xffff, RZ, 0xc0, !PT ;  /* 0x0000ffff31147812 */ /* 0x008fc600078ec0ff */
[----:B------:R-:W3:Y:S01]  /*35080*/  LDL.LU R49, [R1+0x204] ;  /* 0x0002040001317983 */ /* 0x000ee20000300800 */
[----:B------:R-:W-:Y:S02]  /*35090*/  LOP3.LUT R18, R18, 0xffff, RZ, 0xc0, !PT ;  /* 0x0000ffff12127812 */ /* 0x000fe400078ec0ff */
[----:B------:R-:W-:Y:S02]  /*350a0*/  LOP3.LUT R19, R19, 0xffff, RZ, 0xc0, !PT ;  /* 0x0000ffff13137812 */ /* 0x000fe400078ec0ff */
[----:B------:R-:W-:Y:S02]  /*350b0*/  PRMT R26, R22, 0x3340, R18 ;  /* 0x00003340161a7816 */ /* 0x000fe40000000012 */
[----:B------:R-:W-:Y:S02]  /*350c0*/  SHF.R.U32.HI R24, RZ, 0x8, R22 ;  /* 0x00000008ff187819 */ /* 0x000fe40000011616 */
[----:B------:R-:W-:Y:S01]  /*350d0*/  SHF.R.U32.HI R22, RZ, 0x8, R18 ;  /* 0x00000008ff167819 */ /* 0x000fe20000011612 */
[----:B------:R0:W-:Y:S01]  /*350e0*/  STL [R1+0x10d0], R26 ;  /* 0x0010d01a01007387 */ /* 0x0001e20000100800 */
[----:B------:R-:W-:-:S02]  /*350f0*/  SHF.R.U32.HI R18, RZ, 0x8, R20 ;  /* 0x00000008ff127819 */ /* 0x000fc40000011614 */
[----:B------:R-:W-:Y:S02]  /*35100*/  LOP3.LUT R22, R22, 0xffff, RZ, 0xc0, !PT ;  /* 0x0000ffff16167812 */ /* 0x000fe400078ec0ff */
[----:B------:R-:W-:Y:S02]  /*35110*/  LOP3.LUT R18, R18, 0xffff, RZ, 0xc0, !PT ;  /* 0x0000ffff12127812 */ /* 0x000fe400078ec0ff */
[--C-:B0-----:R-:W-:Y:S02]  /*35120*/  PRMT R26, R20, 0x3340, R19.reuse ;  /* 0x00003340141a7816 */ /* 0x101fe40000000013 */
[----:B------:R-:W-:Y:S02]  /*35130*/  SHF.R.U32.HI R19, RZ, 0x8, R19 ;  /* 0x00000008ff137819 */ /* 0x000fe40000011613 */
[----:B------:R-:W-:Y:S02]  /*35140*/  LOP3.LUT R20, R24, 0xffff, RZ, 0xc0, !PT ;  /* 0x0000ffff18147812 */ /* 0x000fe400078ec0ff */
[----:B------:R-:W-:-:S02]  /*35150*/  LOP3.LUT R19, R19, 0xffff, RZ, 0xc0, !PT ;  /* 0x0000ffff13137812 */ /* 0x000fc400078ec0ff */
[----:B------:R-:W-:Y:S02]  /*35160*/  PRMT R20, R20, 0x3340, R22 ;  /* 0x0000334014147816 */ /* 0x000fe40000000016 */
[----:B------:R-:W-:Y:S01]  /*35170*/  PRMT R18, R18, 0x3340, R19 ;  /* 0x0000334012127816 */ /* 0x000fe20000000013 */
[----:B------:R-:W-:Y:S04]  /*35180*/  STL [R1+0x10d4], R26 ;  /* 0x0010d41a01007387 */ /* 0x000fe80000100800 */
[----:B------:R-:W-:Y:S04]  /*35190*/  STL [R1+0xee0], R20 ;  /* 0x000ee01401007387 */ /* 0x000fe80000100800 */
[----:B------:R2:W-:Y:S02]  /*351a0*/  STL [R1+0xee4], R18 ;  /* 0x000ee41201007387 */ /* 0x0005e40000100800 */
[----:B--2---:R-:W-:-:S02]  /*351b0*/  LOP3.LUT R18, R51, 0xffff, RZ, 0xc0, !PT ;  /* 0x0000ffff33127812 */ /* 0x004fc400078ec0ff */
        /* <DEDUP_REMOVED lines=20> */
[----:B------:R2:W-:Y:S01]  /*35300*/  STL [R1+0xed8], R18 ;  /* 0x000ed81201007387 */ /* 0x0005e20000100800 */
[----:B---3--:R-:W-:-:S03]  /*35310*/  LOP3.LUT R19, R49, 0xffff, RZ, 0xc0, !PT ;  /* 0x0000ffff31137812 */ /* 0x008fc600078ec0ff */
[----:B------:R-:W3:Y:S01]  /*35320*/  LDL.LU R49, [R1+0x490] ;  /* 0x0004900001317983 */ /* 0x000ee20000300800 */
[----:B--2---:R-:W-:Y:S02]  /*35330*/  LOP3.LUT R18, R51, 0xffff, RZ, 0xc0, !PT ;  /* 0x0000ffff33127812 */ /* 0x004fe400078ec0ff */
        /* <DEDUP_REMOVED lines=18> */
[----:B0-----:R-:W-:-:S02]  /*35460*/  LOP3.LUT R18, R9, 0xffff, RZ, 0xc0, !PT ;  /* 0x0000ffff09127812 */ /* 0x001fc400078ec0ff */
[----:B------:R-:W2:Y:S04]  /*35470*/  LDL.LU R9, [R1+0x1500] ;  /* 0x0015000001097983 */ /* 0x000ea80000300800 */
[----:B------:R-:W4:Y:S01]  /*35480*/  LDL.LU R51, [R1+0x630] ;  /* 0x0006300001337983 */ /* 0x000f220000300800 */
        /* <DEDUP_REMOVED lines=20> */
[----:B---3--:R-:W-:-:S02]  /*355d0*/  LOP3.LUT R18, R49, 0xffff, RZ, 0xc0, !PT ;  /* 0x0000ffff31127812 */ /* 0x008fc400078ec0ff */
[----:B------:R-:W3:Y:S01]  /*355e0*/  LDL.LU R49, [R1+0x634] ;  /* 0x0006340001317983 */ /* 0x000ee20000300800 */
[----:B------:R-:W-:Y:S02]  /*355f0*/  LOP3.LUT R24, R171, 0xffff, RZ, 0xc0, !PT ;  /* 0x0000ffffab187812 */ /* 0x000fe400078ec0ff */
[----:B----4-:R-:W-:Y:S02]  /*35600*/  LOP3.LUT R19, R51, 0xffff, RZ, 0xc0, !PT ;  /* 0x0000ffff33137812 */ /* 0x010fe400078ec0ff */
[----:B------:R-:W-:Y:S02]  /*35610*/  LOP3.LUT R22, R21, 0xffff, RZ, 0xc0, !PT ;  /* 0x0000ffff15167812 */ /* 0x000fe400078ec0ff */
[----:B------:R-:W-:Y:S02]  /*35620*/  SHF.R.U32.HI R20, RZ, 0x8, R18 ;  /* 0x00000008ff147819 */ /* 0x000fe40000011612 */
[--C-:B------:R-:W-:Y:S02]  /*35630*/  PRMT R26, R18, 0x3340, R24.reuse ;  /* 0x00003340121a7816 */ /* 0x100fe40000000018 */
[----:B------:R-:W-:-:S02]  /*35640*/  SHF.R.U32.HI R21, RZ, 0x8, R24 ;  /* 0x00000008ff157819 */ /* 0x000fc40000011618 */
[----:B------:R-:W-:Y:S02]  /*35650*/  SHF.R.U32.HI R18, RZ, 0x8, R19 ;  /* 0x00000008ff127819 */ /* 0x000fe40000011613 */
[--C-:B------:R-:W-:Y:S02]  /*35660*/  PRMT R24, R19, 0x3340, R22.reuse ;  /* 0x0000334013187816 */ /* 0x100fe40000000016 */
[----:B------:R-:W-:Y:S02]  /*35670*/  SHF.R.U32.HI R19, RZ, 0x8, R22 ;  /* 0x00000008ff137819 */ /* 0x000fe40000011616 */
[----:B------:R-:W-:Y:S02]  /*35680*/  LOP3.LUT R20, R20, 0xffff, RZ, 0xc0, !PT ;  /* 0x0000ffff14147812 */ /* 0x000fe400078ec0ff */
[----:B------:R-:W-:Y:S02]  /*35690*/  LOP3.LUT R21, R21, 0xffff, RZ, 0xc0, !PT ;  /* 0x0000ffff15157812 */ /* 0x000fe400078ec0ff */
[----:B------:R-:W-:-:S02]  /*356a0*/  LOP3.LUT R18, R18, 0xffff, RZ, 0xc0, !PT ;  /* 0x0000ffff12127812 */ /* 0x000fc400078ec0ff */
[----:B------:R-:W-:Y:S02]  /*356b0*/  LOP3.LUT R19, R19, 0xffff, RZ, 0xc0, !PT ;  /* 0x0000ffff13137812 */ /* 0x000fe400078ec0ff */
[----:B------:R-:W-:Y:S02]  /*356c0*/  PRMT R20, R20, 0x3340, R21 ;  /* 0x0000334014147816 */ /* 0x000fe40000000015 */
[----:B------:R-:W-:Y:S01]  /*356d0*/  PRMT R18, R18, 0x3340, R19 ;  /* 0x0000334012127816 */ /* 0x000fe20000000013 */
[----:B------:R-:W-:Y:S01]  /*356e0*/  STL [R1+0x1108], R26 ;  /* 0x0011081a01007387 */ /* 0x000fe20000100800 */
[----:B------:R-:W-:-:S03]  /*356f0*/  LOP3.LUT R23, R23, 0xffff, RZ, 0xc0, !PT ;  /* 0x0000ffff17177812 */ /* 0x000fc600078ec0ff */
[----:B------:R-:W-:Y:S04]  /*35700*/  STL [R1+0x10b8], R24 ;  /* 0x0010b81801007387 */ /* 0x000fe80000100800 */
[----:B------:R-:W-:Y:S04]  /*35710*/  STL [R1+0xf44], R20 ;  /* 0x000f441401007387 */ /* 0x000fe80000100800 */
[----:B------:R3:W-:Y:S01]  /*35720*/  STL [R1+0xebc], R18 ;  /* 0x000ebc1201007387 */ /* 0x0007e20000100800 */
[----:B--2---:R-:W-:Y:S02]  /*35730*/  LOP3.LUT R19, R9, 0xffff, RZ, 0xc0, !PT ;  /* 0x0000ffff09137812 */ /* 0x004fe400078ec0ff */
[----:B------:R-:W-:Y:S01]  /*35740*/  LOP3.LUT R48, R48, 0xffff, RZ, 0xc0, !PT ;  /* 0x0000ffff30307812 */ /* 0x000fe200078ec0ff */
[----:B------:R-:W2:Y:S01]  /*35750*/  LDL.LU R9, [R1+0x14fc] ;  /* 0x0014fc0001097983 */ /* 0x000ea20000300800 */
[----:B------:R-:W-:-:S04]  /*35760*/  SHF.R.U32.HI R21, RZ, 0x8, R23 ;  /* 0x00000008ff157819 */ /* 0x000fc80000011617 */
[----:B------:R-:W-:Y:S02]  /*35770*/  LOP3.LUT R21, R21, 0xffff, RZ, 0xc0, !PT ;  /* 0x0000ffff15157812 */ /* 0x000fe400078ec0ff */
[----:B---3--:R-:W-:-:S04]  /*35780*/  LOP3.LUT R18, R49, 0xffff, RZ, 0xc0, !PT ;  /* 0x0000ffff31127812 */ /* 0x008fc800078ec0ff */
[----:B------:R-:W-:Y:S02]  /*35790*/  PRMT R22, R18, 0x3340, R23 ;  /* 0x0000334012167816 */ /* 0x000fe40000000017 */
        /* <DEDUP_REMOVED lines=13> */
[----:B0-----:R-:W-:-:S02]  /*35870*/  LOP3.LUT R18, R5, 0xffff, RZ, 0xc0, !PT ;  /* 0x0000ffff05127812 */ /* 0x001fc400078ec0ff */
[----:B------:R-:W3:Y:S01]  /*35880*/  LDL.LU R5, [R1+0x14f8] ;  /* 0x0014f80001057983 */ /* 0x000ee20000300800 */
[----:B------:R-:W-:Y:S02]  /*35890*/  LOP3.LUT R50, R50, 0xffff, RZ, 0xc0, !PT ;  /* 0x0000ffff32327812 */ /* 0x000fe400078ec0ff */
[----:B------:R-:W-:Y:S02]  /*358a0*/  LOP3.LUT R19, R13, 0xffff, RZ, 0xc0, !PT ;  /* 0x0000ffff0d137812 */ /* 0x000fe400078ec0ff */
[----:B------:R-:W-:Y:S01]  /*358b0*/  PRMT R22, R18, 0x3340, R50 ;  /* 0x0000334012167816 */ /* 0x000fe20000000032 */
[----:B------:R-:W4:Y:S01]  /*358c0*/  LDL.LU R13, [R1+0x14f4] ;  /* 0x0014f400010d7983 */ /* 0x000f220000300800 */
[----:B------:R-:W-:Y:S02]  /*358d0*/  LOP3.LUT R68, R68, 0xffff, RZ, 0xc0, !PT ;  /* 0x0000ffff44447812 */ /* 0x000fe400078ec0ff */
[----:B------:R-:W-:Y:S01]  /*358e0*/  SHF.R.U32.HI R20, RZ, 0x8, R18 ;  /* 0x00000008ff147819 */ /* 0x000fe20000011612 */
[----:B------:R0:W-:Y:S01]  /*358f0*/  STL [R1+0x10a4], R22 ;  /* 0x0010a41601007387 */ /* 0x0001e20000100800 */
[----:B------:R-:W-:-:S02]  /*35900*/  SHF.R.U32.HI R21, RZ, 0x8, R50 ;  /* 0x00000008ff157819 */ /* 0x000fc40000011632 */
[----:B------:R-:W-:Y:S02]  /*35910*/  SHF.R.U32.HI R18, RZ, 0x8, R19 ;  /* 0x00000008ff127819 */ /* 0x000fe40000011613 */
[----:B------:R-:W-:Y:S02]  /*35920*/  LOP3.LUT R20, R20, 0xffff, RZ, 0xc0, !PT ;  /* 0x0000ffff14147812 */ /* 0x000fe400078ec0ff */
[--C-:B0-----:R-:W-:Y:S02]  /*35930*/  PRMT R22, R19, 0x3340, R68.reuse ;  /* 0x0000334013167816 */ /* 0x101fe40000000044 */
[----:B------:R-:W-:Y:S02]  /*35940*/  SHF.R.U32.HI R19, RZ, 0x8, R68 ;  /* 0x00000008ff137819 */ /* 0x000fe40000011644 */
[----:B------:R-:W-:Y:S02]  /*35950*/  LOP3.LUT R21, R21, 0xffff, RZ, 0xc0, !PT ;  /* 0x0000ffff15157812 */ /* 0x000fe400078ec0ff */
[----:B------:R-:W-:-:S02]  /*35960*/  LOP3.LUT R18, R18, 0xffff, RZ, 0xc0, !PT ;  /* 0x0000ffff12127812 */ /* 0x000fc400078ec0ff */
[----:B------:R-:W-:Y:S02]  /*35970*/  LOP3.LUT R19, R19, 0xffff, RZ, 0xc0, !PT ;  /* 0x0000ffff13137812 */ /* 0x000fe400078ec0ff */
[----:B------:R-:W-:Y:S02]  /*35980*/  PRMT R20, R20, 0x3340, R21 ;  /* 0x0000334014147816 */ /* 0x000fe40000000015 */
[----:B------:R-:W-:Y:S01]  /*35990*/  PRMT R18, R18, 0x3340, R19 ;  /* 0x0000334012127816 */ /* 0x000fe20000000013 */
[----:B------:R-:W-:Y:S04]  /*359a0*/  STL [R1+0x10dc], R22 ;  /* 0x0010dc1601007387 */ /* 0x000fe80000100800 */
[----:B------:R-:W-:Y:S04]  /*359b0*/  STL [R1+0xea8], R20 ;  /* 0x000ea81401007387 */ /* 0x000fe80000100800 */
[----:B------:R0:W-:Y:S02]  /*359c0*/  STL [R1+0xf3c], R18 ;  /* 0x000f3c1201007387 */ /* 0x0001e40000100800 */
[----:B0-----:R-:W-:Y:S01]  /*359d0*/  LOP3.LUT R18, R16, 0xffff, RZ, 0xc0, !PT ;  /* 0x0000ffff10127812 */ /* 0x001fe200078ec0ff */
[----:B------:R-:W-:Y:S01]  /*359e0*/  IMAD R45, R3, UR5, RZ ;  /* 0x00000005032d7c24 */ /* 0x000fe2000f8e02ff */
[----:B------:R-:W-:-:S03]  /*359f0*/  ULDC UR5, c[0x0][0x248] ;  /* 0x0000920000057ab9 */ /* 0x000fc60000000800 */
[----:B------:R-:W-:Y:S01]  /*35a00*/  VIADD R47, R45, UR8 ;  /* 0x000000082d2f7c36 */ /* 0x000fe20008000000 */
        /* <DEDUP_REMOVED lines=44> */
[----:B------:R-:W-:Y:S01]  /*35cd0*/  ULDC UR5, c[0x0][0x248] ;  /* 0x0000920000057ab9 */ /* 0x000fe20000000800 */
[----:B---3--:R-:W-:Y:S02]  /*35ce0*/  LOP3.LUT R19, R5, 0xffff, RZ, 0xc0, !PT ;  /* 0x0000ffff05137812 */ /* 0x008fe400078ec0ff */
[----:B------:R-:W3:Y:S04]  /*35cf0*/  LDL.LU R5, [R1+0x14f0] ;  /* 0x0014f00001057983 */ /* 0x000ee80000300800 */
[----:B------:R-:W3:Y:S04]  /*35d00*/  LDL.LU R16, [R1+0x14ec] ;  /* 0x0014ec0001107983 */ /* 0x000ee80000300800 */
[----:B------:R-:W2:Y:S04]  /*35d10*/  LDL.LU R51, [R1+0x63c] ;  /* 0x00063c0001337983 */ /* 0x000ea80000300800 */
[----:B------:R-:W4:Y:S01]  /*35d20*/  LDL.LU R49, [R1+0x638] ;  /* 0x0006380001317983 */ /* 0x000f220000300800 */
        /* <DEDUP_REMOVED lines=51> */
[----:B------:R-:W-:Y:S01]  /*36060*/  LOP3.LUT R70, R70, 0xffff, RZ, 0xc0, !PT ;  /* 0x0000ffff46467812 */ /* 0x000fe200078ec0ff */
[----:B------:R-:W-:Y:S02]  /*36070*/  ULDC UR9, c[0x0][0x248] ;  /* 0x0000920000097ab9 */ /* 0x000fe40000000800 */
[----:B------:R-:W-:Y:S01]  /*36080*/  VIADD R173, R189, UR5 ;  /* 0x00000005bdad7c36 */ /* 0x000fe20008000000 */
[----:B------:R-:W-:-:S03]  /*36090*/  ULDC UR5, c[0x0][0x248] ;  /* 0x0000920000057ab9 */ /* 0x000fc60000000800 */
[----:B------:R-:W-:Y:S01]  /*360a0*/  VIADD R200, R173, UR10 ;  /* 0x0000000aadc87c36 */ /* 0x000fe20008000000 */
[----:B------:R-:W-:Y:S01]  /*360b0*/  PRMT R22, R18, 0x3340, R70 ;  /* 0x0000334012167816 */ /* 0x000fe20000000046 */
[----:B------:R-:W-:Y:S02]  /*360c0*/  ULDC UR10, c[0x0][0x248] ;  /* 0x00009200000a7ab9 */ /* 0x000fe40000000800 */
[----:B------:R-:W-:Y:S01]  /*360d0*/  VIADD R175, R200, UR11 ;  /* 0x0000000bc8af7c36 */ /* 0x000fe20008000000 */
[----:B------:R-:W-:Y:S01]  /*360e0*/  LOP3.LUT R165, R165, 0xffff, RZ, 0xc0, !PT ;  /* 0x0000ffffa5a57812 */ /* 0x000fe200078ec0ff */
[----:B------:R0:W-:Y:S01]  /*360f0*/  STL [R1+0x10cc], R22 ;  /* 0x0010cc1601007387 */ /* 0x0001e20000100800 */
[----:B------:R-:W-:Y:S01]  /*36100*/  SHF.R.U32.HI R20, RZ, 0x8, R18 ;  /* 0x00000008ff147819 */ /* 0x000fe20000011612 */
[----:B------:R-:W-:Y:S01]  /*36110*/  VIADD R199, R175, UR8 ;  /* 0x00000008afc77c36 */ /* 0x000fe20008000000 */
[----:B------:R-:W-:Y:S01]  /*36120*/  ULDC UR8, c[0x0][0x248] ;  /* 0x0000920000087ab9 */ /* 0x000fe20000000800 */
[----:B------:R-:W-:Y:S01]  /*36130*/  SHF.R.U32.HI R21, RZ, 0x8, R70 ;  /* 0x00000008ff157819 */ /* 0x000fe20000011646 */
[----:B------:R-:W-:Y:S01]  /*36140*/  ULDC UR11, c[0x0][0x248] ;  /* 0x00009200000b7ab9 */ /* 0x000fe20000000800 */
[----:B------:R-:W-:Y:S01]  /*36150*/  VIADD R196, R199, UR5 ;  /* 0x00000005c7c47c36 */ /* 0x000fe20008000000 */
[----:B------:R-:W-:-:S03]  /*36160*/  ULDC UR5, c[0x0][0x248] ;  /* 0x0000920000057ab9 */ /* 0x000fc60000000800 */
[----:B------:R-:W-:Y:S01]  /*36170*/  VIADD R198, R196, UR5 ;  /* 0x00000005c4c67c36 */ /* 0x000fe20008000000 */
[----:B------:R-:W-:-:S03]  /*36180*/  ULDC UR5, c[0x0][0x248] ;  /* 0x0000920000057ab9 */ /* 0x000fc60000000800 */
[----:B------:R-:W-:Y:S01]  /*36190*/  VIADD R197, R198, UR8 ;  /* 0x00000008c6c57c36 */ /* 0x000fe20008000000 */
[----:B------:R-:W-:Y:S01]  /*361a0*/  SHF.R.U32.HI R18, RZ, 0x8, R19 ;  /* 0x00000008ff127819 */ /* 0x000fe20000011613 */
[----:B------:R-:W-:Y:S02]  /*361b0*/  ULDC UR8, c[0x0][0x248] ;  /* 0x0000920000087ab9 */ /* 0x000fe40000000800 */
[----:B------:R-:W-:Y:S01]  /*361c0*/  VIADD R201, R197, UR9 ;  /* 0x00000009c5c97c36 */ /* 0x000fe20008000000 */
[--C-:B0-----:R-:W-:Y:S01]  /*361d0*/  PRMT R22, R19, 0x3340, R165.reuse ;  /* 0x0000334013167816 */ /* 0x101fe200000000a5 */
[----:B------:R-:W-:Y:S01]  /*361e0*/  ULDC UR9, c[0x0][0x248] ;  /* 0x0000920000097ab9 */ /* 0x000fe20000000800 */
[----:B------:R-:W-:Y:S01]  /*361f0*/  SHF.R.U32.HI R19, RZ, 0x8, R165 ;  /* 0x00000008ff137819 */ /* 0x000fe200000116a5 */
[----:B------:R-:W-:Y:S01]  /*36200*/  VIADD R203, R201, UR5 ;  /* 0x00000005c9cb7c36 */ /* 0x000fe20008000000 */
[----:B------:R-:W-:Y:S02]  /*36210*/  LOP3.LUT R20, R20, 0xffff, RZ, 0xc0, !PT ;  /* 0x0000ffff14147812 */ /* 0x000fe400078ec0ff */
[----:B------:R-:W-:Y:S01]  /*36220*/  LOP3.LUT R21, R21, 0xffff, RZ, 0xc0, !PT ;  /* 0x0000ffff15157812 */ /* 0x000fe200078ec0ff */
[----:B------:R-:W-:Y:S01]  /*36230*/  VIADD R211, R203, UR10 ;  /* 0x0000000acbd37c36 */ /* 0x000fe20008000000 */
[----:B------:R-:W-:Y:S01]  /*36240*/  LOP3.LUT R18, R18, 0xffff, RZ, 0xc0, !PT ;  /* 0x0000ffff12127812 */ /* 0x000fe200078ec0ff */
[----:B------:R-:W-:Y:S01]  /*36250*/  STL [R1+0x10ac], R22 ;  /* 0x0010ac1601007387 */ /* 0x000fe20000100800 */
[----:B------:R-:W-:Y:S01]  /*36260*/  LOP3.LUT R19, R19, 0xffff, RZ, 0xc0, !PT ;  /* 0x0000ffff13137812 */ /* 0x000fe200078ec0ff */
[----:B------:R-:W-:Y:S01]  /*36270*/  ULDC UR5, c[0x0][0x248] ;  /* 0x0000920000057ab9 */ /* 0x000fe20000000800 */
[----:B------:R-:W-:Y:S01]  /*36280*/  PRMT R20, R20, 0x3340, R21 ;  /* 0x0000334014147816 */ /* 0x000fe20000000015 */
[----:B------:R-:W-:Y:S01]  /*36290*/  VIADD R204, R211, UR11 ;  /* 0x0000000bd3cc7c36 */ /* 0x000fe20008000000 */
[----:B------:R-:W-:Y:S01]  /*362a0*/  PRMT R18, R18, 0x3340, R19 ;  /* 0x0000334012127816 */ /* 0x000fe20000000013 */
[----:B------:R-:W-:Y:S01]  /*362b0*/  ULDC UR10, c[0x0][0x248] ;  /* 0x00009200000a7ab9 */ /* 0x000fe20000000800 */
[----:B------:R-:W-:Y:S01]  /*362c0*/  LOP3.LUT R153, R153, 0xffff, RZ, 0xc0, !PT ;  /* 0x0000ffff99997812 */ /* 0x000fe200078ec0ff */
[----:B------:R-:W-:Y:S01]  /*362d0*/  STL [R1+0xf30], R20 ;  /* 0x000f301401007387 */ /* 0x000fe20000100800 */
[----:B------:R-:W-:Y:S01]  /*362e0*/  VIADD R208, R204, UR8 ;  /* 0x00000008ccd07c36 */ /* 0x000fe20008000000 */
[----:B------:R-:W-:Y:S01]  /*362f0*/  LOP3.LUT R155, R155, 0xffff, RZ, 0xc0, !PT ;  /* 0x0000ffff9b9b7812 */ /* 0x000fe200078ec0ff */
[----:B------:R-:W-:Y:S01]  /*36300*/  ULDC UR8, c[0x0][0x248] ;  /* 0x0000920000087ab9 */ /* 0x000fe20000000800 */
[----:B------:R2:W-:Y:S01]  /*36310*/  STL [R1+0xef0], R18 ;  /* 0x000ef01201007387 */ /* 0x0005e20000100800 */
[----:B------:R-:W-:Y:S01]  /*36320*/  VIADD R205, R208, UR5 ;  /* 0x00000005d0cd7c36 */ /* 0x000fe20008000000 */
[----:B------:R-:W-:Y:S01]  /*36330*/  ULDC UR5, c[0x0][0x248] ;  /* 0x0000920000057ab9 */ /* 0x000fe20000000800 */
[----:B------:R-:W-:-:S02]  /*36340*/  ULDC UR11, c[0x0][0x248] ;  /* 0x00009200000b7ab9 */ /* 0x000fc40000000800 */
[----:B------:R-:W-:Y:S01]  /*36350*/  VIADD R212, R205, UR5 ;  /* 0x00000005cdd47c36 */ /* 0x000fe20008000000 */
[----:B------:R-:W-:Y:S01]  /*36360*/  SHF.R.U32.HI R21, RZ, 0x8, R153 ;  /* 0x00000008ff157819 */ /* 0x000fe20000011699 */
[----:B------:R-:W-:Y:S02]  /*36370*/  ULDC UR5, c[0x0][0x248] ;  /* 0x0000920000057ab9 */ /* 0x000fe40000000800 */
[----:B------:R-:W-:Y:S01]  /*36380*/  VIADD R207, R212, UR8 ;  /* 0x00000008d4cf7c36 */ /* 0x000fe20008000000 */
[----:B------:R-:W-:Y:S01]  /*36390*/  LOP3.LUT R21, R21, 0xffff, RZ, 0xc0, !PT ;  /* 0x0000ffff15157812 */ /* 0x000fe200078ec0ff */
[----:B------:R-:W-:Y:S02]  /*363a0*/  ULDC UR8, c[0x0][0x248] ;  /* 0x0000920000087ab9 */ /* 0x000fe40000000800 */
        /* <DEDUP_REMOVED lines=30> */
[----:B--2---:R-:W-:-:S04]  /*36590*/  LOP3.LUT R18, R51, 0xffff, RZ, 0xc0, !PT ;  /* 0x0000ffff33127812 */ /* 0x004fc800078ec0ff */
[----:B------:R-:W-:Y:S02]  /*365a0*/  PRMT R22, R18, 0x3340, R153 ;  /* 0x0000334012167816 */ /* 0x000fe40000000099 */
[----:B----4-:R-:W-:Y:S02]  /*365b0*/  LOP3.LUT R19, R49, 0xffff, RZ, 0xc0, !PT ;  /* 0x0000ffff31137812 */ /* 0x010fe400078ec0ff */
[----:B------:R-:W-:Y:S01]  /*365c0*/  SHF.R.U32.HI R20, RZ, 0x8, R18 ;  /* 0x00000008ff147819 */ /* 0x000fe20000011612 */
[----:B------:R0:W-:Y:S01]  /*365d0*/  STL [R1+0x10a0], R22 ;  /* 0x0010a01601007387 */ /* 0x0001e20000100800 */
[----:B------:R-:W-:Y:S02]  /*365e0*/  SHF.R.U32.HI R18, RZ, 0x8, R19 ;  /* 0x00000008ff127819 */ /* 0x000fe40000011613 */
[----:B------:R-:W-:Y:S02]  /*365f0*/  LOP3.LUT R20, R20, 0xffff, RZ, 0xc0, !PT ;  /* 0x0000ffff14147812 */ /* 0x000fe400078ec0ff */
[----:B------:R-:W-:-:S02]  /*36600*/  LOP3.LUT R18, R18, 0xffff, RZ, 0xc0, !PT ;  /* 0x0000ffff12127812 */ /* 0x000fc400078ec0ff */
[--C-:B0-----:R-:W-:Y:S02]  /*36610*/  PRMT R22, R19, 0x3340, R155.reuse ;  /* 0x0000334013167816 */ /* 0x101fe4000000009b */
[----:B------:R-:W-:-:S04]  /*36620*/  SHF.R.U32.HI R19, RZ, 0x8, R155 ;  /* 0x00000008ff137819 */ /* 0x000fc8000001169b */
[----:B------:R-:W-:Y:S02]  /*36630*/  LOP3.LUT R19, R19, 0xffff, RZ, 0xc0, !PT ;  /* 0x0000ffff13137812 */ /* 0x000fe400078ec0ff */
[----:B------:R-:W-:Y:S02]  /*36640*/  PRMT R20, R20, 0x3340, R21 ;  /* 0x0000334014147816 */ /* 0x000fe40000000015 */
[----:B------:R-:W-:Y:S01]  /*36650*/  PRMT R18, R18, 0x3340, R19 ;  /* 0x0000334012127816 */ /* 0x000fe20000000013 */
[----:B------:R-:W-:Y:S01]  /*36660*/  STL [R1+0x109c], R22 ;  /* 0x00109c1601007387 */ /* 0x000fe20000100800 */
[----:B------:R-:W-:-:S03]  /*36670*/  LOP3.LUT R19, R15, 0xffff, RZ, 0xc0, !PT ;  /* 0x0000ffff0f137812 */ /* 0x000fc600078ec0ff */
[----:B------:R0:W-:Y:S04]  /*36680*/  STL [R1+0xeac], R20 ;  /* 0x000eac1401007387 */ /* 0x0001e80000100800 */
[----:B------:R1:W-:Y:S04]  /*36690*/  STL [R1+0xeb0], R18 ;  /* 0x000eb01201007387 */ /* 0x0003e80000100800 */
[----:B------:R-:W2:Y:S01]  /*366a0*/  LDL.LU R15, [R1+0x14e8] ;  /* 0x0014e800010f7983 */ /* 0x000ea20000300800 */
        /* <DEDUP_REMOVED lines=33> */
[----:B0-----:R-:W-:Y:S01]  /*368c0*/  LOP3.LUT R20, R4, 0xffff, RZ, 0xc0, !PT ;  /* 0x0000ffff04147812 */ /* 0x001fe200078ec0ff */
[----:B------:R-:W-:Y:S01]  /*368d0*/  ULDC UR8, c[0x0][0x248] ;  /* 0x0000920000087ab9 */ /* 0x000fe20000000800 */
        /* <DEDUP_REMOVED lines=17> */
[----:B-1----:R-:W-:Y:S01]  /*369f0*/  VIADD R18, R21, UR9 ;  /* 0x0000000915127c36 */ /* 0x002fe20008000000 */
[----:B------:R-:W-:Y:S01]  /*36a00*/  LOP3.LUT R52, R52, 0xffff, RZ, 0xc0, !PT ;  /* 0x0000ffff34347812 */ /* 0x000fe200078ec0ff */
[----:B------:R-:W-:Y:S02]  /*36a10*/  ULDC UR9, c[0x0][0x248] ;  /* 0x0000920000097ab9 */ /* 0x000fe40000000800 */
[----:B------:R-:W-:Y:S01]  /*36a20*/  VIADD R250, R18, UR5 ;  /* 0x0000000512fa7c36 */ /* 0x000fe20008000000 */
[----:B------:R-:W-:-:S03]  /*36a30*/  ULDC UR5, c[0x0][0x248] ;  /* 0x0000920000057ab9 */ /* 0x000fc60000000800 */
[----:B------:R-:W-:Y:S01]  /*36a40*/  VIADD R246, R250, UR10 ;  /* 0x0000000afaf67c36 */ /* 0x000fe20008000000 */
[--C-:B------:R-:W-:Y:S01]  /*36a50*/  PRMT R32, R19, 0x3340, R52.reuse ;  /* 0x0000334013207816 */ /* 0x100fe20000000034 */
[----:B------:R-:W-:Y:S02]  /*36a60*/  ULDC UR10, c[0x0][0x248] ;  /* 0x00009200000a7ab9 */ /* 0x000fe40000000800 */
[----:B------:R-:W-:Y:S01]  /*36a70*/  VIADD R242, R246, UR11 ;  /* 0x0000000bf6f27c36 */ /* 0x000fe20008000000 */
[----:B------:R-:W-:Y:S01]  /*36a80*/  LOP3.LUT R54, R54, 0xffff, RZ, 0xc0, !PT ;  /* 0x0000ffff36367812 */ /* 0x000fe200078ec0ff */
[----:B------:R0:W-:Y:S01]  /*36a90*/  STL [R1+0x1090], R32 ;  /* 0x0010902001007387 */ /* 0x0001e20000100800 */
[----:B------:R-:W-:Y:S01]  /*36aa0*/  SHF.R.U32.HI R24, RZ, 0x8, R19 ;  /* 0x00000008ff187819 */ /* 0x000fe20000011613 */
[----:B------:R-:W-:Y:S01]  /*36ab0*/  VIADD R238, R242, UR8 ;  /* 0x00000008f2ee7c36 */ /* 0x000fe20008000000 */
[----:B------:R-:W-:Y:S01]  /*36ac0*/  SHF.R.U32.HI R28, RZ, 0x8, R52 ;  /* 0x00000008ff1c7819 */ /* 0x000fe20000011634 */
[----:B------:R-:W-:Y:S01]  /*36ad0*/  ULDC UR8, c[0x0][0x248] ;  /* 0x0000920000087ab9 */ /* 0x000fe20000000800 */
[----:B------:R-:W-:Y:S01]  /*36ae0*/  LOP3.LUT R167, R167, 0xffff, RZ, 0xc0, !PT ;  /* 0x0000ffffa7a77812 */ /* 0x000fe200078ec0ff */
[----:B------:R-:W-:Y:S01]  /*36af0*/  VIADD R234, R238, UR5 ;  /* 0x00000005eeea7c36 */ /* 0x000fe20008000000 */
[----:B------:R-:W-:Y:S01]  /*36b00*/  ULDC UR5, c[0x0][0x248] ;  /* 0x0000920000057ab9 */ /* 0x000fe20000000800 */
[----:B------:R-:W-:Y:S01]  /*36b10*/  SHF.R.U32.HI R19, RZ, 0x8, R20 ;  /* 0x00000008ff137819 */ /* 0x000fe20000011614 */
[----:B------:R-:W-:Y:S01]  /*36b20*/  ULDC UR11, c[0x0][0x248] ;  /* 0x00009200000b7ab9 */ /* 0x000fe20000000800 */
[----:B------:R-:W-:Y:S01]  /*36b30*/  VIADD R230, R234, UR5 ;  /* 0x00000005eae67c36 */ /* 0x000fe20008000000 */
[--C-:B0-----:R-:W-:Y:S01]  /*36b40*/  PRMT R32, R20, 0x3340, R54.reuse ;  /* 0x0000334014207816 */ /* 0x101fe20000000036 */
[----:B------:R-:W-:Y:S01]  /*36b50*/  ULDC UR5, c[0x0][0x248] ;  /* 0x0000920000057ab9 */ /* 0x000fe20000000800 */
[----:B------:R-:W-:Y:S01]  /*36b60*/  SHF.R.U32.HI R20, RZ, 0x8, R54 ;  /* 0x00000008ff147819 */ /* 0x000fe20000011636 */
[----:B------:R-:W-:Y:S01]  /*36b70*/  VIADD R226, R230, UR8 ;  /* 0x00000008e6e27c36 */ /* 0x000fe20008000000 */
[----:B------:R-:W-:-:S02]  /*36b80*/  LOP3.LUT R24, R24, 0xffff, RZ, 0xc0, !PT ;  /* 0x0000ffff18187812 */ /* 0x000fc400078ec0ff */
        /* <DEDUP_REMOVED lines=17> */
[----:B------:R-:W-:Y:S01]  /*36ca0*/  SHF.R.U32.HI R28, RZ, 0x8, R167 ;  /* 0x00000008ff1c7819 */ /* 0x000fe200000116a7 */
[----:B------:R-:W-:Y:S01]  /*36cb0*/  ULDC UR10, c[0x0][0x248] ;  /* 0x00009200000a7ab9 */ /* 0x000fe20000000800 */
[----:B------:R-:W-:-:S02]  /*36cc0*/  LOP3.LUT R161, R161, 0xffff, RZ, 0xc0, !PT ;  /* 0x0000ffffa1a17812 */ /* 0x000fc400078ec0ff */
[----:B0-----:R-:W-:Y:S01]  /*36cd0*/  LOP3.LUT R19, R9, 0xffff, RZ, 0xc0, !PT ;  /* 0x0000ffff09137812 */ /* 0x001fe200078ec0ff */
[----:B------:R-:W-:Y:S01]  /*36ce0*/  VIADD R206, R210, UR8 ;  /* 0x00000008d2ce7c36 */ /* 0x000fe20008000000 */
[----:B------:R-:W4:Y:S01]  /*36cf0*/  LDL.LU R9, [R1+0x14e0] ;  /* 0x0014e00001097983 */ /* 0x000f220000300800 */
[----:B------:R-:W-:Y:S01]  /*36d00*/  LOP3.LUT R28, R28, 0xffff, RZ, 0xc0, !PT ;  /* 0x0000ffff1c1c7812 */ /* 0x000fe200078ec0ff */
[----:B------:R-:W-:Y:S01]  /*36d10*/  ULDC UR8, c[0x0][0x248] ;  /* 0x0000920000087ab9 */ /* 0x000fe20000000800 */
[----:B------:R-:W-:Y:S01]  /*36d20*/  PRMT R32, R19, 0x3340, R167 ;  /* 0x0000334013207816 */ /* 0x000fe200000000a7 */
[----:B------:R-:W4:Y:S01]  /*36d30*/  LDL.LU R14, [R1+0x14dc] ;  /* 0x0014dc00010e7983 */ /* 0x000f220000300800 */
[----:B------:R-:W-:Y:S01]  /*36d40*/  SHF.R.U32.HI R24, RZ, 0x8, R19 ;  /* 0x00000008ff187819 */ /* 0x000fe20000011613 */
[----:B------:R-:W-:Y:S01]  /*36d50*/  VIADD R202, R206, UR5 ;  /* 0x00000005ceca7c36 */ /* 0x000fe20008000000 */
[----:B------:R-:W-:Y:S01]  /*36d60*/  SHF.R.U32.HI R19, RZ, 0x8, R20 ;  /* 0x00000008ff137819 */ /* 0x000fe20000011614 */
[----:B------:R0:W-:Y:S01]  /*36d70*/  STL [R1+0x108c], R32 ;  /* 0x00108c2001007387 */ /* 0x0001e20000100800 */
[----:B------:R-:W-:Y:S01]  /*36d80*/  ULDC UR5, c[0x0][0x248] ;  /* 0x0000920000057ab9 */ /* 0x000fe20000000800 */
[----:B------:R-:W-:Y:S01]  /*36d90*/  LOP3.LUT R24, R24, 0xffff, RZ, 0xc0, !PT ;  /* 0x0000ffff18187812 */ /* 0x000fe200078ec0ff */
[----:B------:R-:W-:Y:S01]  /*36da0*/  VIADD R44, R202, UR5 ;  /* 0x00000005ca2c7c36 */ /* 0x000fe20008000000 */
[----:B------:R-:W-:Y:S01]  /*36db0*/  LOP3.LUT R19, R19, 0xffff, RZ, 0xc0, !PT ;  /* 0x0000ffff13137812 */ /* 0x000fe200078ec0ff */
[----:B------:R-:W-:Y:S01]  /*36dc0*/  ULDC UR5, c[0x0][0x248] ;  /* 0x0000920000057ab9 */ /* 0x000fe20000000800 */
[----:B------:R-:W-:Y:S01]  /*36dd0*/  LOP3.LUT R163, R163, 0xffff, RZ, 0xc0, !PT ;  /* 0x0000ffffa3a37812 */ /* 0x000fe200078ec0ff */
[----:B------:R-:W-:Y:S01]  /*36de0*/  ULDC UR11, c[0x0][0x248] ;  /* 0x00009200000b7ab9 */ /* 0x000fe20000000800 */
[----:B0-----:R-:W-:-:S02]  /*36df0*/  PRMT R32, R20, 0x3340, R64 ;  /* 0x0000334014207816 */ /* 0x001fc40000000040 */
[----:B------:R-:W-:-:S04]  /*36e00*/  SHF.R.U32.HI R20, RZ, 0x8, R64 ;  /* 0x00000008ff147819 */ /* 0x000fc80000011640 */
[----:B------:R-:W-:Y:S01]  /*36e10*/  LOP3.LUT R20, R20, 0xffff, RZ, 0xc0, !PT ;  /* 0x0000ffff14147812 */ /* 0x000fe200078ec0ff */
[----:B------:R-:W-:Y:S01]  /*36e20*/  VIADD R40, R44, UR8 ;  /* 0x000000082c287c36 */ /* 0x000fe20008000000 */
[----:B------:R-:W-:Y:S01]  /*36e30*/  PRMT R24, R24, 0x3340, R28 ;  /* 0x0000334018187816 */ /* 0x000fe2000000001c */
[----:B------:R0:W-:Y:S01]  /*36e40*/  STL [R1+0x1084], R32 ;  /* 0x0010842001007387 */ /* 0x0001e20000100800 */
[----:B------:R-:W-:Y:S01]  /*36e50*/  PRMT R19, R19, 0x3340, R20 ;  /* 0x0000334013137816 */ /* 0x000fe20000000014 */
[----:B------:R-:W-:Y:S01]  /*36e60*/  VIADD R36, R40, UR9 ;  /* 0x0000000928247c36 */ /* 0x000fe20008000000 */
[----:B------:R-:W-:Y:S01]  /*36e70*/  SHF.R.U32.HI R48, RZ, 0x8, R163 ;  /* 0x00000008ff307819 */ /* 0x000fe200000116a3 */
[----:B------:R-:W-:Y:S01]  /*36e80*/  STL [R1+0xec8], R24 ;  /* 0x000ec81801007387 */ /* 0x000fe20000100800 */
[----:B------:R-:W-:Y:S01]  /*36e90*/  LOP3.LUT R20, R13, 0xffff, RZ, 0xc0, !PT ;  /* 0x0000ffff0d147812 */ /* 0x000fe200078ec0ff */
[----:B------:R-:W-:Y:S01]  /*36ea0*/  ULDC UR8, c[0x0][0x248] ;  /* 0x0000920000087ab9 */ /* 0x000fe20000000800 */
[----:B------:R-:W-:Y:S01]  /*36eb0*/  ULDC UR9, c[0x0][0x248] ;  /* 0x0000920000097ab9 */ /* 0x000fe20000000800 */
[----:B------:R3:W-:Y:S01]  /*36ec0*/  STL [R1+0xecc], R19 ;  /* 0x000ecc1301007387 */ /* 0x0007e20000100800 */
[----:B0-----:R-:W-:Y:S01]  /*36ed0*/  VIADD R32, R36, UR5 ;  /* 0x0000000524207c36 */ /* 0x001fe20008000000 */
[----:B------:R-:W-:Y:S01]  /*36ee0*/  LOP3.LUT R48, R48, 0xffff, RZ, 0xc0, !PT ;  /* 0x0000ffff30307812 */ /* 0x000fe200078ec0ff */
[----:B------:R-:W-:Y:S01]  /*36ef0*/  ULDC UR5, c[0x0][0x248] ;  /* 0x0000920000057ab9 */ /* 0x000fe20000000800 */
[----:B---3--:R-:W-:Y:S01]  /*36f00*/  LOP3.LUT R19, R5, 0xffff, RZ, 0xc0, !PT ;  /* 0x0000ffff05137812 */ /* 0x008fe200078ec0ff */
[----:B------:R-:W-:Y:S01]  /*36f10*/  VIADD R28, R32, UR10 ;  /* 0x0000000a201c7c36 */ /* 0x000fe20008000000 */
[----:B------:R-:W3:Y:S01]  /*36f20*/  LDL.LU R5, [R1+0x14d8] ;  /* 0x0014d80001057983 */ /* 0x000ee20000300800 */
[----:B------:R-:W-:Y:S01]  /*36f30*/  ULDC UR10, c[0x0][0x248] ;  /* 0x00009200000a7ab9 */ /* 0x000fe20000000800 */
[----:B------:R-:W-:-:S02]  /*36f40*/  PRMT R24, R19, 0x3340, R161 ;  /* 0x0000334013187816 */ /* 0x000fc400000000a1 */
[----:B------:R-:W-:Y:S01]  /*36f50*/  SHF.R.U32.HI R49, RZ, 0x8, R19 ;  /* 0x00000008ff317819 */ /* 0x000fe20000011613 */
[----:B------:R-:W3:Y:S01]  /*36f60*/  LDL.LU R13, [R1+0x14d4] ;  /* 0x0014d400010d7983 */ /* 0x000ee20000300800 */
[----:B------:R-:W-:Y:S02]  /*36f70*/  SHF.R.U32.HI R19, RZ, 0x8, R20 ;  /* 0x00000008ff137819 */ /* 0x000fe40000011614 */
[----:B------:R-:W-:Y:S01]  /*36f80*/  PRMT R20, R20, 0x3340, R163 ;  /* 0x0000334014147816 */ /* 0x000fe200000000a3 */
[----:B------:R0:W-:Y:S01]  /*36f90*/  STL [R1+0x107c], R24 ;  /* 0x00107c1801007387 */ /* 0x0001e20000100800 */
[----:B------:R-:W-:-:S03]  /*36fa0*/  LOP3.LUT R19, R19, 0xffff, RZ, 0xc0, !PT ;  /* 0x0000ffff13137812 */ /* 0x000fc600078ec0ff */
[----:B------:R1:W-:Y:S01]  /*36fb0*/  STL [R1+0x1078], R20 ;  /* 0x0010781401007387 */ /* 0x0003e20000100800 */
[----:B0-----:R-:W-:Y:S01]  /*36fc0*/  VIADD R24, R28, UR11 ;  /* 0x0000000b1c187c36 */ /* 0x001fe20008000000 */
[----:B------:R-:W-:Y:S01]  /*36fd0*/  PRMT R48, R19, 0x3340, R48 ;  /* 0x0000334013307816 */ /* 0x000fe20000000030 */
[----:B------:R-:W-:Y:S02]  /*36fe0*/  ULDC UR11, c[0x0][0x248] ;  /* 0x00009200000b7ab9 */ /* 0x000fe40000000800 */
[----:B-1----:R-:W-:Y:S01]  /*36ff0*/  VIADD R20, R24, UR8 ;  /* 0x0000000818147c36 */ /* 0x002fe20008000000 */
        /* <DEDUP_REMOVED lines=26> */
[----:B------:R-:W-:Y:S01]  /*371a0*/  LOP3.LUT R50, R50, 0xffff, RZ, 0xc0, !PT ;  /* 0x0000ffff32327812 */ /* 0x000fe200078ec0ff */
[----:B------:R-:W-:Y:S02]  /*371b0*/  ULDC UR9, c[0x0][0x248] ;  /* 0x0000920000097ab9 */ /* 0x000fe40000000800 */
[----:B------:R-:W-:Y:S01]  /*371c0*/  VIADD R120, R121, UR5 ;  /* 0x0000000579787c36 */ /* 0x000fe20008000000 */
[----:B------:R-:W-:Y:S01]  /*371d0*/  PRMT R49, R49, 0x3340, R50 ;  /* 0x0000334031317816 */ /* 0x000fe20000000032 */
[----:B------:R-:W-:-:S02]  /*371e0*/  ULDC UR5, c[0x0][0x248] ;  /* 0x0000920000057ab9 */ /* 0x000fc40000000800 */
[----:B------:R-:W-:Y:S01]  /*371f0*/  VIADD R119, R120, UR10 ;  /* 0x0000000a78777c36 */ /* 0x000fe20008000000 */
[----:B------:R-:W-:Y:S01]  /*37200*/  LOP3.LUT R157, R157, 0xffff, RZ, 0xc0, !PT ;  /* 0x0000ffff9d9d7812 */ /* 0x000fe200078ec0ff */
[----:B------:R-:W-:Y:S01]  /*37210*/  STL [R1+0xec0], R49 ;  /* 0x000ec03101007387 */ /* 0x000fe20000100800 */
[----:B------:R-:W-:Y:S01]  /*37220*/  LOP3.LUT R159, R159, 0xffff, RZ, 0xc0, !PT ;  /* 0x0000ffff9f9f7812 */ /* 0x000fe200078ec0ff */
[----:B------:R-:W-:Y:S01]  /*37230*/  VIADD R118, R119, UR11 ;  /* 0x0000000b77767c36 */ /* 0x000fe20008000000 */
[----:B------:R-:W-:Y:S01]  /*37240*/  SHF.R.U32.HI R50, RZ, 0x8, R157 ;  /* 0x00000008ff327819 */ /* 0x000fe2000001169d */
[----:B------:R2:W-:Y:S01]  /*37250*/  STL [R1+0xec4], R48 ;  /* 0x000ec43001007387 */ /* 0x0005e20000100800 */
[----:B------:R-:W-:Y:S01]  /*37260*/  ULDC UR10, c[0x0][0x248] ;  /* 0x00009200000a7ab9 */ /* 0x000fe20000000800 */
[----:B------:R-:W-:Y:S01]  /*37270*/  VIADD R117, R118, UR8 ;  /* 0x0000000876757c36 */ /* 0x000fe20008000000 */
[----:B------:R-:W-:Y:S01]  /*37280*/  ULDC UR8, c[0x0][0x248] ;  /* 0x0000920000087ab9 */ /* 0x000fe20000000800 */
[----:B------:R-:W-:Y:S01]  /*37290*/  LOP3.LUT R56, R56, 0xffff, RZ, 0xc0, !PT ;  /* 0x0000ffff38387812 */ /* 0x000fe200078ec0ff */
[----:B------:R-:W-:Y:S01]  /*372a0*/  ULDC UR11, c[0x0][0x248] ;  /* 0x00009200000b7ab9 */ /* 0x000fe20000000800 */
[----:B------:R-:W-:Y:S01]  /*372b0*/  VIADD R116, R117, UR5 ;  /* 0x0000000575747c36 */ /* 0x000fe20008000000 */
[----:B------:R-:W-:Y:S01]  /*372c0*/  ULDC UR5, c[0x0][0x248] ;  /* 0x0000920000057ab9 */ /* 0x000fe20000000800 */
[----:B--2---:R-:W-:-:S02]  /*372d0*/  LOP3.LUT R48, R15, 0xffff, RZ, 0xc0, !PT ;  /* 0x0000ffff0f307812 */ /* 0x004fc400078ec0ff */
[----:B------:R-:W-:Y:S01]  /*372e0*/  VIADD R115, R116, UR5 ;  /* 0x0000000574737c36 */ /* 0x000fe20008000000 */
[----:B------:R-:W-:Y:S01]  /*372f0*/  LOP3.LUT R49, R16, 0xffff, RZ, 0xc0, !PT ;  /* 0x0000ffff10317812 */ /* 0x000fe200078ec0ff */
[----:B------:R-:W2:Y:S01]  /*37300*/  LDL.LU R15, [R1+0x14d0] ;  /* 0x0014d000010f7983 */ /* 0x000ea20000300800 */
[----:B------:R-:W-:Y:S01]  /*37310*/  PRMT R51, R48, 0x3340, R157 ;  /* 0x0000334030337816 */ /* 0x000fe2000000009d */
[----:B------:R-:W-:Y:S01]  /*37320*/  VIADD R114, R115, UR8 ;  /* 0x0000000873727c36 */ /* 0x000fe20008000000 */
[----:B------:R-:W-:Y:S01]  /*37330*/  SHF.R.U32.HI R167, RZ, 0x8, R48 ;  /* 0x00000008ffa77819 */ /* 0x000fe20000011630 */
[----:B------:R-:W2:Y:S01]  /*37340*/  LDL.LU R16, [R1+0x14cc] ;  /* 0x0014cc0001107983 */ /* 0x000ea20000300800 */
[----:B------:R-:W-:Y:S01]  /*37350*/  SHF.R.U32.HI R48, RZ, 0x8, R49 ;  /* 0x00000008ff307819 */ /* 0x000fe20000011631 */
[----:B------:R-:W-:Y:S01]  /*37360*/  VIADD R113, R114, UR9 ;  /* 0x0000000972717c36 */ /* 0x000fe20008000000 */
[----:B------:R-:W-:Y:S01]  /*37370*/  ULDC UR5, c[0x0][0x248] ;  /* 0x0000920000057ab9 */ /* 0x000fe20000000800 */
[----:B------:R0:W-:Y:S01]  /*37380*/  STL [R1+0x1068], R51 ;  /* 0x0010683301007387 */ /* 0x0001e20000100800 */
[----:B------:R-:W-:Y:S01]  /*37390*/  LOP3.LUT R48, R48, 0xffff, RZ, 0xc0, !PT ;  /* 0x0000ffff30307812 */ /* 0x000fe200078ec0ff */
[----:B------:R-:W-:Y:S01]  /*373a0*/  VIADD R112, R113, UR5 ;  /* 0x0000000571707c36 */ /* 0x000fe20008000000 */
[----:B------:R-:W-:Y:S01]  /*373b0*/  LOP3.LUT R167, R167, 0xffff, RZ, 0xc0, !PT ;  /* 0x0000ffffa7a77812 */ /* 0x000fe200078ec0ff */
[----:B------:R-:W-:Y:S01]  /*373c0*/  ULDC UR8, c[0x0][0x248] ;  /* 0x0000920000087ab9 */ /* 0x000fe20000000800 */
[----:B------:R-:W-:Y:S01]  /*373d0*/  LOP3.LUT R50, R50, 0xffff, RZ, 0xc0, !PT ;  /* 0x0000ffff32327812 */ /* 0x000fe200078ec0ff */
[----:B------:R-:W-:Y:S01]  /*373e0*/  ULDC UR9, c[0x0][0x248] ;  /* 0x0000920000097ab9 */ /* 0x000fe20000000800 */
[--C-:B0-----:R-:W-:Y:S01]  /*373f0*/  PRMT R51, R49, 0x3340, R159.reuse ;  /* 0x0000334031337816 */ /* 0x101fe2000000009f */
[----:B------:R-:W-:Y:S01]  /*37400*/  ULDC UR5, c[0x0][0x248] ;  /* 0x0000920000057ab9 */ /* 0x000fe20000000800 */
[----:B------:R-:W-:Y:S01]  /*37410*/  SHF.R.U32.HI R49, RZ, 0x8, R159 ;  /* 0x00000008ff317819 */ /* 0x000fe2000001169f */
[----:B------:R-:W-:Y:S01]  /*37420*/  VIADD R111, R112, UR10 ;  /* 0x0000000a706f7c36 */ /* 0x000fe20008000000 */
[----:B------:R-:W-:Y:S01]  /*37430*/  PRMT R167, R167, 0x3340, R50 ;  /* 0x00003340a7a77816 */ /* 0x000fe20000000032 */
[----:B------:R-:W-:Y:S01]  /*37440*/  STL [R1+0x1064], R51 ;  /* 0x0010643301007387 */ /* 0x000fe20000100800 */
[----:B------:R-:W-:Y:S01]  /*37450*/  LOP3.LUT R49, R49, 0xffff, RZ, 0xc0, !PT ;  /* 0x0000ffff31317812 */ /* 0x000fe200078ec0ff */
[----:B------:R-:W-:Y:S01]  /*37460*/  VIADD R110, R111, UR11 ;  /* 0x0000000b6f6e7c36 */ /* 0x000fe20008000000 */
[----:B------:R-:W-:Y:S01]  /*37470*/  LOP3.LUT R58, R58, 0xffff, RZ, 0xc0, !PT ;  /* 0x0000ffff3a3a7812 */ /* 0x000fe200078ec0ff */
[----:B------:R-:W-:Y:S01]  /*37480*/  ULDC UR10, c[0x0][0x248] ;  /* 0x00009200000a7ab9 */ /* 0x000fe20000000800 */
[----:B------:R-:W-:Y:S01]  /*37490*/  PRMT R48, R48, 0x3340, R49 ;  /* 0x0000334030307816 */ /* 0x000fe20000000031 */
[----:B------:R-:W-:Y:S01]  /*374a0*/  ULDC UR11, c[0x0][0x248] ;  /* 0x00009200000b7ab9 */ /* 0x000fe20000000800 */
[----:B------:R-:W-:Y:S01]  /*374b0*/  LOP3.LUT R49, R17, 0xffff, RZ, 0xc0, !PT ;  /* 0x0000ffff11317812 */ /* 0x000fe200078ec0ff */
[----:B------:R-:W-:Y:S01]  /*374c0*/  VIADD R109, R110, UR8 ;  /* 0x000000086e6d7c36 */ /* 0x000fe20008000000 */
[----:B------:R-:W-:Y:S01]  /*374d0*/  F2FP.SATFINITE.E5M2.F32.PACK_AB_MERGE_C R27, R107, R106, RZ ;  /* 0x0000006a6b1b723e */ /* 0x000fe200048060ff */
[----:B------:R0:W-:Y:S01]  /*374e0*/  STL [R1+0xe88], R48 ;  /* 0x000e883001007387 */ /* 0x0001e20000100800 */
[----:B------:R-:W-:Y:S01]  /*374f0*/  PRMT R50, R49, 0x3340, R56 ;  /* 0x0000334031327816 */ /* 0x000fe20000000038 */
[----:B------:R-:W-:-:S02]  /*37500*/  ULDC UR8, c[0x0][0x248] ;  /* 0x0000920000087ab9 */ /* 0x000fc40000000800 */
[----:B------:R-:W2:Y:S01]  /*37510*/  LDL.LU R17, [R1+0x14c8] ;  /* 0x0014c80001117983 */ /* 0x000ea20000300800 */
[----:B------:R-:W-:Y:S01]  /*37520*/  VIADD R108, R109, UR5 ;  /* 0x000000056d6c7c36 */ /* 0x000fe20008000000 */
[----:B------:R-:W-:Y:S01]  /*37530*/  ULDC UR5, c[0x0][0x248] ;  /* 0x0000920000057ab9 */ /* 0x000fe20000000800 */
[----:B0-----:R-:W-:Y:S02]  /*37540*/  LOP3.LUT R48, R12, 0xffff, RZ, 0xc0, !PT ;  /* 0x0000ffff0c307812 */ /* 0x001fe400078ec0ff */
[----:B------:R-:W2:Y:S02]  /*37550*/  LDL.LU R12, [R1+0x14c4] ;  /* 0x0014c400010c7983 */ /* 0x000ea40000300800 */
[----:B------:R-:W-:Y:S02]  /*37560*/  SHF.R.U32.HI R159, RZ, 0x8, R48 ;  /* 0x00000008ff9f7819 */ /* 0x000fe40000011630 */
[----:B------:R0:W-:Y:S01]  /*37570*/  STL [R1+0x1050], R50 ;  /* 0x0010503201007387 */ /* 0x0001e20000100800 */
[----:B------:R-:W-:Y:S01]  /*37580*/  VIADD R107, R108, UR5 ;  /* 0x000000056c6b7c36 */ /* 0x000fe20008000000 */
[----:B------:R-:W-:Y:S01]  /*37590*/  LOP3.LUT R159, R159, 0xffff, RZ, 0xc0, !PT ;  /* 0x0000ffff9f9f7812 */ /* 0x000fe200078ec0ff */
[----:B------:R-:W-:Y:S01]  /*375a0*/  ULDC UR5, c[0x0][0x248] ;  /* 0x0000920000057ab9 */ /* 0x000fe20000000800 */
[----:B------:R-:W-:-:S02]  /*375b0*/  SHF.R.U32.HI R157, RZ, 0x8, R49 ;  /* 0x00000008ff9d7819 */ /* 0x000fc40000011631 */
[--C-:B0-----:R-:W-:Y:S02]  /*375c0*/  PRMT R50, R48, 0x3340, R58.reuse ;  /* 0x0000334030327816 */ /* 0x101fe4000000003a */
[----:B------:R-:W-:Y:S01]  /*375d0*/  SHF.R.U32.HI R48, RZ, 0x8, R58 ;  /* 0x00000008ff307819 */ /* 0x000fe2000001163a */
[----:B------:R-:W-:Y:S01]  /*375e0*/  VIADD R106, R107, UR8 ;  /* 0x000000086b6a7c36 */ /* 0x000fe20008000000 */
[----:B------:R-:W-:Y:S02]  /*375f0*/  SHF.R.U32.HI R49, RZ, 0x8, R56 ;  /* 0x00000008ff317819 */ /* 0x000fe40000011638 */
[----:B------:R-:W-:Y:S02]  /*37600*/  LOP3.LUT R60, R60, 0xffff, RZ, 0xc0, !PT ;  /* 0x0000ffff3c3c7812 */ /* 0x000fe400078ec0ff */
[----:B------:R-:W-:Y:S01]  /*37610*/  LOP3.LUT R48, R48, 0xffff, RZ, 0xc0, !PT ;  /* 0x0000ffff30307812 */ /* 0x000fe200078ec0ff */
[----:B------:R-:W-:Y:S01]  /*37620*/  VIADD R105, R106, UR9 ;  /* 0x000000096a697c36 */ /* 0x000fe20008000000 */
[----:B------:R-:W-:Y:S01]  /*37630*/  LOP3.LUT R157, R157, 0xffff, RZ, 0xc0, !PT ;  /* 0x0000ffff9d9d7812 */ /* 0x000fe200078ec0ff */
[----:B------:R0:W-:Y:S01]  /*37640*/  STL [R1+0x1044], R50 ;  /* 0x0010443201007387 */ /* 0x0001e20000100800 */
[----:B------:R-:W-:Y:S01]  /*37650*/  PRMT R159, R159, 0x3340, R48 ;  /* 0x000033409f9f7816 */ /* 0x000fe20000000030 */
[----:B------:R-:W-:Y:S01]  /*37660*/  ULDC UR8, c[0x0][0x248] ;  /* 0x0000920000087ab9 */ /* 0x000fe20000000800 */
[----:B------:R-:W-:-:S02]  /*37670*/  LOP3.LUT R48, R10, 0xffff, RZ, 0xc0, !PT ;  /* 0x0000ffff0a307812 */ /* 0x000fc400078ec0ff */
[----:B------:R-:W-:Y:S01]  /*37680*/  LOP3.LUT R49, R49, 0xffff, RZ, 0xc0, !PT ;  /* 0x0000ffff31317812 */ /* 0x000fe200078ec0ff */
[----:B------:R-:W-:Y:S01]  /*37690*/  VIADD R104, R105, UR5 ;  /* 0x0000000569687c36 */ /* 0x000fe20008000000 */
[----:B------:R-:W-:Y:S01]  /*376a0*/  PRMT R52, R48, 0x3340, R60 ;  /* 0x0000334030347816 */ /* 0x000fe2000000003c */
[----:B------:R-:W2:Y:S01]  /*376b0*/  LDL.LU R10, [R1+0x14c0] ;  /* 0x0014c000010a7983 */ /* 0x000ea20000300800 */
[----:B------:R-:W-:Y:S01]  /*376c0*/  PRMT R157, R157, 0x3340, R49 ;  /* 0x000033409d9d7816 */ /* 0x000fe20000000031 */
[----:B------:R-:W-:Y:S01]  /*376d0*/  ULDC UR5, c[0x0][0x248] ;  /* 0x0000920000057ab9 */ /* 0x000fe20000000800 */
[----:B------:R-:W-:Y:S01]  /*376e0*/  LOP3.LUT R49, R11, 0xffff, RZ, 0xc0, !PT ;  /* 0x0000ffff0b317812 */ /* 0x000fe200078ec0ff */
[----:B------:R-:W-:Y:S01]  /*376f0*/  ULDC UR9, c[0x0][0x248] ;  /* 0x0000920000097ab9 */ /* 0x000fe20000000800 */
[----:B------:R-:W-:Y:S01]  /*37700*/  LOP3.LUT R62, R62, 0xffff, RZ, 0xc0, !PT ;  /* 0x0000ffff3e3e7812 */ /* 0x000fe200078ec0ff */
[----:B------:R-:W2:Y:S01]  /*37710*/  LDL.LU R11, [R1+0x14bc] ;  /* 0x0014bc00010b7983 */ /* 0x000ea20000300800 */
[----:B0-----:R-:W-:Y:S01]  /*37720*/  SHF.R.U32.HI R50, RZ, 0x8, R48 ;  /* 0x00000008ff327819 */ /* 0x001fe20000011630 */
[----:B------:R-:W-:Y:S01]  /*37730*/  VIADD R103, R104, UR10 ;  /* 0x0000000a68677c36 */ /* 0x000fe20008000000 */
[----:B------:R-:W-:Y:S01]  /*37740*/  SHF.R.U32.HI R51, RZ, 0x8, R60 ;  /* 0x00000008ff337819 */ /* 0x000fe2000001163c */
[----:B------:R0:W-:Y:S01]  /*37750*/  STL [R1+0x1048], R52 ;  /* 0x0010483401007387 */ /* 0x0001e20000100800 */
[----:B------:R-:W-:Y:S01]  /*37760*/  SHF.R.U32.HI R48, RZ, 0x8, R49 ;  /* 0x00000008ff307819 */ /* 0x000fe20000011631 */
[----:B------:R-:W-:Y:S01]  /*37770*/  VIADD R102, R103, UR11 ;  /* 0x0000000b67667c36 */ /* 0x000fe20008000000 */
[----:B------:R-:W-:Y:S01]  /*37780*/  LOP3.LUT R50, R50, 0xffff, RZ, 0xc0, !PT ;  /* 0x0000ffff32327812 */ /* 0x000fe200078ec0ff */
[----:B------:R-:W-:Y:S01]  /*37790*/  ULDC UR10, c[0x0][0x248] ;  /* 0x00009200000a7ab9 */ /* 0x000fe20000000800 */
[----:B------:R-:W-:-:S02]  /*377a0*/  LOP3.LUT R51, R51, 0xffff, RZ, 0xc0, !PT ;  /* 0x0000ffff33337812 */ /* 0x000fc400078ec0ff */
[--C-:B0-----:R-:W-:Y:S01]  /*377b0*/  PRMT R52, R49, 0x3340, R62.reuse ;  /* 0x0000334031347816 */ /* 0x101fe2000000003e */
[----:B------:R-:W-:Y:S01]  /*377c0*/  ULDC UR11, c[0x0][0x248] ;  /* 0x00009200000b7ab9 */ /* 0x000fe20000000800 */
[----:B------:R-:W-:Y:S02]  /*377d0*/  SHF.R.U32.HI R49, RZ, 0x8, R62 ;  /* 0x00000008ff317819 */ /* 0x000fe4000001163e */
[----:B------:R-:W-:Y:S02]  /*377e0*/  LOP3.LUT R48, R48, 0xffff, RZ, 0xc0, !PT ;  /* 0x0000ffff30307812 */ /* 0x000fe400078ec0ff */
[----:B------:R-:W-:Y:S01]  /*377f0*/  LOP3.LUT R49, R49, 0xffff, RZ, 0xc0, !PT ;  /* 0x0000ffff31317812 */ /* 0x000fe200078ec0ff */
[----:B------:R-:W-:Y:S01]  /*37800*/  VIADD R101, R102, UR8 ;  /* 0x0000000866657c36 */ /* 0x000fe20008000000 */
[----:B------:R-:W-:Y:S01]  /*37810*/  PRMT R50, R50, 0x3340, R51 ;  /* 0x0000334032327816 */ /* 0x000fe20000000033 */
[----:B------:R-:W-:Y:S01]  /*37820*/  STL [R1+0x1040], R52 ;  /* 0x0010403401007387 */ /* 0x000fe20000100800 */
[----:B------:R-:W-:Y:S01]  /*37830*/  PRMT R48, R48, 0x3340, R49 ;  /* 0x0000334030307816 */ /* 0x000fe20000000031 */
[----:B------:R-:W-:Y:S01]  /*37840*/  VIADD R100, R101, UR5 ;  /* 0x0000000565647c36 */ /* 0x000fe20008000000 */
[----:B------:R-:W-:Y:S01]  /*37850*/  ULDC UR5, c[0x0][0x248] ;  /* 0x0000920000057ab9 */ /* 0x000fe20000000800 */
[----:B------:R-:W-:Y:S01]  /*37860*/  STL [R1+0xe98], R50 ;  /* 0x000e983201007387 */ /* 0x000fe20000100800 */
[----:B------:R-:W-:Y:S01]  /*37870*/  F2FP.SATFINITE.E5M2.F32.PACK_AB_MERGE_C R25, R99, R98, RZ ;  /* 0x000000626319723e */ /* 0x000fe200048060ff */
[----:B------:R-:W-:Y:S01]  /*37880*/  VIADD R99, R100, UR5 ;  /* 0x0000000564637c36 */ /* 0x000fe20008000000 */
[----:B------:R-:W-:Y:S01]  /*37890*/  LOP3.LUT R66, R66, 0xffff, RZ, 0xc0, !PT ;  /* 0x0000ffff42427812 */ /* 0x000fe200078ec0ff */
[----:B------:R0:W-:Y:S01]  /*378a0*/  STL [R1+0xe9c], R48 ;  /* 0x000e9c3001007387 */ /* 0x0001e20000100800 */
[----:B------:R-:W-:Y:S01]  /*378b0*/  ULDC UR8, c[0x0][0x248] ;  /* 0x0000920000087ab9 */ /* 0x000fe20000000800 */
[----:B------:R-:W-:Y:S01]  /*378c0*/  LOP3.LUT R49, R2, 0xffff, RZ, 0xc0, !PT ;  /* 0x0000ffff02317812 */ /* 0x000fe200078ec0ff */
[----:B------:R-:W-:Y:S01]  /*378d0*/  VIADD R98, R99, UR8 ;  /* 0x0000000863627c36 */ /* 0x000fe20008000000 */
[----:B------:R-:W-:Y:S01]  /*378e0*/  LOP3.LUT R74, R74, 0xffff, RZ, 0xc0, !PT ;  /* 0x0000ffff4a4a7812 */ /* 0x000fe200078ec0ff */
[----:B------:R-:W-:Y:S01]  /*378f0*/  ULDC UR5, c[0x0][0x248] ;  /* 0x0000920000057ab9 */ /* 0x000fe20000000800 */
[----:B------:R-:W-:-:S02]  /*37900*/  SHF.R.U32.HI R51, RZ, 0x8, R66 ;  /* 0x00000008ff337819 */ /* 0x000fc40000011642 */
[----:B0-----:R-:W-:Y:S01]  /*37910*/  LOP3.LUT R48, R0, 0xffff, RZ, 0xc0, !PT ;  /* 0x0000ffff00307812 */ /* 0x001fe200078ec0ff */
[----:B------:R-:W-:Y:S01]  /*37920*/  ULDC UR8, c[0x0][0x248] ;  /* 0x0000920000087ab9 */ /* 0x000fe20000000800 */
[----:B------:R-:W2:Y:S02]  /*37930*/  LDL.LU R0, [R1+0x14b8] ;  /* 0x0014b80001007983 */ /* 0x000ea40000300800 */
[----:B------:R-:W-:Y:S01]  /*37940*/  PRMT R52, R48, 0x3340, R66 ;  /* 0x0000334030347816 */ /* 0x000fe20000000042 */
[----:B------:R-:W-:Y:S01]  /*37950*/  VIADD R97, R98, UR9 ;  /* 0x0000000962617c36 */ /* 0x000fe20008000000 */
[----:B------:R-:W2:Y:S01]  /*37960*/  LDL.LU R2, [R1+0x14b4] ;  /* 0x0014b40001027983 */ /* 0x000ea20000300800 */
[----:B------:R-:W-:Y:S01]  /*37970*/  SHF.R.U32.HI R50, RZ, 0x8, R48 ;  /* 0x00000008ff327819 */ /* 0x000fe20000011630 */
[----:B------:R-:W-:Y:S01]  /*37980*/  ULDC UR9, c[0x0][0x248] ;  /* 0x0000920000097ab9 */ /* 0x000fe20000000800 */
[----:B------:R-:W-:Y:S01]  /*37990*/  SHF.R.U32.HI R48, RZ, 0x8, R49 ;  /* 0x00000008ff307819 */ /* 0x000fe20000011631 */
[----:B------:R0:W-:Y:S01]  /*379a0*/  STL [R1+0x103c], R52 ;  /* 0x00103c3401007387 */ /* 0x0001e20000100800 */
[----:B------:R-:W-:Y:S01]  /*379b0*/  VIADD R96, R97, UR5 ;  /* 0x0000000561607c36 */ /* 0x000fe20008000000 */
[----:B------:R-:W-:Y:S01]  /*379c0*/  LOP3.LUT R50, R50, 0xffff, RZ, 0xc0, !PT ;  /* 0x0000ffff32327812 */ /* 0x000fe200078ec0ff */
[----:B------:R-:W-:Y:S01]  /*379d0*/  ULDC UR5, c[0x0][0x248] ;  /* 0x0000920000057ab9 */ /* 0x000fe20000000800 */
[----:B------:R-:W-:-:S02]  /*379e0*/  LOP3.LUT R51, R51, 0xffff, RZ, 0xc0, !PT ;  /* 0x0000ffff33337812 */ /* 0x000fc400078ec0ff */
[--C-:B0-----:R-:W-:Y:S02]  /*379f0*/  PRMT R52, R49, 0x3340, R74.reuse ;  /* 0x0000334031347816 */ /* 0x101fe4000000004a */
        /* <DEDUP_REMOVED lines=8> */
[----:B------:R-:W-:Y:S01]  /*37a80*/  LOP3.LUT R82, R82, 0xffff, RZ, 0xc0, !PT ;  /* 0x0000ffff52527812 */ /* 0x000fe200078ec0ff */
[----:B------:R-:W-:Y:S01]  /*37a90*/  STL [R1+0xe90], R50 ;  /* 0x000e903201007387 */ /* 0x000fe20000100800 */
[----:B------:R-:W-:Y:S01]  /*37aa0*/  F2FP.SATFINITE.E5M2.F32.PACK_AB_MERGE_C R90, R91, R90, RZ ;  /* 0x0000005a5b5a723e */ /* 0x000fe200048060ff */
[----:B------:R-:W-:Y:S01]  /*37ab0*/  VIADD R93, R94, UR8 ;  /* 0x000000085e5d7c36 */ /* 0x000fe20008000000 */
[----:B------:R-:W-:Y:S01]  /*37ac0*/  LOP3.LUT R49, R7, 0xffff, RZ, 0xc0, !PT ;  /* 0x0000ffff07317812 */ /* 0x000fe200078ec0ff */
[----:B------:R0:W-:Y:S01]  /*37ad0*/  STL [R1+0xed0], R48 ;  /* 0x000ed03001007387 */ /* 0x0001e20000100800 */
[----:B------:R-:W-:Y:S01]  /*37ae0*/  LOP3.LUT R90, R90, 0xffff, RZ, 0xc0, !PT ;  /* 0x0000ffff5a5a7812 */ /* 0x000fe200078ec0ff */
[----:B------:R-:W-:Y:S01]  /*37af0*/  VIADD R92, R93, UR5 ;  /* 0x000000055d5c7c36 */ /* 0x000fe20008000000 */
[----:B------:R-:W-:Y:S01]  /*37b00*/  ULDC UR5, c[0x0][0x248] ;  /* 0x0000920000057ab9 */ /* 0x000fe20000000800 */
[----:B------:R-:W-:Y:S01]  /*37b10*/  ULDC UR8, c[0x0][0x248] ;  /* 0x0000920000087ab9 */ /* 0x000fe20000000800 */
[----:B------:R-:W-:Y:S01]  /*37b20*/  ULDC UR10, c[0x0][0x248] ;  /* 0x00009200000a7ab9 */ /* 0x000fe20000000800 */
[----:B------:R-:W-:Y:S01]  /*37b30*/  LOP3.LUT R25, R25, 0xffff, RZ, 0xc0, !PT ;  /* 0x0000ffff19197812 */ /* 0x000fe200078ec0ff */
[----:B------:R-:W-:Y:S01]  /*37b40*/  ULDC UR11, c[0x0][0x248] ;  /* 0x00009200000b7ab9 */ /* 0x000fe20000000800 */
[----:B0-----:R-:W-:Y:S01]  /*37b50*/  LOP3.LUT R48, R6, 0xffff, RZ, 0xc0, !PT ;  /* 0x0000ffff06307812 */ /* 0x001fe200078ec0ff */
[----:B------:R-:W-:Y:S01]  /*37b60*/  VIADD R91, R92, UR5 ;  /* 0x000000055c5b7c36 */ /* 0x000fe20008000000 */
[----:B------:R-:W2:Y:S01]  /*37b70*/  LDL.LU R6, [R1+0x14b0] ;  /* 0x0014b00001067983 */ /* 0x000ea20000300800 */
[--C-:B------:R-:W-:Y:S01]  /*37b80*/  SHF.R.U32.HI R51, RZ, 0x8, R82.reuse ;  /* 0x00000008ff337819 */ /* 0x100fe20000011652 */
[----:B------:R-:W-:Y:S01]  /*37b90*/  ULDC UR5, c[0x0][0x248] ;  /* 0x0000920000057ab9 */ /* 0x000fe20000000800 */
[----:B------:R-:W-:Y:S01]  /*37ba0*/  PRMT R52, R48, 0x3340, R82 ;  /* 0x0000334030347816 */ /* 0x000fe20000000052 */
[----:B------:R-:W2:Y:S01]  /*37bb0*/  LDL.LU R7, [R1+0x14ac] ;  /* 0x0014ac0001077983 */ /* 0x000ea20000300800 */
[----:B------:R-:W-:-:S02]  /*37bc0*/  SHF.R.U32.HI R50, RZ, 0x8, R48 ;  /* 0x00000008ff327819 */ /* 0x000fc40000011630 */
[----:B------:R-:W-:Y:S01]  /*37bd0*/  SHF.R.U32.HI R48, RZ, 0x8, R49 ;  /* 0x00000008ff307819 */ /* 0x000fe20000011631 */
[----:B------:R0:W-:Y:S01]  /*37be0*/  STL [R1+0x1054], R52 ;  /* 0x0010543401007387 */ /* 0x0001e20000100800 */
[----:B------:R-:W-:Y:S02]  /*37bf0*/  LOP3.LUT R50, R50, 0xffff, RZ, 0xc0, !PT ;  /* 0x0000ffff32327812 */ /* 0x000fe400078ec0ff */
[----:B------:R-:W-:Y:S02]  /*37c00*/  LOP3.LUT R51, R51, 0xffff, RZ, 0xc0, !PT ;  /* 0x0000ffff33337812 */ /* 0x000fe400078ec0ff */
[--C-:B0-----:R-:W-:Y:S02]  /*37c10*/  PRMT R52, R49, 0x3340, R90.reuse ;  /* 0x0000334031347816 */ /* 0x101fe4000000005a */
[----:B------:R-:W-:Y:S01]  /*37c20*/  SHF.R.U32.HI R49, RZ, 0x8, R90 ;  /* 0x00000008ff317819 */ /* 0x000fe2000001165a */
[----:B------:R-:W-:Y:S01]  /*37c30*/  VIADD R90, R91, UR8 ;  /* 0x000000085b5a7c36 */ /* 0x000fe20008000000 */
[----:B------:R-:W-:-:S02]  /*37c40*/  LOP3.LUT R48, R48, 0xffff, RZ, 0xc0, !PT ;  /* 0x0000ffff30307812 */ /* 0x000fc400078ec0ff */
[----:B------:R-:W-:Y:S01]  /*37c50*/  PRMT R50, R50, 0x3340, R51 ;  /* 0x0000334032327816 */ /* 0x000fe20000000033 */
[----:B------:R-:W-:Y:S01]  /*37c60*/  VIADD R89, R90, UR9 ;  /* 0x000000095a597c36 */ /* 0x000fe20008000000 */
[----:B------:R-:W-:Y:S01]  /*37c70*/  LOP3.LUT R49, R49, 0xffff, RZ, 0xc0, !PT ;  /* 0x0000ffff31317812 */ /* 0x000fe200078ec0ff */
[----:B------:R0:W-:Y:S01]  /*37c80*/  STL [R1+0x106c], R52 ;  /* 0x00106c3401007387 */ /* 0x0001e20000100800 */
[----:B------:R-:W1:Y:S01]  /*37c90*/  LDC R51, c[0x0][0x244] ;  /* 0x00009100ff337b82 */ /* 0x000e620000000800 */
[----:B------:R-:W-:Y:S01]  /*37ca0*/  VIADD R88, R89, UR5 ;  /* 0x0000000559587c36 */ /* 0x000fe20008000000 */
[----:B------:R-:W-:Y:S01]  /*37cb0*/  PRMT R48, R48, 0x3340, R49 ;  /* 0x0000334030307816 */ /* 0x000fe20000000031 */
[----:B------:R4:W-:Y:S01]  /*37cc0*/  STL [R1+0xef8], R50 ;  /* 0x000ef83201007387 */ /* 0x0009e20000100800 */
[----:B------:R-:W-:Y:S01]  /*37cd0*/  LOP3.LUT R49, R8, 0xffff, RZ, 0xc0, !PT ;  /* 0x0000ffff08317812 */ /* 0x000fe200078ec0ff */
[----:B------:R-:W-:Y:S01]  /*37ce0*/  VIADD R87, R88, UR10 ;  /* 0x0000000a58577c36 */ /* 0x000fe20008000000 */
[----:B------:R-:W-:Y:S01]  /*37cf0*/  LOP3.LUT R27, R27, 0xffff, RZ, 0xc0, !PT ;  /* 0x0000ffff1b1b7812 */ /* 0x000fe200078ec0ff */
[----:B------:R3:W-:Y:S01]  /*37d00*/  STL [R1+0xf28], R48 ;  /* 0x000f283001007387 */ /* 0x0007e20000100800 */
[----:B------:R-:W-:Y:S01]  /*37d10*/  ULDC UR8, c[0x0][0x248] ;  /* 0x0000920000087ab9 */ /* 0x000fe20000000800 */
[----:B0-----:R-:W-:Y:S01]  /*37d20*/  PRMT R52, R49, 0x3340, R25 ;  /* 0x0000334031347816 */ /* 0x001fe20000000019 */
[----:B------:R-:W-:Y:S01]  /*37d30*/  VIADD R86, R87, UR11 ;  /* 0x0000000b57567c36 */ /* 0x000fe20008000000 */
[----:B------:R-:W2:Y:S01]  /*37d40*/  LDL.LU R8, [R1+0x14a8] ;  /* 0x0014a80001087983 */ /* 0x000ea20000300800 */
[----:B------:R-:W-:Y:S01]  /*37d50*/  ULDC UR5, c[0x0][0x248] ;  /* 0x0000920000057ab9 */ /* 0x000fe20000000800 */
[----:B----4-:R-:W-:Y:S01]  /*37d60*/  SHF.R.U32.HI R50, RZ, 0x8, R49 ;  /* 0x00000008ff327819 */ /* 0x010fe20000011631 */
[----:B------:R-:W-:Y:S01]  /*37d70*/  ULDC.64 UR10, c[0x0][0x220] ;  /* 0x00008800000a7ab9 */ /* 0x000fe20000000a00 */
[----:B---3--:R-:W-:-:S02]  /*37d80*/  LOP3.LUT R48, R190, 0xffff, RZ, 0xc0, !PT ;  /* 0x0000ffffbe307812 */ /* 0x008fc400078ec0ff */
[----:B------:R-:W-:Y:S01]  /*37d90*/  SHF.R.U32.HI R49, RZ, 0x8, R25 ;  /* 0x00000008ff317819 */ /* 0x000fe20000011619 */
[----:B------:R-:W-:Y:S01]  /*37da0*/  VIADD R85, R86, UR8 ;  /* 0x0000000856557c36 */ /* 0x000fe20008000000 */
[----:B------:R-:W-:Y:S01]  /*37db0*/  SHF.R.U32.HI R25, RZ, 0x8, R48 ;  /* 0x00000008ff197819 */ /* 0x000fe20000011630 */
[----:B------:R-:W3:Y:S01]  /*37dc0*/  LDL.LU R190, [R1+0x14a4] ;  /* 0x0014a40001be7983 */ /* 0x000ee20000300800 */
[--C-:B------:R-:W-:Y:S01]  /*37dd0*/  PRMT R48, R48, 0x3340, R27.reuse ;  /* 0x0000334030307816 */ /* 0x100fe2000000001b */
[----:B------:R-:W-:Y:S01]  /*37de0*/  VIADD R84, R85, UR5 ;  /* 0x0000000555547c36 */ /* 0x000fe20008000000 */
[----:B------:R-:W-:Y:S01]  /*37df0*/  LOP3.LUT R49, R49, 0xffff, RZ, 0xc0, !PT ;  /* 0x0000ffff31317812 */ /* 0x000fe200078ec0ff */
[----:B------:R-:W-:Y:S01]  /*37e00*/  STL [R1+0x1070], R52 ;  /* 0x0010703401007387 */ /* 0x000fe20000100800 */
[----:B------:R-:W-:Y:S01]  /*37e10*/  ULDC UR8, c[0x0][0x248] ;  /* 0x0000920000087ab9 */ /* 0x000fe20000000800 */
[----:B------:R-:W-:Y:S02]  /*37e20*/  ULDC UR5, c[0x0][0x244] ;  /* 0x0000910000057ab9 */ /* 0x000fe40000000800 */
[----:B------:R0:W-:Y:S01]  /*37e30*/  STL [R1+0x1074], R48 ;  /* 0x0010743001007387 */ /* 0x0001e20000100800 */
[----:B------:R-:W-:Y:S01]  /*37e40*/  VIADD R83, R84, UR8 ;  /* 0x0000000854537c36 */ /* 0x000fe20008000000 */
[----:B------:R-:W-:Y:S01]  /*37e50*/  ULDC UR8, c[0x0][0x248] ;  /* 0x0000920000087ab9 */ /* 0x000fe20000000800 */
[----:B------:R-:W-:-:S02]  /*37e60*/  SHF.R.U32.HI R27, RZ, 0x8, R27 ;  /* 0x00000008ff1b7819 */ /* 0x000fc4000001161b */
[----:B0-----:R-:W-:Y:S01]  /*37e70*/  LOP3.LUT R48, R50, 0xffff, RZ, 0xc0, !PT ;  /* 0x0000ffff32307812 */ /* 0x001fe200078ec0ff */
[----:B------:R-:W-:Y:S01]  /*37e80*/  VIADD R82, R83, UR8 ;  /* 0x0000000853527c36 */ /* 0x000fe20008000000 */
[----:B------:R-:W-:Y:S02]  /*37e90*/  ULDC.64 UR8, c[0x0][0x220] ;  /* 0x0000880000087ab9 */ /* 0x000fe40000000a00 */
[----:B------:R-:W-:Y:S01]  /*37ea0*/  PRMT R48, R48, 0x3340, R49 ;  /* 0x0000334030307816 */ /* 0x000fe20000000031 */
[----:B------:R-:W-:Y:S01]  /*37eb0*/  IMAD R49, R4, UR5, RZ ;  /* 0x0000000504317c24 */ /* 0x000fe2000f8e02ff */
[----:B------:R-:W-:Y:S01]  /*37ec0*/  LOP3.LUT R25, R25, 0xffff, RZ, 0xc0, !PT ;  /* 0x0000ffff19197812 */ /* 0x000fe200078ec0ff */
[----:B------:R-:W-:Y:S01]  /*37ed0*/  ULDC UR5, c[0x0][0x248] ;  /* 0x0000920000057ab9 */ /* 0x000fe20000000800 */
[----:B------:R-:W-:Y:S01]  /*37ee0*/  LOP3.LUT R27, R27, 0xffff, RZ, 0xc0, !PT ;  /* 0x0000ffff1b1b7812 */ /* 0x000fe200078ec0ff */
[----:B------:R1:W-:Y:S01]  /*37ef0*/  STL [R1+0xf2c], R48 ;  /* 0x000f2c3001007387 */ /* 0x0003e20000100800 */
[----:B------:R-:W-:-:S02]  /*37f00*/  IADD3 R53, P3, R49, UR8, RZ ;  /* 0x0000000831357c10 */ /* 0x000fc4000ff7e0ff */
[----:B------:R-:W-:Y:S02]  /*37f10*/  SHF.R.S32.HI R155, RZ, 0x1f, R45 ;  /* 0x0000001fff9b7819 */ /* 0x000fe4000001142d */
[----:B------:R-:W-:Y:S01]  /*37f20*/  SHF.R.S32.HI R153, RZ, 0x1f, R132 ;  /* 0x0000001fff997819 */ /* 0x000fe20000011484 */
[----:B------:R-:W-:Y:S02]  /*37f30*/  VIADD R81, R82, UR5 ;  /* 0x0000000552517c36 */ /* 0x000fe40008000000 */
[----:B-1----:R-:W-:Y:S01]  /*37f40*/  IMAD R48, R51, 0x100, R49 ;  /* 0x0000010033307824 */ /* 0x002fe200078e0231 */
[----:B------:R-:W-:Y:S01]  /*37f50*/  LEA.HI.X.SX32 R49, R49, UR9, 0x1, P3 ;  /* 0x0000000931317c11 */ /* 0x000fe200098f0eff */
[----:B------:R-:W-:Y:S01]  /*37f60*/  ULDC UR5, c[0x0][0x248] ;  /* 0x0000920000057ab9 */ /* 0x000fe20000000800 */
[----:B------:R-:W-:Y:S01]  /*37f70*/  PRMT R25, R25, 0x3340, R27 ;  /* 0x0000334019197816 */ /* 0x000fe2000000001b */
[----:B------:R-:W-:Y:S01]  /*37f80*/  ULDC UR8, c[0x0][0x248] ;  /* 0x0000920000087ab9 */ /* 0x000fe20000000800 */
[-C--:B------:R-:W-:Y:S01]  /*37f90*/  IADD3 R240, P3, R45, R53.reuse, RZ ;  /* 0x000000352df07210 */ /* 0x080fe20007f7e0ff */
[----:B------:R-:W-:Y:S01]  /*37fa0*/  ULDC UR9, c[0x0][0x248] ;  /* 0x0000920000097ab9 */ /* 0x000fe20000000800 */
[----:B------:R-:W-:Y:S01]  /*37fb0*/  IADD3 R52, P4, R48, UR10, RZ ;  /* 0x0000000a30347c10 */ /* 0x000fe2000ff9e0ff */
[----:B------:R0:W-:Y:S01]  /*37fc0*/  STL [R1+0xf48], R25 ;  /* 0x000f481901007387 */ /* 0x0001e20000100800 */
[-C--:B------:R-:W-:Y:S01]  /*37fd0*/  IADD3 R248, P6, R132, R53.reuse, RZ ;  /* 0x0000003584f87210 */ /* 0x080fe20007fde0ff */
[----:B------:R-:W-:Y:S01]  /*37fe0*/  IMAD.X R241, R155, 0x1, R49, P3 ;  /* 0x000000019bf17824 */ /* 0x000fe200018e0631 */
[----:B------:R-:W-:Y:S01]  /*37ff0*/  LEA.HI.X.SX32 R48, R48, UR11, 0x1, P4 ;  /* 0x0000000b30307c11 */ /* 0x000fe2000a0f0eff */
[----:B------:R-:W-:Y:S01]  /*38000*/  VIADD R80, R81, UR5 ;  /* 0x0000000551507c36 */ /* 0x000fe20008000000 */
[C---:B------:R-:W-:Y:S01]  /*38010*/  IADD3 R236, P4, R47.reuse, R53, RZ ;  /* 0x000000352fec7210 */ /* 0x040fe20007f9e0ff */
[----:B------:R-:W-:Y:S01]  /*38020*/  ULDC UR10, c[0x0][0x248] ;  /* 0x00009200000a7ab9 */ /* 0x000fe20000000800 */
[----:B0-----:R-:W-:Y:S01]  /*38030*/  SHF.R.S32.HI R25, RZ, 0x1f, R47 ;  /* 0x0000001fff197819 */ /* 0x001fe2000001142f */
[----:B------:R0:W-:Y:S01]  /*38040*/  STL.64 [R1+0xe58], R240 ;  /* 0x000e58f001007387 */ /* 0x0001e20000100a00 */
[----:B------:R-:W-:-:S02]  /*38050*/  IADD3 R244, P3, R47, R52, RZ ;  /* 0x000000342ff47210 */ /* 0x000fc40007f7e0ff */
[----:B------:R-:W-:Y:S01]  /*38060*/  SHF.R.S32.HI R27, RZ, 0x1f, R133 ;  /* 0x0000001fff1b7819 */ /* 0x000fe20000011485 */
[C---:B------:R-:W-:Y:S01]  /*38070*/  IMAD.X R237, R25.reuse, 0x1, R49, P4 ;  /* 0x0000000119ed7824 */ /* 0x040fe200020e0631 */
[----:B------:R-:W-:Y:S01]  /*38080*/  ULDC UR5, c[0x0][0x248] ;  /* 0x0000920000057ab9 */ /* 0x000fe20000000800 */
[--C-:B------:R-:W-:Y:S01]  /*38090*/  IMAD.X R245, R25, 0x1, R48.reuse, P3 ;  /* 0x0000000119f57824 */ /* 0x100fe200018e0630 */
[----:B------:R-:W-:Y:S01]  /*380a0*/  ULDC UR11, c[0x0][0x248] ;  /* 0x00009200000b7ab9 */ /* 0x000fe20000000800 */
[----:B0-----:R-:W-:Y:S01]  /*380b0*/  IADD3 R240, P5, R45, R52, RZ ;  /* 0x000000342df07210 */ /* 0x001fe20007fbe0ff */
[----:B------:R0:W-:Y:S04]  /*380c0*/  STL.64 [R1+0xe50], R236 ;  /* 0x000e50ec01007387 */ /* 0x0001e80000100a00 */
[----:B------:R-:W-:-:S02]  /*380d0*/  IMAD.X R241, R155, 0x1, R48, P5 ;  /* 0x000000019bf17824 */ /* 0x000fc400028e0630 */
[----:B------:R-:W-:Y:S01]  /*380e0*/  IMAD.X R249, R153, 0x1, R49, P6 ;  /* 0x0000000199f97824 */ /* 0x000fe200030e0631 */
[-C--:B0-----:R-:W-:Y:S02]  /*380f0*/  IADD3 R236, P4, R132, R52.reuse, RZ ;  /* 0x0000003484ec7210 */ /* 0x081fe40007f9e0ff */
[----:B------:R-:W-:Y:S01]  /*38100*/  IADD3 R132, P3, R133, R52, RZ ;  /* 0x0000003485847210 */ /* 0x000fe20007f7e0ff */
[----:B------:R0:W-:Y:S02]  /*38110*/  STL.64 [R1+0xe40], R240 ;  /* 0x000e40f001007387 */ /* 0x0001e40000100a00 */
[----:B------:R-:W-:Y:S02]  /*38120*/  IMAD.X R237, R153, 0x1, R48, P4 ;  /* 0x0000000199ed7824 */ /* 0x000fe400020e0630 */
[----:B------:R-:W-:Y:S01]  /*38130*/  STL.64 [R1+0xe48], R248 ;  /* 0x000e48f801007387 */ /* 0x000fe20000100a00 */
[----:B------:R-:W-:-:S03]  /*38140*/  SHF.R.S32.HI R25, RZ, 0x1f, R134 ;  /* 0x0000001fff197819 */ /* 0x000fc60000011486 */
[----:B------:R-:W-:Y:S01]  /*38150*/  STL.64 [R1+0xe38], R244 ;  /* 0x000e38f401007387 */ /* 0x000fe20000100a00 */
[-C--:B0-----:R-:W-:Y:S01]  /*38160*/  IADD3 R240, P5, R133, R53.reuse, RZ ;  /* 0x0000003585f07210 */ /* 0x081fe20007fbe0ff */
[C---:B------:R-:W-:Y:S02]  /*38170*/  IMAD.X R133, R27.reuse, 0x1, R48, P3 ;  /* 0x000000011b857824 */ /* 0x040fe400018e0630 */
[----:B------:R0:W-:Y:S04]  /*38180*/  STL.64 [R1+0xe30], R236 ;  /* 0x000e30ec01007387 */ /* 0x0001e80000100a00 */
[----:B------:R1:W-:Y:S01]  /*38190*/  STL.64 [R1+0xe20], R132 ;  /* 0x000e208401007387 */ /* 0x0003e20000100a00 */
[----:B------:R-:W-:Y:S01]  /*381a0*/  IMAD.X R241, R27, 0x1, R49, P5 ;  /* 0x000000011bf17824 */ /* 0x000fe200028e0631 */
[----:B0-----:R-:W-:-:S02]  /*381b0*/  IADD3 R236, P4, R134, R53, RZ ;  /* 0x0000003586ec7210 */ /* 0x001fc40007f9e0ff */
[----:B-1----:R-:W-:-:S03]  /*381c0*/  IADD3 R132, P3, R134, R52, RZ ;  /* 0x0000003486847210 */ /* 0x002fc60007f7e0ff */
[C---:B------:R-:W-:Y:S01]  /*381d0*/  IMAD.X R237, R25.reuse, 0x1, R49, P4 ;  /* 0x0000000119ed7824 */ /* 0x040fe200020e0631 */
[----:B------:R-:W-:Y:S01]  /*381e0*/  STL.64 [R1+0xe28], R240 ;  /* 0x000e28f001007387 */ /* 0x000fe20000100a00 */
[----:B------:R-:W-:-:S03]  /*381f0*/  IMAD.X R133, R25, 0x1, R48, P3 ;  /* 0x0000000119857824 */ /* 0x000fc600018e0630 */
[----:B------:R-:W-:Y:S01]  /*38200*/  STL.64 [R1+0xe18], R236 ;  /* 0x000e18ec01007387 */ /* 0x000fe20000100a00 */
[----:B------:R-:W-:-:S03]  /*38210*/  SHF.R.S32.HI R27, RZ, 0x1f, R135 ;  /* 0x0000001fff1b7819 */ /* 0x000fc60000011487 */
[----:B------:R0:W-:Y:S01]  /*38220*/  STL.64 [R1+0xe10], R132 ;  /* 0x000e108401007387 */ /* 0x0001e20000100a00 */
[----:B------:R-:W-:Y:S02]  /*38230*/  SHF.R.S32.HI R25, RZ, 0x1f, R136 ;  /* 0x0000001fff197819 */ /* 0x000fe40000011488 */
[----:B0-----:R-:W-:-:S05]  /*38240*/  IADD3 R132, P3, R135, R52, RZ ;  /* 0x0000003487847210 */ /* 0x001fca0007f7e0ff */
[--C-:B------:R-:W-:Y:S01]  /*38250*/  IMAD.X R133, R27, 0x1, R48.reuse, P3 ;  /* 0x000000011b857824 */ /* 0x100fe200018e0630 */
[-C--:B------:R-:W-:Y:S02]  /*38260*/  IADD3 R240, P4, R135, R53.reuse, RZ ;  /* 0x0000003587f07210 */ /* 0x080fe40007f9e0ff */
[C---:B------:R-:W-:Y:S02]  /*38270*/  IADD3 R236, P5, R136.reuse, R53, RZ ;  /* 0x0000003588ec7210 */ /* 0x040fe40007fbe0ff */
[----:B------:R0:W-:Y:S01]  /*38280*/  STL.64 [R1+0xe00], R132 ;  /* 0x000e008401007387 */ /* 0x0001e20000100a00 */
[--C-:B------:R-:W-:Y:S02]  /*38290*/  IMAD.X R241, R27, 0x1, R49.reuse, P4 ;  /* 0x000000011bf17824 */ /* 0x100fe400020e0631 */
[C---:B------:R-:W-:Y:S01]  /*382a0*/  IMAD.X R237, R25.reuse, 0x1, R49, P5 ;  /* 0x0000000119ed7824 */ /* 0x040fe200028e0631 */
[----:B0-----:R-:W-:Y:S02]  /*382b0*/  IADD3 R132, P3, R136, R52, RZ ;  /* 0x0000003488847210 */ /* 0x001fe40007f7e0ff */
[----:B------:R-:W-:Y:S03]  /*382c0*/  STL.64 [R1+0xe08], R240 ;  /* 0x000e08f001007387 */ /* 0x000fe60000100a00 */
[----:B------:R-:W-:Y:S01]  /*382d0*/  IMAD.X R133, R25, 0x1, R48, P3 ;  /* 0x0000000119857824 */ /* 0x000fe200018e0630 */
        /* <DEDUP_REMOVED lines=17> */
[C---:B------:R-:W-:Y:S02]  /*383f0*/  IADD3 R136, P4, R140.reuse, R53, RZ ;  /* 0x000000358c887210 */ /* 0x040fe40007f9e0ff */
[----:B0-----:R-:W-:-:S05]  /*38400*/  IADD3 R132, P3, R140, R52, RZ ;  /* 0x000000348c847210 */ /* 0x001fca0007f7e0ff */
[--C-:B------:R-:W-:Y:S01]  /*38410*/  IMAD.X R133, R27, 0x1, R48.reuse, P3 ;  /* 0x000000011b857824 */ /* 0x100fe200018e0630 */
[----:B------:R-:W-:Y:S02]  /*38420*/  SHF.R.S32.HI R25, RZ, 0x1f, R141 ;  /* 0x0000001fff197819 */ /* 0x000fe4000001148d */
[----:B------:R-:W-:Y:S02]  /*38430*/  IADD3 R134, P5, R141, R53, RZ ;  /* 0x000000358d867210 */ /* 0x000fe40007fbe0ff */
[----:B------:R0:W-:Y:S01]  /*38440*/  STL.64 [R1+0xdc0], R132 ;  /* 0x000dc08401007387 */ /* 0x0001e20000100a00 */
[--C-:B------:R-:W-:Y:S02]  /*38450*/  IMAD.X R137, R27, 0x1, R49.reuse, P4 ;  /* 0x000000011b897824 */ /* 0x100fe400020e0631 */
[----:B------:R-:W-:Y:S01]  /*38460*/  IMAD.X R135, R25, 0x1, R49, P5 ;  /* 0x0000000119877824 */ /* 0x000fe200028e0631 */
[----:B0-----:R-:W-:Y:S02]  /*38470*/  IADD3 R132, P3, R141, R52, RZ ;  /* 0x000000348d847210 */ /* 0x001fe40007f7e0ff */
[----:B------:R0:W-:Y:S03]  /*38480*/  STL.64 [R1+0xdc8], R136 ;  /* 0x000dc88801007387 */ /* 0x0001e60000100a00 */
[----:B------:R-:W-:Y:S01]  /*38490*/  IMAD.X R133, R25, 0x1, R48, P3 ;  /* 0x0000000119857824 */ /* 0x000fe200018e0630 */
[----:B------:R-:W-:Y:S01]  /*384a0*/  STL.64 [R1+0xdb8], R134 ;  /* 0x000db88601007387 */ /* 0x000fe20000100a00 */
[----:B------:R-:W-:-:S03]  /*384b0*/  SHF.R.S32.HI R27, RZ, 0x1f, R142 ;  /* 0x0000001fff1b7819 */ /* 0x000fc6000001148e */
[----:B------:R1:W-:Y:S01]  /*384c0*/  STL.64 [R1+0xdb0], R132 ;  /* 0x000db08401007387 */ /* 0x0003e20000100a00 */
[----:B------:R-:W-:Y:S02]  /*384d0*/  SHF.R.S32.HI R25, RZ, 0x1f, R143 ;  /* 0x0000001fff197819 */ /* 0x000fe4000001148f */
[C---:B0-----:R-:W-:Y:S02]  /*384e0*/  IADD3 R136, P4, R142.reuse, R53, RZ ;  /* 0x000000358e887210 */ /* 0x041fe40007f9e0ff */
[----:B-1----:R-:W-:-:S05]  /*384f0*/  IADD3 R132, P3, R142, R52, RZ ;  /* 0x000000348e847210 */ /* 0x002fca0007f7e0ff */
[----:B------:R-:W-:Y:S01]  /*38500*/  IMAD.X R133, R27, 0x1, R48, P3 ;  /* 0x000000011b857824 */ /* 0x000fe200018e0630 */
[----:B------:R-:W-:-:S04]  /*38510*/  IADD3 R134, P5, R143, R53, RZ ;  /* 0x000000358f867210 */ /* 0x000fc80007fbe0ff */
        /* <DEDUP_REMOVED lines=72> */
[C---:B------:R-:W-:Y:S01]  /*389a0*/  IMAD.X R135, R25.reuse, 0x1, R49, P5 ;  /* 0x0000000119877824 */ /* 0x040fe200028e0631 */
        /* <DEDUP_REMOVED lines=399> */
[CC--:B0-----:R-:W-:Y:S02]  /*3a2a0*/  IADD3 R136, P4, R232.reuse, R53.reuse, RZ ;  /* 0x00000035e8887210 */ /* 0x0c1fe40007f9e0ff */
[----:B-1----:R-:W-:Y:S02]  /*3a2b0*/  IADD3 R132, P3, R232, R52, RZ ;  /* 0x00000034e8847210 */ /* 0x002fe40007f7e0ff */
[----:B------:R-:W-:-:S03]  /*3a2c0*/  IADD3 R134, P5, R231, R53, RZ ;  /* 0x00000035e7867210 */ /* 0x000fc60007fbe0ff */
[C---:B------:R-:W-:Y:S02]  /*3a2d0*/  IMAD.X R133, R27.reuse, 0x1, R48, P3 ;  /* 0x000000011b857824 */ /* 0x040fe400018e0630 */
[--C-:B------:R-:W-:Y:S02]  /*3a2e0*/  IMAD.X R137, R27, 0x1, R49.reuse, P4 ;  /* 0x000000011b897824 */ /* 0x100fe400020e0631 */
[----:B------:R-:W-:Y:S01]  /*3a2f0*/  IMAD.X R135, R25, 0x1, R49, P5 ;  /* 0x0000000119877824 */ /* 0x000fe200028e0631 */
[----:B------:R0:W-:Y:S01]  /*3a300*/  STL.64 [R1+0x960], R132 ;  /* 0x0009608401007387 */ /* 0x0001e20000100a00 */
[----:B------:R-:W-:-:S03]  /*3a310*/  SHF.R.S32.HI R27, RZ, 0x1f, R225 ;  /* 0x0000001fff1b7819 */ /* 0x000fc600000114e1 */
[----:B------:R1:W-:Y:S01]  /*3a320*/  STL.64 [R1+0x968], R136 ;  /* 0x0009688801007387 */ /* 0x0003e20000100a00 */
[----:B0-----:R-:W-:-:S03]  /*3a330*/  IADD3 R132, P3, R231, R52, RZ ;  /* 0x00000034e7847210 */ /* 0x001fc60007f7e0ff */
[----:B------:R0:W-:Y:S02]  /*3a340*/  STL.64 [R1+0x958], R134 ;  /* 0x0009588601007387 */ /* 0x0001e40000100a00 */
[----:B------:R-:W-:Y:S01]  /*3a350*/  IMAD.X R133, R25, 0x1, R48, P3 ;  /* 0x0000000119857824 */ /* 0x000fe200018e0630 */
[C---:B-1----:R-:W-:Y:S02]  /*3a360*/  IADD3 R136, P4, R225.reuse, R53, RZ ;  /* 0x00000035e1887210 */ /* 0x042fe40007f9e0ff */
[----:B0-----:R-:W-:Y:S02]  /*3a370*/  IADD3 R134, P3, R225, R52, RZ ;  /* 0x00000034e1867210 */ /* 0x001fe40007f7e0ff */
[----:B------:R-:W-:-:S03]  /*3a380*/  SHF.R.S32.HI R25, RZ, 0x1f, R235 ;  /* 0x0000001fff197819 */ /* 0x000fc600000114eb */
[--C-:B------:R-:W-:Y:S01]  /*3a390*/  IMAD.X R135, R27, 0x1, R48.reuse, P3 ;  /* 0x000000011b877824 */ /* 0x100fe200018e0630 */
[-C--:B------:R-:W-:Y:S01]  /*3a3a0*/  IADD3 R198, P3, R235, R52.reuse, RZ ;  /* 0x00000034ebc67210 */ /* 0x080fe20007f7e0ff */
[----:B------:R0:W-:Y:S01]  /*3a3b0*/  STL.64 [R1+0x950], R132 ;  /* 0x0009508401007387 */ /* 0x0001e20000100a00 */
[----:B------:R-:W-:Y:S01]  /*3a3c0*/  IMAD.X R137, R27, 0x1, R49, P4 ;  /* 0x000000011b897824 */ /* 0x000fe200020e0631 */
[----:B------:R-:W-:Y:S02]  /*3a3d0*/  SHF.R.S32.HI R27, RZ, 0x1f, R223 ;  /* 0x0000001fff1b7819 */ /* 0x000fe400000114df */
[----:B------:R-:W-:Y:S01]  /*3a3e0*/  IMAD.X R199, R25, 0x1, R48, P3 ;  /* 0x0000000119c77824 */ /* 0x000fe200018e0630 */
[----:B------:R-:W-:Y:S02]  /*3a3f0*/  IADD3 R194, P3, R223, R52, RZ ;  /* 0x00000034dfc27210 */ /* 0x000fe40007f7e0ff */
[----:B0-----:R-:W-:-:S03]  /*3a400*/  IADD3 R132, P5, R235, R53, RZ ;  /* 0x00000035eb847210 */ /* 0x001fc60007fbe0ff */
[----:B------:R-:W-:Y:S01]  /*3a410*/  IMAD.X R195, R27, 0x1, R48, P3 ;  /* 0x000000011bc37824 */ /* 0x000fe200018e0630 */
[-C--:B------:R-:W-:Y:S02]  /*3a420*/  IADD3 R196, P4, R223, R53.reuse, RZ ;  /* 0x00000035dfc47210 */ /* 0x080fe40007f9e0ff */
[-C--:B------:R-:W-:Y:S01]  /*3a430*/  IADD3 R188, P3, R169, R52.reuse, RZ ;  /* 0x00000034a9bc7210 */ /* 0x080fe20007f7e0ff */
[----:B------:R-:W-:Y:S01]  /*3a440*/  IMAD.X R133, R25, 0x1, R49, P5 ;  /* 0x0000000119857824 */ /* 0x000fe200028e0631 */
[----:B------:R-:W-:Y:S01]  /*3a450*/  SHF.R.S32.HI R25, RZ, 0x1f, R169 ;  /* 0x0000001fff197819 */ /* 0x000fe200000114a9 */
[--C-:B------:R-:W-:Y:S01]  /*3a460*/  IMAD.X R197, R27, 0x1, R49.reuse, P4 ;  /* 0x000000011bc57824 */ /* 0x100fe200020e0631 */
[-C--:B------:R-:W-:Y:S02]  /*3a470*/  IADD3 R192, P5, R169, R53.reuse, RZ ;  /* 0x00000035a9c07210 */ /* 0x080fe40007fbe0ff */
[----:B------:R-:W-:Y:S01]  /*3a480*/  SHF.R.S32.HI R27, RZ, 0x1f, R46 ;  /* 0x0000001fff1b7819 */ /* 0x000fe2000001142e */
[C---:B------:R-:W-:Y:S01]  /*3a490*/  IMAD.X R189, R25.reuse, 0x1, R48, P3 ;  /* 0x0000000119bd7824 */ /* 0x040fe200018e0630 */
[C---:B------:R-:W-:Y:S01]  /*3a4a0*/  IADD3 R184, P3, R46.reuse, R52, RZ ;  /* 0x000000342eb87210 */ /* 0x040fe20007f7e0ff */
[----:B------:R-:W-:Y:S01]  /*3a4b0*/  IMAD.X R193, R25, 0x1, R49, P5 ;  /* 0x0000000119c17824 */ /* 0x000fe200028e0631 */
[----:B------:R-:W-:-:S02]  /*3a4c0*/  IADD3 R186, P4, R46, R53, RZ ;  /* 0x000000352eba7210 */ /* 0x000fc40007f9e0ff */
[----:B------:R-:W-:Y:S01]  /*3a4d0*/  SHF.R.S32.HI R25, RZ, 0x1f, R180 ;  /* 0x0000001fff197819 */ /* 0x000fe200000114b4 */
[C---:B------:R-:W-:Y:S01]  /*3a4e0*/  IMAD.X R185, R27.reuse, 0x1, R48, P3 ;  /* 0x000000011bb97824 */ /* 0x040fe200018e0630 */
[CC--:B------:R-:W-:Y:S02]  /*3a4f0*/  IADD3 R182, P5, R180.reuse, R53.reuse, RZ ;  /* 0x00000035b4b67210 */ /* 0x0c0fe40007fbe0ff */
[-C--:B------:R-:W-:Y:S01]  /*3a500*/  IADD3 R180, P3, R180, R52.reuse, RZ ;  /* 0x00000034b4b47210 */ /* 0x080fe20007f7e0ff */
[--C-:B------:R-:W-:Y:S01]  /*3a510*/  IMAD.X R187, R27, 0x1, R49.reuse, P4 ;  /* 0x000000011bbb7824 */ /* 0x100fe200020e0631 */
[----:B------:R-:W-:Y:S02]  /*3a520*/  SHF.R.S32.HI R27, RZ, 0x1f, R176 ;  /* 0x0000001fff1b7819 */ /* 0x000fe400000114b0 */
[C---:B------:R-:W-:Y:S01]  /*3a530*/  IADD3 R178, P4, R176.reuse, R53, RZ ;  /* 0x00000035b0b27210 */ /* 0x040fe20007f9e0ff */
[C---:B------:R-:W-:Y:S01]  /*3a540*/  IMAD.X R181, R25.reuse, 0x1, R48, P3 ;  /* 0x0000000119b57824 */ /* 0x040fe200018e0630 */
[----:B------:R-:W-:Y:S01]  /*3a550*/  IADD3 R176, P3, R176, R52, RZ ;  /* 0x00000034b0b07210 */ /* 0x000fe20007f7e0ff */
[----:B------:R-:W-:Y:S01]  /*3a560*/  STL.64 [R1+0x948], R136 ;  /* 0x0009488801007387 */ /* 0x000fe20000100a00 */
[----:B------:R-:W-:Y:S01]  /*3a570*/  IMAD.X R183, R25, 0x1, R49, P5 ;  /* 0x0000000119b77824 */ /* 0x000fe200028e0631 */
[----:B------:R-:W-:-:S02]  /*3a580*/  SHF.R.S32.HI R25, RZ, 0x1f, R139 ;  /* 0x0000001fff197819 */ /* 0x000fc4000001148b */
[----:B------:R-:W-:Y:S01]  /*3a590*/  STL.64 [R1+0x940], R134 ;  /* 0x0009408601007387 */ /* 0x000fe20000100a00 */
[----:B------:R-:W-:-:S03]  /*3a5a0*/  IMAD.X R177, R27, 0x1, R48, P3 ;  /* 0x000000011bb17824 */ /* 0x000fc600018e0630 */
[----:B------:R0:W-:Y:S01]  /*3a5b0*/  STL.64 [R1+0x938], R132 ;  /* 0x0009388401007387 */ /* 0x0001e20000100a00 */
[----:B------:R-:W-:Y:S01]  /*3a5c0*/  IADD3 R46, P5, R139, R53, RZ ;  /* 0x000000358b2e7210 */ /* 0x000fe20007fbe0ff */
[----:B------:R-:W-:Y:S01]  /*3a5d0*/  IMAD.X R179, R27, 0x1, R49, P4 ;  /* 0x000000011bb37824 */ /* 0x000fe200020e0631 */
[----:B------:R-:W-:Y:S02]  /*3a5e0*/  SHF.R.S32.HI R27, RZ, 0x1f, R43 ;  /* 0x0000001fff1b7819 */ /* 0x000fe4000001142b */
[----:B0-----:R-:W-:-:S05]  /*3a5f0*/  IADD3 R132, P3, R139, R52, RZ ;  /* 0x000000348b847210 */ /* 0x001fca0007f7e0ff */
[----:B------:R-:W-:Y:S01]  /*3a600*/  IMAD.X R133, R25, 0x1, R48, P3 ;  /* 0x0000000119857824 */ /* 0x000fe200018e0630 */
[----:B------:R-:W-:Y:S01]  /*3a610*/  IADD3 R134, P3, R43, R52, RZ ;  /* 0x000000342b867210 */ /* 0x000fe20007f7e0ff */
[--C-:B------:R-:W-:Y:S01]  /*3a620*/  IMAD.X R47, R25, 0x1, R49.reuse, P5 ;  /* 0x00000001192f7824 */ /* 0x100fe200028e0631 */
[-C--:B------:R-:W-:Y:S02]  /*3a630*/  IADD3 R136, P4, R43, R53.reuse, RZ ;  /* 0x000000352b887210 */ /* 0x080fe40007f9e0ff */
[----:B------:R0:W-:Y:S01]  /*3a640*/  STL.64 [R1+0x930], R132 ;  /* 0x0009308401007387 */ /* 0x0001e20000100a00 */
[----:B------:R-:W-:Y:S01]  /*3a650*/  SHF.R.S32.HI R25, RZ, 0x1f, R42 ;  /* 0x0000001fff197819 */ /* 0x000fe2000001142a */
[C---:B------:R-:W-:Y:S02]  /*3a660*/  IMAD.X R135, R27.reuse, 0x1, R48, P3 ;  /* 0x000000011b877824 */ /* 0x040fe400018e0630 */
[----:B------:R-:W-:Y:S01]  /*3a670*/  IMAD.X R137, R27, 0x1, R49, P4 ;  /* 0x000000011b897824 */ /* 0x000fe200020e0631 */
[----:B0-----:R-:W-:-:S02]  /*3a680*/  IADD3 R132, P5, R42, R53, RZ ;  /* 0x000000352a847210 */ /* 0x001fc40007fbe0ff */
[----:B------:R-:W-:-:S03]  /*3a690*/  IADD3 R42, P3, R42, R52, RZ ;  /* 0x000000342a2a7210 */ /* 0x000fc60007f7e0ff */
[C---:B------:R-:W-:Y:S02]  /*3a6a0*/  IMAD.X R133, R25.reuse, 0x1, R49, P5 ;  /* 0x0000000119857824 */ /* 0x040fe400028e0631 */
[----:B------:R-:W-:Y:S01]  /*3a6b0*/  IMAD.X R43, R25, 0x1, R48, P3 ;  /* 0x00000001192b7824 */ /* 0x000fe200018e0630 */
[----:B------:R-:W-:Y:S01]  /*3a6c0*/  STL.64 [R1+0x928], R136 ;  /* 0x0009288801007387 */ /* 0x000fe20000100a00 */
[----:B------:R-:W-:-:S03]  /*3a6d0*/  SHF.R.S32.HI R27, RZ, 0x1f, R41 ;  /* 0x0000001fff1b7819 */ /* 0x000fc60000011429 */
[----:B------:R0:W-:Y:S04]  /*3a6e0*/  STL.64 [R1+0x920], R134 ;  /* 0x0009208601007387 */ /* 0x0001e80000100a00 */
[----:B------:R-:W-:Y:S04]  /*3a6f0*/  STL.64 [R1+0x918], R132 ;  /* 0x0009188401007387 */ /* 0x000fe80000100a00 */
[----:B------:R1:W-:Y:S01]  /*3a700*/  STL.64 [R1+0x910], R42 ;  /* 0x0009102a01007387 */ /* 0x0003e20000100a00 */
[----:B------:R-:W-:Y:S02]  /*3a710*/  SHF.R.S32.HI R25, RZ, 0x1f, R39 ;  /* 0x0000001fff197819 */ /* 0x000fe40000011427 */
[----:B0-----:R-:W-:-:S02]  /*3a720*/  IADD3 R134, P4, R41, R53, RZ ;  /* 0x0000003529867210 */ /* 0x001fc40007f9e0ff */
[----:B-1----:R-:W-:Y:S02]  /*3a730*/  IADD3 R42, P3, R41, R52, RZ ;  /* 0x00000034292a7210 */ /* 0x002fe40007f7e0ff */
[----:B------:R-:W-:-:S03]  /*3a740*/  IADD3 R132, P5, R39, R53, RZ ;  /* 0x0000003527847210 */ /* 0x000fc60007fbe0ff */
[C---:B------:R-:W-:Y:S02]  /*3a750*/  IMAD.X R43, R27.reuse, 0x1, R48, P3 ;  /* 0x000000011b2b7824 */ /* 0x040fe400018e0630 */
[--C-:B------:R-:W-:Y:S02]  /*3a760*/  IMAD.X R135, R27, 0x1, R49.reuse, P4 ;  /* 0x000000011b877824 */ /* 0x100fe400020e0631 */
[----:B------:R-:W-:Y:S01]  /*3a770*/  IMAD.X R133, R25, 0x1, R49, P5 ;  /* 0x0000000119857824 */ /* 0x000fe200028e0631 */
[----:B------:R0:W-:Y:S01]  /*3a780*/  STL.64 [R1+0x900], R42 ;  /* 0x0009002a01007387 */ /* 0x0001e20000100a00 */
[----:B------:R-:W-:-:S03]  /*3a790*/  SHF.R.S32.HI R27, RZ, 0x1f, R38 ;  /* 0x0000001fff1b7819 */ /* 0x000fc60000011426 */
[----:B------:R-:W-:Y:S04]  /*3a7a0*/  STL.64 [R1+0x908], R134 ;  /* 0x0009088601007387 */ /* 0x000fe80000100a00 */
[----:B------:R1:W-:Y:S01]  /*3a7b0*/  STL.64 [R1+0x8f8], R132 ;  /* 0x0008f88401007387 */ /* 0x0003e20000100a00 */
[----:B0-----:R-:W-:-:S05]  /*3a7c0*/  IADD3 R42, P3, R39, R52, RZ ;  /* 0x00000034272a7210 */ /* 0x001fca0007f7e0ff */
[--C-:B------:R-:W-:Y:S01]  /*3a7d0*/  IMAD.X R43, R25, 0x1, R48.reuse, P3 ;  /* 0x00000001192b7824 */ /* 0x100fe200018e0630 */
[CC--:B-1----:R-:W-:Y:S02]  /*3a7e0*/  IADD3 R132, P4, R38.reuse, R53.reuse, RZ ;  /* 0x0000003526847210 */ /* 0x0c2fe40007f9e0ff */
[----:B------:R-:W-:Y:S02]  /*3a7f0*/  IADD3 R38, P3, R38, R52, RZ ;  /* 0x0000003426267210 */ /* 0x000fe40007f7e0ff */
[----:B------:R0:W-:Y:S01]  /*3a800*/  STL.64 [R1+0x8f0], R42 ;  /* 0x0008f02a01007387 */ /* 0x0001e20000100a00 */
[----:B------:R-:W-:Y:S02]  /*3a810*/  SHF.R.S32.HI R25, RZ, 0x1f, R37 ;  /* 0x0000001fff197819 */ /* 0x000fe40000011425 */
[C---:B------:R-:W-:Y:S02]  /*3a820*/  IMAD.X R39, R27.reuse, 0x1, R48, P3 ;  /* 0x000000011b277824 */ /* 0x040fe400018e0630 */
[----:B------:R-:W-:Y:S01]  /*3a830*/  IMAD.X R133, R27, 0x1, R49, P4 ;  /* 0x000000011b857824 */ /* 0x000fe200020e0631 */
[----:B0-----:R-:W-:-:S02]  /*3a840*/  IADD3 R42, P5, R37, R53, RZ ;  /* 0x00000035252a7210 */ /* 0x001fc40007fbe0ff */
[----:B------:R0:W-:Y:S03]  /*3a850*/  STL.64 [R1+0x8e0], R38 ;  /* 0x0008e02601007387 */ /* 0x0001e60000100a00 */
[----:B------:R-:W-:Y:S01]  /*3a860*/  IMAD.X R43, R25, 0x1, R49, P5 ;  /* 0x00000001192b7824 */ /* 0x000fe200028e0631 */
[----:B------:R1:W-:Y:S01]  /*3a870*/  STL.64 [R1+0x8e8], R132 ;  /* 0x0008e88401007387 */ /* 0x0003e20000100a00 */
[----:B------:R-:W-:Y:S02]  /*3a880*/  SHF.R.S32.HI R27, RZ, 0x1f, R35 ;  /* 0x0000001fff1b7819 */ /* 0x000fe40000011423 */
[----:B0-----:R-:W-:Y:S01]  /*3a890*/  IADD3 R38, P3, R37, R52, RZ ;  /* 0x0000003425267210 */ /* 0x001fe20007f7e0ff */
[----:B------:R0:W-:Y:S04]  /*3a8a0*/  STL.64 [R1+0x8d8], R42 ;  /* 0x0008d82a01007387 */ /* 0x0001e80000100a00 */
[----:B------:R-:W-:Y:S01]  /*3a8b0*/  IMAD.X R39, R25, 0x1, R48, P3 ;  /* 0x0000000119277824 */ /* 0x000fe200018e0630 */
[----:B-1----:R-:W-:-:S02]  /*3a8c0*/  IADD3 R132, P4, R35, R53, RZ ;  /* 0x0000003523847210 */ /* 0x002fc40007f9e0ff */
[----:B------:R-:W-:Y:S02]  /*3a8d0*/  SHF.R.S32.HI R25, RZ, 0x1f, R34 ;  /* 0x0000001fff197819 */ /* 0x000fe40000011422 */
[----:B0-----:R-:W-:Y:S01]  /*3a8e0*/  IADD3 R42, P3, R35, R52, RZ ;  /* 0x00000034232a7210 */ /* 0x001fe20007f7e0ff */
[----:B------:R0:W-:Y:S01]  /*3a8f0*/  STL.64 [R1+0x8d0], R38 ;  /* 0x0008d02601007387 */ /* 0x0001e20000100a00 */
[----:B------:R-:W-:-:S03]  /*3a900*/  IMAD.X R133, R27, 0x1, R49, P4 ;  /* 0x000000011b857824 */ /* 0x000fc600020e0631 */
[----:B------:R-:W-:Y:S01]  /*3a910*/  IMAD.X R43, R27, 0x1, R48, P3 ;  /* 0x000000011b2b7824 */ /* 0x000fe200018e0630 */
[C---:B0-----:R-:W-:Y:S02]  /*3a920*/  IADD3 R38, P5, R34.reuse, R53, RZ ;  /* 0x0000003522267210 */ /* 0x041fe40007fbe0ff */
        /* <DEDUP_REMOVED lines=21> */
[C---:B-1----:R-:W-:Y:S02]  /*3aa80*/  IADD3 R38, P4, R30.reuse, R53, RZ ;  /* 0x000000351e267210 */ /* 0x042fe40007f9e0ff */
[----:B------:R-:W-:Y:S02]  /*3aa90*/  IADD3 R30, P3, R30, R52, RZ ;  /* 0x000000341e1e7210 */ /* 0x000fe40007f7e0ff */
[----:B------:R0:W-:Y:S03]  /*3aaa0*/  STL.64 [R1+0x78], R34 ;  /* 0x0000782201007387 */ /* 0x0001e60000100a00 */
[----:B------:R-:W-:Y:S01]  /*3aab0*/  IMAD.X R31, R27, 0x1, R48, P3 ;  /* 0x000000011b1f7824 */ /* 0x000fe200018e0630 */
[----:B------:R-:W-:-:S04]  /*3aac0*/  SHF.R.S32.HI R25, RZ, 0x1f, R29 ;  /* 0x0000001fff197819 */ /* 0x000fc8000001141d */
[----:B------:R1:W-:Y:S01]  /*3aad0*/  STL.64 [R1+0x68], R30 ;  /* 0x0000681e01007387 */ /* 0x0003e20000100a00 */
[----:B0-----:R-:W-:Y:S01]  /*3aae0*/  IADD3 R34, P5, R29, R53, RZ ;  /* 0x000000351d227210 */ /* 0x001fe20007fbe0ff */
[----:B------:R-:W-:-:S04]  /*3aaf0*/  IMAD.X R39, R27, 0x1, R49, P4 ;  /* 0x000000011b277824 */ /* 0x000fc800020e0631 */
[----:B------:R-:W-:Y:S01]  /*3ab00*/  IMAD.X R35, R25, 0x1, R49, P5 ;  /* 0x0000000119237824 */ /* 0x000fe200028e0631 */
[----:B-1----:R-:W-:Y:S01]  /*3ab10*/  IADD3 R30, P3, R29, R52, RZ ;  /* 0x000000341d1e7210 */ /* 0x002fe20007f7e0ff */
[----:B------:R-:W-:Y:S04]  /*3ab20*/  STL.64 [R1+0x70], R38 ;  /* 0x0000702601007387 */ /* 0x000fe80000100a00 */
[----:B------:R-:W-:Y:S01]  /*3ab30*/  IMAD.X R31, R25, 0x1, R48, P3 ;  /* 0x00000001191f7824 */ /* 0x000fe200018e0630 */
[----:B------:R-:W-:Y:S01]  /*3ab40*/  STL.64 [R1+0x60], R34 ;  /* 0x0000602201007387 */ /* 0x000fe20000100a00 */
[----:B------:R-:W-:-:S03]  /*3ab50*/  SHF.R.S32.HI R27, RZ, 0x1f, R26 ;  /* 0x0000001fff1b7819 */ /* 0x000fc6000001141a */
[----:B------:R0:W-:Y:S01]  /*3ab60*/  STL.64 [R1+0x58], R30 ;  /* 0x0000581e01007387 */ /* 0x0001e20000100a00 */
[----:B------:R-:W-:Y:S02]  /*3ab70*/  SHF.R.S32.HI R25, RZ, 0x1f, R23 ;  /* 0x0000001fff197819 */ /* 0x000fe40000011417 */
[----:B0-----:R-:W-:-:S05]  /*3ab80*/  IADD3 R30, P3, R26, R52, RZ ;  /* 0x000000341a1e7210 */ /* 0x001fca0007f7e0ff */
[----:B------:R-:W-:Y:S01]  /*3ab90*/  IMAD.X R31, R27, 0x1, R48, P3 ;  /* 0x000000011b1f7824 */ /* 0x000fe200018e0630 */
[-C--:B------:R-:W-:Y:S02]  /*3aba0*/  IADD3 R38, P4, R26, R53.reuse, RZ ;  /* 0x000000351a267210 */ /* 0x080fe40007f9e0ff */
[----:B------:R-:W-:Y:S02]  /*3abb0*/  IADD3 R34, P5, R23, R53, RZ ;  /* 0x0000003517227210 */ /* 0x000fe40007fbe0ff */
[----:B------:R0:W-:Y:S01]  /*3abc0*/  STL.64 [R1+0x48], R30 ;  /* 0x0000481e01007387 */ /* 0x0001e20000100a00 */
[--C-:B------:R-:W-:Y:S02]  /*3abd0*/  IMAD.X R39, R27, 0x1, R49.reuse, P4 ;  /* 0x000000011b277824 */ /* 0x100fe400020e0631 */
[----:B------:R-:W-:Y:S01]  /*3abe0*/  IMAD.X R35, R25, 0x1, R49, P5 ;  /* 0x0000000119237824 */ /* 0x000fe200028e0631 */
[----:B0-----:R-:W-:Y:S02]  /*3abf0*/  IADD3 R30, P3, R23, R52, RZ ;  /* 0x00000034171e7210 */ /* 0x001fe40007f7e0ff */
[----:B------:R-:W-:-:S03]  /*3ac00*/  SHF.R.S32.HI R23, RZ, 0x1f, R22 ;  /* 0x0000001fff177819 */ /* 0x000fc60000011416 */
[--C-:B------:R-:W-:Y:S01]  /*3ac10*/  IMAD.X R31, R25, 0x1, R48.reuse, P3 ;  /* 0x00000001191f7824 */ /* 0x100fe200018e0630 */
[----:B------:R-:W-:Y:S01]  /*3ac20*/  IADD3 R26, P3, R22, R52, RZ ;  /* 0x00000034161a7210 */ /* 0x000fe20007f7e0ff */
[----:B------:R-:W-:Y:S04]  /*3ac30*/  STL.64 [R1+0x50], R38 ;  /* 0x0000502601007387 */ /* 0x000fe80000100a00 */
[----:B------:R0:W-:Y:S01]  /*3ac40*/  STL.64 [R1+0x40], R34 ;  /* 0x0000402201007387 */ /* 0x0001e20000100a00 */
[----:B------:R-:W-:-:S03]  /*3ac50*/  IMAD.X R27, R23, 0x1, R48, P3 ;  /* 0x00000001171b7824 */ /* 0x000fc600018e0630 */
[----:B------:R1:W-:Y:S01]  /*3ac60*/  STL.64 [R1+0x38], R30 ;  /* 0x0000381e01007387 */ /* 0x0003e20000100a00 */
[-C--:B0-----:R-:W-:Y:S02]  /*3ac70*/  IADD3 R34, P4, R22, R53.reuse, RZ ;  /* 0x0000003516227210 */ /* 0x081fe40007f9e0ff */
[----:B------:R-:W-:Y:S02]  /*3ac80*/  SHF.R.S32.HI R22, RZ, 0x1f, R21 ;  /* 0x0000001fff167819 */ /* 0x000fe40000011415 */
[----:B-1----:R-:W-:Y:S01]  /*3ac90*/  IADD3 R30, P5, R21, R53, RZ ;  /* 0x00000035151e7210 */ /* 0x002fe20007fbe0ff */
[--C-:B------:R-:W-:Y:S01]  /*3aca0*/  IMAD.X R35, R23, 0x1, R49.reuse, P4 ;  /* 0x0000000117237824 */ /* 0x100fe200020e0631 */
[----:B------:R0:W-:Y:S03]  /*3acb0*/  STL.64 [R1+0x28], R26 ;  /* 0x0000281a01007387 */ /* 0x0001e60000100a00 */
[----:B------:R-:W-:Y:S01]  /*3acc0*/  IMAD.X R31, R22, 0x1, R49, P5 ;  /* 0x00000001161f7824 */ /* 0x000fe200028e0631 */
[----:B------:R1:W-:Y:S01]  /*3acd0*/  STL.64 [R1+0x30], R34 ;  /* 0x0000302201007387 */ /* 0x0003e20000100a00 */
[----:B0-----:R-:W-:-:S03]  /*3ace0*/  IADD3 R26, P3, R21, R52, RZ ;  /* 0x00000034151a7210 */ /* 0x001fc60007f7e0ff */
[----:B------:R0:W-:Y:S01]  /*3acf0*/  STL.64 [R1+0x20], R30 ;  /* 0x0000201e01007387 */ /* 0x0001e20000100a00 */
[----:B------:R-:W-:Y:S01]  /*3ad00*/  SHF.R.S32.HI R21, RZ, 0x1f, R18 ;  /* 0x0000001fff157819 */ /* 0x000fe20000011412 */
[----:B------:R-:W-:Y:S01]  /*3ad10*/  IMAD.X R27, R22, 0x1, R48, P3 ;  /* 0x00000001161b7824 */ /* 0x000fe200018e0630 */
[C---:B-1----:R-:W-:Y:S02]  /*3ad20*/  IADD3 R34, P4, R18.reuse, R53, RZ ;  /* 0x0000003512227210 */ /* 0x042fe40007f9e0ff */
[----:B0-----:R-:W-:Y:S02]  /*3ad30*/  IADD3 R30, P3, R18, R52, RZ ;  /* 0x00000034121e7210 */ /* 0x001fe40007f7e0ff */
[----:B------:R0:W-:Y:S01]  /*3ad40*/  STL.64 [R1+0x18], R26 ;  /* 0x0000181a01007387 */ /* 0x0001e20000100a00 */
[----:B------:R-:W-:Y:S02]  /*3ad50*/  SHF.R.S32.HI R18, RZ, 0x1f, R250 ;  /* 0x0000001fff127819 */ /* 0x000fe400000114fa */
[----:B------:R-:W-:-:S02]  /*3ad60*/  IMAD.X R31, R21, 0x1, R48, P3 ;  /* 0x00000001151f7824 */ /* 0x000fc400018e0630 */
[--C-:B------:R-:W-:Y:S01]  /*3ad70*/  IMAD.X R35, R21, 0x1, R49.reuse, P4 ;  /* 0x0000000115237824 */ /* 0x100fe200020e0631 */
[CC--:B0-----:R-:W-:Y:S02]  /*3ad80*/  IADD3 R26, P5, R250.reuse, R53.reuse, RZ ;  /* 0x00000035fa1a7210 */ /* 0x0c1fe40007fbe0ff */
[-C--:B------:R-:W-:Y:S02]  /*3ad90*/  IADD3 R250, P3, R250, R52.reuse, RZ ;  /* 0x00000034fafa7210 */ /* 0x080fe40007f7e0ff */
[----:B------:R-:W-:Y:S02]  /*3ada0*/  SHF.R.S32.HI R21, RZ, 0x1f, R246 ;  /* 0x0000001fff157819 */ /* 0x000fe400000114f6 */
[----:B------:R-:W-:Y:S01]  /*3adb0*/  IADD3 R248, P4, R246, R53, RZ ;  /* 0x00000035f6f87210 */ /* 0x000fe20007f9e0ff */
[----:B------:R-:W-:Y:S01]  /*3adc0*/  IMAD.X R251, R18, 0x1, R48, P3 ;  /* 0x0000000112fb7824 */ /* 0x000fe200018e0630 */
[----:B------:R-:W-:Y:S01]  /*3add0*/  IADD3 R246, P3, R246, R52, RZ ;  /* 0x00000034f6f67210 */ /* 0x000fe20007f7e0ff */
[----:B------:R-:W-:Y:S01]  /*3ade0*/  IMAD.X R27, R18, 0x1, R49, P5 ;  /* 0x00000001121b7824 */ /* 0x000fe200028e0631 */
[----:B------:R-:W-:-:S02]  /*3adf0*/  SHF.R.S32.HI R18, RZ, 0x1f, R242 ;  /* 0x0000001fff127819 */ /* 0x000fc400000114f2 */
[CC--:B------:R-:W-:Y:S01]  /*3ae00*/  IADD3 R244, P5, R242.reuse, R53.reuse, RZ ;  /* 0x00000035f2f47210 */ /* 0x0c0fe20007fbe0ff */
[C---:B------:R-:W-:Y:S01]  /*3ae10*/  IMAD.X R247, R21.reuse, 0x1, R48, P3 ;  /* 0x0000000115f77824 */ /* 0x040fe200018e0630 */
[-C--:B------:R-:W-:Y:S01]  /*3ae20*/  IADD3 R242, P3, R242, R52.reuse, RZ ;  /* 0x00000034f2f27210 */ /* 0x080fe20007f7e0ff */
[--C-:B------:R-:W-:Y:S01]  /*3ae30*/  IMAD.X R249, R21, 0x1, R49.reuse, P4 ;  /* 0x0000000115f97824 */ /* 0x100fe200020e0631 */
        /* <DEDUP_REMOVED lines=64> */
[----:B------:R0:W-:Y:S01]  /*3b240*/  STL.64 [R1+0x10], R34 ;  /* 0x0000102201007387 */ /* 0x0001e20000100a00 */
[----:B------:R-:W-:Y:S01]  /*3b250*/  IMAD.X R43, R18, 0x1, R49, P5 ;  /* 0x00000001122b7824 */ /* 0x000fe200028e0631 */
[----:B------:R-:W-:-:S02]  /*3b260*/  SHF.R.S32.HI R18, RZ, 0x1f, R32 ;  /* 0x0000001fff127819 */ /* 0x000fc40000011420 */
[C---:B------:R-:W-:Y:S01]  /*3b270*/  IMAD.X R37, R21.reuse, 0x1, R48, P3 ;  /* 0x0000000115257824 */ /* 0x040fe200018e0630 */
[----:B------:R1:W-:Y:S01]  /*3b280*/  STL.64 [R1+0x8], R30 ;  /* 0x0000081e01007387 */ /* 0x0003e20000100a00 */
[--C-:B------:R-:W-:Y:S01]  /*3b290*/  IMAD.X R39, R21, 0x1, R49.reuse, P4 ;  /* 0x0000000115277824 */ /* 0x100fe200020e0631 */
[CC--:B0-----:R-:W-:Y:S02]  /*3b2a0*/  IADD3 R34, P5, R32.reuse, R53.reuse, RZ ;  /* 0x0000003520227210 */ /* 0x0c1fe40007fbe0ff */
[-C--:B------:R-:W-:Y:S02]  /*3b2b0*/  IADD3 R32, P3, R32, R52.reuse, RZ ;  /* 0x0000003420207210 */ /* 0x080fe40007f7e0ff */
[----:B------:R-:W-:Y:S02]  /*3b2c0*/  SHF.R.S32.HI R21, RZ, 0x1f, R28 ;  /* 0x0000001fff157819 */ /* 0x000fe4000001141c */
[----:B-1----:R-:W-:Y:S01]  /*3b2d0*/  IADD3 R30, P4, R28, R53, RZ ;  /* 0x000000351c1e7210 */ /* 0x002fe20007f9e0ff */
[----:B------:R-:W-:Y:S01]  /*3b2e0*/  IMAD.X R33, R18, 0x1, R48, P3 ;  /* 0x0000000112217824 */ /* 0x000fe200018e0630 */
[----:B------:R-:W-:Y:S01]  /*3b2f0*/  IADD3 R28, P3, R28, R52, RZ ;  /* 0x000000341c1c7210 */ /* 0x000fe20007f7e0ff */
[----:B------:R0:W-:Y:S01]  /*3b300*/  STL.64 [R1], R26 ;  /* 0x0000001a01007387 */ /* 0x0001e20000100a00 */
[----:B------:R-:W-:Y:S01]  /*3b310*/  IMAD.X R35, R18, 0x1, R49, P5 ;  /* 0x0000000112237824 */ /* 0x000fe200028e0631 */
[----:B------:R-:W-:-:S02]  /*3b320*/  SHF.R.S32.HI R18, RZ, 0x1f, R24 ;  /* 0x0000001fff127819 */ /* 0x000fc40000011418 */
[C---:B------:R-:W-:Y:S02]  /*3b330*/  IMAD.X R29, R21.reuse, 0x1, R48, P3 ;  /* 0x00000001151d7824 */ /* 0x040fe400018e0630 */
[----:B------:R-:W-:Y:S01]  /*3b340*/  IMAD.X R31, R21, 0x1, R49, P4 ;  /* 0x00000001151f7824 */ /* 0x000fe200020e0631 */
[CC--:B0-----:R-:W-:Y:S02]  /*3b350*/  IADD3 R26, P5, R24.reuse, R53.reuse, RZ ;  /* 0x00000035181a7210 */ /* 0x0c1fe40007fbe0ff */
[-C--:B------:R-:W-:Y:S02]  /*3b360*/  IADD3 R24, P3, R24, R52.reuse, RZ ;  /* 0x0000003418187210 */ /* 0x080fe40007f7e0ff */
[----:B------:R-:W-:Y:S02]  /*3b370*/  SHF.R.S32.HI R21, RZ, 0x1f, R20 ;  /* 0x0000001fff157819 */ /* 0x000fe40000011414 */
[----:B------:R-:W-:Y:S01]  /*3b380*/  IADD3 R22, P4, R20, R53, RZ ;  /* 0x0000003514167210 */ /* 0x000fe20007f9e0ff */
[----:B------:R-:W-:Y:S01]  /*3b390*/  IMAD.X R25, R18, 0x1, R48, P3 ;  /* 0x0000000112197824 */ /* 0x000fe200018e0630 */
[----:B------:R-:W-:-:S03]  /*3b3a0*/  IADD3 R20, P3, R20, R52, RZ ;  /* 0x0000003414147210 */ /* 0x000fc60007f7e0ff */
[C---:B------:R-:W-:Y:S01]  /*3b3b0*/  IMAD.X R23, R21.reuse, 0x1, R49, P4 ;  /* 0x0000000115177824 */ /* 0x040fe200020e0631 */
[----:B------:R-:W-:Y:S01]  /*3b3c0*/  SHF.R.S32.HI R133, RZ, 0x1f, R19 ;  /* 0x0000001fff857819 */ /* 0x000fe20000011413 */
[----:B------:R-:W-:Y:S01]  /*3b3d0*/  IMAD.X R21, R21, 0x1, R48, P3 ;  /* 0x0000000115157824 */ /* 0x000fe200018e0630 */
[----:B------:R-:W-:-:S05]  /*3b3e0*/  IADD3 R134, P3, R19, R52, RZ ;  /* 0x0000003413867210 */ /* 0x000fca0007f7e0ff */
[----:B------:R-:W-:Y:S01]  /*3b3f0*/  IMAD.X R135, R133, 0x1, R48, P3 ;  /* 0x0000000185877824 */ /* 0x000fe200018e0630 */
[----:B------:R-:W-:-:S04]  /*3b400*/  SHF.R.S32.HI R132, RZ, 0x1f, R131 ;  /* 0x0000001fff847819 */ /* 0x000fc80000011483 */
[----:B------:R0:W-:Y:S01]  /*3b410*/  STL.64 [R1+0x8b8], R134 ;  /* 0x0008b88601007387 */ /* 0x0001e20000100a00 */
[----:B------:R-:W-:Y:S01]  /*3b420*/  IMAD.X R27, R18, 0x1, R49, P5 ;  /* 0x00000001121b7824 */ /* 0x000fe200028e0631 */
[----:B------:R-:W-:Y:S02]  /*3b430*/  IADD3 R18, P5, R19, R53, RZ ;  /* 0x0000003513127210 */ /* 0x000fe40007fbe0ff */
[----:B0-----:R-:W-:-:S05]  /*3b440*/  IADD3 R134, P3, R131, R52, RZ ;  /* 0x0000003483867210 */ /* 0x001fca0007f7e0ff */
[----:B------:R-:W-:Y:S01]  /*3b450*/  IMAD.X R135, R132, 0x1, R48, P3 ;  /* 0x0000000184877824 */ /* 0x000fe200018e0630 */
[-C--:B------:R-:W-:Y:S02]  /*3b460*/  IADD3 R138, P4, R131, R53.reuse, RZ ;  /* 0x00000035838a7210 */ /* 0x080fe40007f9e0ff */
[----:B------:R-:W-:Y:S02]  /*3b470*/  SHF.R.S32.HI R131, RZ, 0x1f, R130 ;  /* 0x0000001fff837819 */ /* 0x000fe40000011482 */
[----:B------:R0:W-:Y:S01]  /*3b480*/  STL.64 [R1+0x8a8], R134 ;  /* 0x0008a88601007387 */ /* 0x0001e20000100a00 */
[--C-:B------:R-:W-:Y:S01]  /*3b490*/  IMAD.X R19, R133, 0x1, R49.reuse, P5 ;  /* 0x0000000185137824 */ /* 0x100fe200028e0631 */
[----:B------:R-:W-:Y:S01]  /*3b4a0*/  IADD3 R136, P5, R130, R53, RZ ;  /* 0x0000003582887210 */ /* 0x000fe20007fbe0ff */
[----:B------:R-:W-:Y:S01]  /*3b4b0*/  IMAD.X R139, R132, 0x1, R49, P4 ;  /* 0x00000001848b7824 */ /* 0x000fe200020e0631 */
[----:B0-----:R-:W-:Y:S02]  /*3b4c0*/  IADD3 R134, P3, R130, R52, RZ ;  /* 0x0000003482867210 */ /* 0x001fe40007f7e0ff */
[----:B------:R-:W-:-:S03]  /*3b4d0*/  SHF.R.S32.HI R130, RZ, 0x1f, R129 ;  /* 0x0000001fff827819 */ /* 0x000fc60000011481 */
[--C-:B------:R-:W-:Y:S01]  /*3b4e0*/  IMAD.X R135, R131, 0x1, R48.reuse, P3 ;  /* 0x0000000183877824 */ /* 0x100fe200018e0630 */
[----:B------:R-:W-:Y:S01]  /*3b4f0*/  IADD3 R132, P3, R129, R52, RZ ;  /* 0x0000003481847210 */ /* 0x000fe20007f7e0ff */
[----:B------:R-:W-:Y:S01]  /*3b500*/  IMAD.X R137, R131, 0x1, R49, P5 ;  /* 0x0000000183897824 */ /* 0x000fe200028e0631 */
[----:B------:R-:W-:Y:S03]  /*3b510*/  STL.64 [R1+0x8b0], R138 ;  /* 0x0008b08a01007387 */ /* 0x000fe60000100a00 */
[----:B------:R-:W-:Y:S01]  /*3b520*/  IMAD.X R133, R130, 0x1, R48, P3 ;  /* 0x0000000182857824 */ /* 0x000fe200018e0630 */
[----:B------:R0:W-:Y:S04]  /*3b530*/  STL.64 [R1+0x8a0], R136 ;  /* 0x0008a08801007387 */ /* 0x0001e80000100a00 */
[----:B------:R1:W-:Y:S04]  /*3b540*/  STL.64 [R1+0x898], R134 ;  /* 0x0008988601007387 */ /* 0x0003e80000100a00 */
[----:B------:R4:W-:Y:S01]  /*3b550*/  STL.64 [R1+0x888], R132 ;  /* 0x0008888401007387 */ /* 0x0009e20000100a00 */
[----:B0-----:R-:W-:-:S02]  /*3b560*/  IADD3 R136, P4, R129, R53, RZ ;  /* 0x0000003581887210 */ /* 0x001fc40007f9e0ff */
[----:B------:R-:W-:Y:S02]  /*3b570*/  SHF.R.S32.HI R129, RZ, 0x1f, R128 ;  /* 0x0000001fff817819 */ /* 0x000fe40000011480 */
[C---:B-1----:R-:W-:Y:S02]  /*3b580*/  IADD3 R134, P5, R128.reuse, R53, RZ ;  /* 0x0000003580867210 */ /* 0x042fe40007fbe0ff */
[----:B----4-:R-:W-:Y:S01]  /*3b590*/  IADD3 R132, P3, R128, R52, RZ ;  /* 0x0000003480847210 */ /* 0x010fe20007f7e0ff */
[----:B------:R-:W-:Y:S01]  /*3b5a0*/  IMAD.X R137, R130, 0x1, R49, P4 ;  /* 0x0000000182897824 */ /* 0x000fe200020e0631 */
        /* <DEDUP_REMOVED lines=328> */
[----:B------:R0:W-:Y:S01]  /*3ca30*/  STL.64 [R1+0x688], R88 ;  /* 0x0006885801007387 */ /* 0x0001e20000100a00 */
[----:B------:R-:W-:Y:S01]  /*3ca40*/  VIADD R79, R80, UR5 ;  /* 0x00000005504f7c36 */ /* 0x000fe20008000000 */
[----:B------:R-:W-:Y:S02]  /*3ca50*/  ULDC UR5, c[0x0][0x248] ;  /* 0x0000920000057ab9 */ /* 0x000fe40000000800 */
        /* <DEDUP_REMOVED lines=11> */
[----:B------:R-:W-:Y:S01]  /*3cb10*/  STL.64 [R1+0x680], R88 ;  /* 0x0006805801007387 */ /* 0x000fe20000100a00 */
[C---:B------:R-:W-:Y:S01]  /*3cb20*/  VIADD R78, R79.reuse, UR5 ;  /* 0x000000054f4e7c36 */ /* 0x040fe20008000000 */
[----:B------:R-:W-:Y:S01]  /*3cb30*/  ULDC UR5, c[0x0][0x248] ;  /* 0x0000920000057ab9 */ /* 0x000fe20000000800 */
        /* <DEDUP_REMOVED lines=194> */
[----:B------:R-:W-:Y:S02]  /*3d760*/  IMAD.X R65, R59, 0x1, R49, P5 ;  /* 0x000000013b417824 */ /* 0x000fe400028e0631 */
[C---:B------:R-:W-:Y:S01]  /*3d770*/  VIADD R56, R57.reuse, UR53 ;  /* 0x0000003539387c36 */ /* 0x040fe20008000000 */
[----:B------:R-:W-:Y:S01]  /*3d780*/  STL.64 [R1+0x5d0], R66 ;  /* 0x0005d04201007387 */ /* 0x000fe20000100a00 */
[----:B------:R-:W-:Y:S01]  /*3d790*/  IMAD.X R61, R58, 0x1, R48, P3 ;  /* 0x000000013a3d7824 */ /* 0x000fe200018e0630 */
[----:B------:R-:W-:Y:S02]  /*3d7a0*/  ULDC UR53, c[0x0][0x248] ;  /* 0x0000920000357ab9 */ /* 0x000fe40000000800 */
[----:B------:R0:W-:Y:S04]  /*3d7b0*/  STL.64 [R1+0x5c8], R64 ;  /* 0x0005c84001007387 */ /* 0x0001e80000100a00 */
[----:B------:R1:W-:Y:S04]  /*3d7c0*/  STL.64 [R1+0x540], R62 ;  /* 0x0005403e01007387 */ /* 0x0003e80000100a00 */
[----:B------:R4:W-:Y:S01]  /*3d7d0*/  STL.64 [R1+0x520], R60 ;  /* 0x0005203c01007387 */ /* 0x0009e20000100a00 */
[----:B0-----:R-:W-:-:S02]  /*3d7e0*/  IADD3 R64, P4, R57, R53, RZ ;  /* 0x0000003539407210 */ /* 0x001fc40007f9e0ff */
[----:B------:R-:W-:Y:S02]  /*3d7f0*/  SHF.R.S32.HI R57, RZ, 0x1f, R56 ;  /* 0x0000001fff397819 */ /* 0x000fe40000011438 */
[----:B-1----:R-:W-:Y:S01]  /*3d800*/  IADD3 R62, P5, R56, R53, RZ ;  /* 0x00000035383e7210 */ /* 0x002fe20007fbe0ff */
[----:B------:R-:W-:Y:S01]  /*3d810*/  IMAD.X R65, R58, 0x1, R49, P4 ;  /* 0x000000013a417824 */ /* 0x000fe200020e0631 */
[----:B----4-:R-:W-:-:S03]  /*3d820*/  IADD3 R60, P3, R56, R52, RZ ;  /* 0x00000034383c7210 */ /* 0x010fc60007f7e0ff */
[C---:B------:R-:W-:Y:S02]  /*3d830*/  IMAD.X R63, R57.reuse, 0x1, R49, P5 ;  /* 0x00000001393f7824 */ /* 0x040fe400028e0631 */
[----:B------:R-:W-:Y:S02]  /*3d840*/  VIADD R51, R56, UR35 ;  /* 0x0000002338337c36 */ /* 0x000fe40008000000 */
[----:B------:R-:W-:Y:S01]  /*3d850*/  IMAD.X R61, R57, 0x1, R48, P3 ;  /* 0x00000001393d7824 */ /* 0x000fe200018e0630 */
[----:B------:R-:W-:Y:S01]  /*3d860*/  STL.64 [R1+0x538], R64 ;  /* 0x0005384001007387 */ /* 0x000fe20000100a00 */
[----:B------:R-:W-:Y:S01]  /*3d870*/  VIADD R55, R51, UR34 ;  /* 0x0000002233377c36 */ /* 0x000fe20008000000 */
[----:B------:R-:W-:Y:S01]  /*3d880*/  SHF.R.S32.HI R56, RZ, 0x1f, R51 ;  /* 0x0000001fff387819 */ /* 0x000fe20000011433 */
[----:B------:R-:W-:Y:S01]  /*3d890*/  ULDC.64 UR34, c[0x0][0x228] ;  /* 0x00008a0000227ab9 */ /* 0x000fe20000000a00 */
[----:B------:R0:W-:Y:S04]  /*3d8a0*/  STL.64 [R1+0x508], R62 ;  /* 0x0005083e01007387 */ /* 0x0001e80000100a00 */
[----:B------:R1:W-:Y:S01]  /*3d8b0*/  STL.64 [R1+0x4f8], R60 ;  /* 0x0004f83c01007387 */ /* 0x0003e20000100a00 */
[----:B------:R-:W-:-:S02]  /*3d8c0*/  IADD3 R58, P5, R55, R53, RZ ;  /* 0x00000035373a7210 */ /* 0x000fc40007fbe0ff */
[C---:B0-----:R-:W-:Y:S02]  /*3d8d0*/  IADD3 R62, P4, R51.reuse, R53, RZ ;  /* 0x00000035333e7210 */ /* 0x041fe40007f9e0ff */
[----:B-1----:R-:W-:Y:S02]  /*3d8e0*/  IADD3 R60, P3, R51, R52, RZ ;  /* 0x00000034333c7210 */ /* 0x002fe40007f7e0ff */
[----:B------:R-:W-:-:S03]  /*3d8f0*/  SHF.R.S32.HI R51, RZ, 0x1f, R55 ;  /* 0x0000001fff337819 */ /* 0x000fc60000011437 */
[C---:B------:R-:W-:Y:S02]  /*3d900*/  IMAD.X R61, R56.reuse, 0x1, R48, P3 ;  /* 0x00000001383d7824 */ /* 0x040fe400018e0630 */
[--C-:B------:R-:W-:Y:S02]  /*3d910*/  IMAD.X R63, R56, 0x1, R49.reuse, P4 ;  /* 0x00000001383f7824 */ /* 0x100fe400020e0631 */
[----:B------:R-:W-:Y:S01]  /*3d920*/  IMAD.X R59, R51, 0x1, R49, P5 ;  /* 0x00000001333b7824 */ /* 0x000fe200028e0631 */
[----:B------:R0:W-:Y:S01]  /*3d930*/  STL.64 [R1+0x4c8], R60 ;  /* 0x0004c83c01007387 */ /* 0x0001e20000100a00 */
[----:B------:R-:W-:-:S03]  /*3d940*/  VIADD R50, R55, UR8 ;  /* 0x0000000837327c36 */ /* 0x000fc60008000000 */
[----:B------:R-:W-:Y:S04]  /*3d950*/  STL.64 [R1+0x4e0], R62 ;  /* 0x0004e03e01007387 */ /* 0x000fe80000100a00 */
[----:B------:R1:W-:Y:S01]  /*3d960*/  STL.64 [R1+0x4b0], R58 ;  /* 0x0004b03a01007387 */ /* 0x0003e20000100a00 */
[----:B0-----:R-:W-:Y:S02]  /*3d970*/  IADD3 R60, P3, R55, R52, RZ ;  /* 0x00000034373c7210 */ /* 0x001fe40007f7e0ff */
[----:B------:R-:W-:-:S03]  /*3d980*/  SHF.R.S32.HI R55, RZ, 0x1f, R50 ;  /* 0x0000001fff377819 */ /* 0x000fc60000011432 */
[--C-:B------:R-:W-:Y:S01]  /*3d990*/  IMAD.X R61, R51, 0x1, R48.reuse, P3 ;  /* 0x00000001333d7824 */ /* 0x100fe200018e0630 */
[C---:B------:R-:W-:Y:S02]  /*3d9a0*/  IADD3 R56, P3, R50.reuse, R52, RZ ;  /* 0x0000003432387210 */ /* 0x040fe40007f7e0ff */
[C---:B-1----:R-:W-:Y:S01]  /*3d9b0*/  IADD3 R58, P4, R50.reuse, R53, RZ ;  /* 0x00000035323a7210 */ /* 0x042fe20007f9e0ff */
[----:B------:R-:W-:Y:S01]  /*3d9c0*/  VIADD R54, R50, UR9 ;  /* 0x0000000932367c36 */ /* 0x000fe20008000000 */
[----:B------:R-:W-:Y:S01]  /*3d9d0*/  STL.64 [R1+0x498], R60 ;  /* 0x0004983c01007387 */ /* 0x000fe20000100a00 */
[C---:B------:R-:W-:Y:S01]  /*3d9e0*/  IMAD.X R57, R55.reuse, 0x1, R48, P3 ;  /* 0x0000000137397824 */ /* 0x040fe200018e0630 */
[----:B------:R-:W-:Y:S01]  /*3d9f0*/  ULDC.64 UR8, c[0x0][0x228] ;  /* 0x00008a0000087ab9 */ /* 0x000fe20000000a00 */
[----:B------:R-:W-:Y:S01]  /*3da00*/  IMAD.X R59, R55, 0x1, R49, P4 ;  /* 0x00000001373b7824 */ /* 0x000fe200020e0631 */
[----:B------:R-:W-:-:S04]  /*3da10*/  SHF.R.S32.HI R51, RZ, 0x1f, R54 ;  /* 0x0000001fff337819 */ /* 0x000fc80000011436 */
[----:B------:R0:W-:Y:S04]  /*3da20*/  STL.64 [R1+0x480], R58 ;  /* 0x0004803a01007387 */ /* 0x0001e80000100a00 */
[----:B------:R1:W-:Y:S01]  /*3da30*/  STL.64 [R1+0x3c8], R56 ;  /* 0x0003c83801007387 */ /* 0x0003e20000100a00 */
[----:B------:R-:W-:Y:S01]  /*3da40*/  VIADD R50, R54, UR5 ;  /* 0x0000000536327c36 */ /* 0x000fe20008000000 */
[----:B------:R-:W-:Y:S02]  /*3da50*/  LOP3.LUT R14, R14, 0xfff7ffff, RZ, 0xc0, !PT ;  /* 0xfff7ffff0e0e7812 */ /* 0x000fe400078ec0ff */
[----:B------:R-:W-:Y:S01]  /*3da60*/  LOP3.LUT R9, R9, 0xffff7fff, RZ, 0xc0, !PT ;  /* 0xffff7fff09097812 */ /* 0x000fe200078ec0ff */
[C---:B------:R-:W-:Y:S01]  /*3da70*/  VIADD R66, R3.reuse, 0x58 ;  /* 0x0000005803427836 */ /* 0x040fe20000000000 */
[C---:B0-----:R-:W-:Y:S01]  /*3da80*/  IADD3 R58, P4, R54.reuse, R53, RZ ;  /* 0x00000035363a7210 */ /* 0x041fe20007f9e0ff */
[----:B------:R-:W-:Y:S01]  /*3da90*/  VIADD R65, R3, 0x57 ;  /* 0x0000005703417836 */ /* 0x000fe20000000000 */
[----:B------:R-:W-:Y:S01]  /*3daa0*/  LOP3.LUT R13, R13, 0x7fffffff, RZ, 0xc0, !PT ;  /* 0x7fffffff0d0d7812 */ /* 0x000fe200078ec0ff */
[----:B------:R-:W-:Y:S01]  /*3dab0*/  VIADD R64, R3, 0x56 ;  /* 0x0000005603407836 */ /* 0x000fe20000000000 */
[----:B-1----:R-:W-:Y:S01]  /*3dac0*/  IADD3 R56, P3, R54, R52, RZ ;  /* 0x0000003436387210 */ /* 0x002fe20007f7e0ff */
[----:B------:R-:W-:Y:S01]  /*3dad0*/  IMAD.X R59, R51, 0x1, R49, P4 ;  /* 0x00000001333b7824 */ /* 0x000fe200020e0631 */
[----:B------:R-:W-:-:S03]  /*3dae0*/  ULDC UR5, c[0x0][0x228] ;  /* 0x00008a0000057ab9 */ /* 0x000fc60000000800 */
[----:B------:R-:W-:Y:S01]  /*3daf0*/  IMAD.X R57, R51, 0x1, R48, P3 ;  /* 0x0000000133397824 */ /* 0x000fe200018e0630 */
[----:B------:R0:W-:Y:S01]  /*3db00*/  STL.64 [R1+0x3c0], R58 ;  /* 0x0003c03a01007387 */ /* 0x0001e20000100a00 */
[----:B------:R-:W-:-:S03]  /*3db10*/  SHF.R.S32.HI R55, RZ, 0x1f, R50 ;  /* 0x0000001fff377819 */ /* 0x000fc60000011432 */
[----:B------:R1:W-:Y:S01]  /*3db20*/  STL.64 [R1+0x3b8], R56 ;  /* 0x0003b83801007387 */ /* 0x0003e20000100a00 */
[C---:B------:R-:W-:Y:S01]  /*3db30*/  VIADD R54, R50.reuse, UR10 ;  /* 0x0000000a32367c36 */ /* 0x040fe20008000000 */
[C---:B0-----:R-:W-:Y:S02]  /*3db40*/  IADD3 R58, P4, R50.reuse, R53, RZ ;  /* 0x00000035323a7210 */ /* 0x041fe40007f9e0ff */
[----:B-1----:R-:W-:-:S03]  /*3db50*/  IADD3 R56, P3, R50, R52, RZ ;  /* 0x0000003432387210 */ /* 0x002fc60007f7e0ff */
[C---:B------:R-:W-:Y:S02]  /*3db60*/  IMAD.X R59, R55.reuse, 0x1, R49, P4 ;  /* 0x00000001373b7824 */ /* 0x040fe400020e0631 */
[----:B------:R-:W-:-:S03]  /*3db70*/  IMAD.X R57, R55, 0x1, R48, P3 ;  /* 0x0000000137397824 */ /* 0x000fc600018e0630 */
[----:B------:R0:W-:Y:S01]  /*3db80*/  STL.64 [R1+0x3b0], R58 ;  /* 0x0003b03a01007387 */ /* 0x0001e20000100a00 */
[----:B------:R-:W-:-:S03]  /*3db90*/  SHF.R.S32.HI R51, RZ, 0x1f, R54 ;  /* 0x0000001fff337819 */ /* 0x000fc60000011436 */
[----:B------:R1:W-:Y:S01]  /*3dba0*/  STL.64 [R1+0x3a8], R56 ;  /* 0x0003a83801007387 */ /* 0x0003e20000100a00 */
[C---:B------:R-:W-:Y:S01]  /*3dbb0*/  VIADD R50, R54.reuse, UR11 ;  /* 0x0000000b36327c36 */ /* 0x040fe20008000000 */
[----:B------:R-:W-:Y:S01]  /*3dbc0*/  ULDC.64 UR10, c[0x0][0x228] ;  /* 0x00008a00000a7ab9 */ /* 0x000fe20000000a00 */
        /* <DEDUP_REMOVED lines=195> */
[----:B------:R-:W-:Y:S01]  /*3e800*/  ULDC UR36, c[0x0][0x22c] ;  /* 0x00008b0000247ab9 */ /* 0x000fe20000000800 */
        /* <DEDUP_REMOVED lines=181> */
[----:B------:R-:W-:Y:S02]  /*3f360*/  VIADD R54, R50, UR58 ;  /* 0x0000003a32367c36 */ /* 0x000fe40008000000 */
[----:B------:R-:W-:Y:S01]  /*3f370*/  IMAD.X R57, R51, 0x1, R48, P3 ;  /* 0x0000000133397824 */ /* 0x000fe200018e0630 */
[----:B------:R0:W-:Y:S01]  /*3f380*/  STL.64 [R1+0xe0], R58 ;  /* 0x0000e03a01007387 */ /* 0x0001e20000100a00 */
[----:B------:R-:W-:-:S03]  /*3f390*/  SHF.R.S32.HI R55, RZ, 0x1f, R50 ;  /* 0x0000001fff377819 */ /* 0x000fc60000011432 */
[----:B------:R1:W-:Y:S01]  /*3f3a0*/  STL.64 [R1+0xd8], R56 ;  /* 0x0000d83801007387 */ /* 0x0003e20000100a00 */
[-C--:B------:R-:W-:Y:S02]  /*3f3b0*/  IADD3 R62, P3, R54, R53.reuse, RZ ;  /* 0x00000035363e7210 */ /* 0x080fe40007f7e0ff */
[C---:B0-----:R-:W-:Y:S02]  /*3f3c0*/  IADD3 R58, P4, R50.reuse, R53, RZ ;  /* 0x00000035323a7210 */ /* 0x041fe40007f9e0ff */
[-C--:B-1----:R-:W-:Y:S02]  /*3f3d0*/  IADD3 R56, P5, R50, R52.reuse, RZ ;  /* 0x0000003432387210 */ /* 0x082fe40007fbe0ff */
[----:B------:R-:W-:Y:S01]  /*3f3e0*/  SHF.R.S32.HI R50, RZ, 0x1f, R54 ;  /* 0x0000001fff327819 */ /* 0x000fe20000011436 */
[----:B------:R-:W-:Y:S01]  /*3f3f0*/  IMAD.X R59, R55, 0x1, R49, P4 ;  /* 0x00000001373b7824 */ /* 0x000fe200020e0631 */
[----:B------:R-:W-:-:S03]  /*3f400*/  IADD3 R60, P4, R54, R52, RZ ;  /* 0x00000034363c7210 */ /* 0x000fc60007f9e0ff */
[----:B------:R-:W-:Y:S01]  /*3f410*/  IMAD.X R63, R50, 0x1, R49, P3 ;  /* 0x00000001323f7824 */ /* 0x000fe200018e0631 */
[----:B------:R-:W-:Y:S01]  /*3f420*/  ISETP.GE.AND P3, PT, R4, UR34, PT ;  /* 0x0000002204007c0c */ /* 0x000fe2000bf66270 */
[--C-:B------:R-:W-:Y:S02]  /*3f430*/  IMAD.X R61, R50, 0x1, R48.reuse, P4 ;  /* 0x00000001323d7824 */ /* 0x100fe400020e0630 */
[----:B------:R-:W-:Y:S01]  /*3f440*/  IMAD.X R57, R55, 0x1, R48, P5 ;  /* 0x0000000137397824 */ /* 0x000fe200028e0630 */
[----:B------:R-:W-:Y:S01]  /*3f450*/  ISETP.LT.AND P4, PT, R3, UR9, !P3 ;  /* 0x0000000903007c0c */ /* 0x000fe2000df81270 */
[----:B------:R-:W-:Y:S01]  /*3f460*/  VIADD R51, R54, UR59 ;  /* 0x0000003b36337c36 */ /* 0x000fe20008000000 */
[----:B------:R-:W-:Y:S01]  /*3f470*/  ISETP.LT.AND P3, PT, R4, UR8, !P2 ;  /* 0x0000000804007c0c */ /* 0x000fe2000d761270 */
[----:B------:R-:W-:Y:S01]  /*3f480*/  ULDC.64 UR8, c[0x0][0x228] ;  /* 0x00008a0000087ab9 */ /* 0x000fe20000000a00 */
[----:B------:R0:W-:Y:S01]  /*3f490*/  STL.64 [R1+0xd0], R58 ;  /* 0x0000d03a01007387 */ /* 0x0001e20000100a00 */
[----:B------:R-:W-:Y:S01]  /*3f4a0*/  ISETP.LT.AND P2, PT, R5, UR8, !P2 ;  /* 0x0000000805007c0c */ /* 0x000fe2000d741270 */
[----:B------:R-:W-:-:S07]  /*3f4b0*/  ULDC UR34, c[0x0][0x22c] ;  /* 0x00008b0000227ab9 */ /* 0x000fce0000000800 */
[----:B------:R-:W-:Y:S01]  /*3f4c0*/  @P4 LOP3.LUT R9, R9, 0x8000, RZ, 0xfc, !PT ;  /* 0x0000800009094812 */ /* 0x000fe200078efcff */
[C---:B------:R-:W-:Y:S01]  /*3f4d0*/  VIADD R50, R3.reuse, 0x41 ;  /* 0x0000004103327836 */ /* 0x040fe20000000000 */
[----:B------:R-:W-:Y:S01]  /*3f4e0*/  @P3 LOP3.LUT R14, R14, 0x80000, RZ, 0xfc, !PT ;  /* 0x000800000e0e3812 */ /* 0x000fe200078efcff */
[C---:B------:R-:W-:Y:S01]  /*3f4f0*/  VIADD R54, R3.reuse, 0x45 ;  /* 0x0000004503367836 */ /* 0x040fe20000000000 */
[----:B------:R-:W-:Y:S01]  /*3f500*/  ISETP.LT.AND P3, PT, R4, UR12, !P1 ;  /* 0x0000000c04007c0c */ /* 0x000fe2000cf61270 */
[----:B------:R-:W-:Y:S01]  /*3f510*/  VIADD R55, R3, 0x46 ;  /* 0x0000004603377836 */ /* 0x000fe20000000000 */
[----:B------:R-:W-:Y:S01]  /*3f520*/  LOP3.LUT R14, R14, 0xffdfffff, RZ, 0xc0, !PT ;  /* 0xffdfffff0e0e7812 */ /* 0x000fe200078ec0ff */
[----:B------:R-:W-:-:S03]  /*3f530*/  ULDC.64 UR58, c[0x0][0x228] ;  /* 0x00008a00003a7ab9 */ /* 0x000fc60000000a00 */
[----:B------:R-:W-:Y:S02]  /*3f540*/  @P2 LOP3.LUT R14, R14, 0x200000, RZ, 0xfc, !PT ;  /* 0x002000000e0e2812 */ /* 0x000fe400078efcff */
[C---:B------:R-:W-:Y:S02]  /*3f550*/  ISETP.LT.AND P2, PT, R5.reuse, UR10, !P1 ;  /* 0x0000000a05007c0c */ /* 0x040fe4000cf41270 */
[----:B------:R-:W-:Y:S02]  /*3f560*/  LOP3.LUT R14, R14, 0xff7fffff, RZ, 0xc0, !PT ;  /* 0xff7fffff0e0e7812 */ /* 0x000fe400078ec0ff */
[----:B------:R-:W-:Y:S01]  /*3f570*/  ISETP.LT.AND P1, PT, R5, UR16, !P0 ;  /* 0x0000001005007c0c */ /* 0x000fe2000c721270 */
[----:B------:R1:W-:Y:S01]  /*3f580*/  STL.64 [R1+0xc8], R56 ;  /* 0x0000c83801007387 */ /* 0x0003e20000100a00 */
[----:B------:R-:W-:Y:S02]  /*3f590*/  @P3 LOP3.LUT R14, R14, 0x800000, RZ, 0xfc, !PT ;  /* 0x008000000e0e3812 */ /* 0x000fe400078efcff */
[----:B0-----:R-:W-:-:S02]  /*3f5a0*/  IADD3 R58, P5, R51, R53, RZ ;  /* 0x00000035333a7210 */ /* 0x001fc40007fbe0ff */
[----:B------:R-:W-:Y:S01]  /*3f5b0*/  LOP3.LUT R9, R9, 0xffffefff, RZ, 0xc0, !PT ;  /* 0xffffefff09097812 */ /* 0x000fe200078ec0ff */
[----:B------:R-:W-:Y:S01]  /*3f5c0*/  UMOV UR12, UR46 ;  /* 0x0000002e000c7c82 */ /* 0x000fe20008000000 */
[----:B------:R-:W-:Y:S01]  /*3f5d0*/  ISETP.LT.AND P0, PT, R4, UR14, !P0 ;  /* 0x0000000e04007c0c */ /* 0x000fe2000c701270 */
[----:B------:R-:W-:Y:S01]  /*3f5e0*/  UMOV UR8, UR47 ;  /* 0x0000002f00087c82 */ /* 0x000fe20008000000 */
[----:B------:R-:W-:Y:S01]  /*3f5f0*/  LOP3.LUT R14, R14, 0xffbfffff, RZ, 0xc0, !PT ;  /* 0xffbfffff0e0e7812 */ /* 0x000fe200078ec0ff */
[----:B------:R-:W-:Y:S01]  /*3f600*/  VIADD R67, R3, 0x53 ;  /* 0x0000005303437836 */ /* 0x000fe20000000000 */
[----:B------:R-:W-:Y:S01]  /*3f610*/  ULDC UR16, c[0x0][0x228] ;  /* 0x00008a0000107ab9 */ /* 0x000fe20000000800 */
[----:B-1----:R-:W-:Y:S01]  /*3f620*/  IADD3 R56, P6, R51, R52, RZ ;  /* 0x0000003433387210 */ /* 0x002fe20007fde0ff */
[----:B------:R0:W-:Y:S01]  /*3f630*/  STL.64 [R1+0xc0], R62 ;  /* 0x0000c03e01007387 */ /* 0x0001e20000100a00 */
[----:B------:R-:W-:Y:S01]  /*3f640*/  SHF.R.S32.HI R51, RZ, 0x1f, R51 ;  /* 0x0000001fff337819 */ /* 0x000fe20000011433 */
[----:B------:R-:W-:Y:S01]  /*3f650*/  ULDC.64 UR46, c[0x0][0x228] ;  /* 0x00008a00002e7ab9 */ /* 0x000fe20000000a00 */
[----:B------:R-:W-:Y:S01]  /*3f660*/  @P2 LOP3.LUT R14, R14, 0x400000, RZ, 0xfc, !PT ;  /* 0x004000000e0e2812 */ /* 0x000fe200078efcff */
[----:B------:R-:W4:Y:S02]  /*3f670*/  LDL.LU R124, [R1+0x14a0] ;  /* 0x0014a000017c7983 */ /* 0x000f240000300800 */
[----:B------:R-:W-:Y:S01]  /*3f680*/  IMAD.X R57, R51, 0x1, R48, P6 ;  /* 0x0000000133397824 */ /* 0x000fe200030e0630 */
[----:B------:R-:W-:Y:S01]  /*3f690*/  LOP3.LUT R14, R14, 0xfeffffff, RZ, 0xc0, !PT ;  /* 0xfeffffff0e0e7812 */ /* 0x000fe200078ec0ff */
[----:B------:R-:W-:-:S03]  /*3f6a0*/  VIADD R48, R3, 0x1 ;  /* 0x0000000103307836 */ /* 0x000fc60000000000 */
[----:B------:R-:W-:Y:S02]  /*3f6b0*/  @P0 LOP3.LUT R14, R14, 0x1000000, RZ, 0xfc, !PT ;  /* 0x010000000e0e0812 */ /* 0x000fe400078efcff */
[----:B------:R-:W-:-:S04]  /*3f6c0*/  ISETP.GE.AND P0, PT, R48, UR39, PT ;  /* 0x0000002730007c0c */ /* 0x000fc8000bf06270 */
[----:B------:R-:W-:Y:S01]  /*3f6d0*/  ISETP.LT.AND P2, PT, R4, UR20, !P0 ;  /* 0x0000001404007c0c */ /* 0x000fe2000c741270 */
[----:B------:R-:W-:Y:S01]  /*3f6e0*/  IMAD.X R59, R51, 0x1, R49, P5 ;  /* 0x00000001333b7824 */ /* 0x000fe200028e0631 */
[----:B------:R-:W-:Y:S01]  /*3f6f0*/  @P1 LOP3.LUT R9, R9, 0x1000, RZ, 0xfc, !PT ;  /* 0x0000100009091812 */ /* 0x000fe200078efcff */
[----:B------:R-:W-:Y:S01]  /*3f700*/  VIADD R49, R3, 0x40 ;  /* 0x0000004003317836 */ /* 0x000fe20000000000 */
[----:B------:R-:W-:Y:S02]  /*3f710*/  ISETP.LT.AND P1, PT, R5, UR18, !P0 ;  /* 0x0000001205007c0c */ /* 0x000fe4000c721270 */
[----:B------:R-:W-:Y:S01]  /*3f720*/  LOP3.LUT R14, R14, 0xfdffffff, RZ, 0xc0, !PT ;  /* 0xfdffffff0e0e7812 */ /* 0x000fe200078ec0ff */
[----:B------:R1:W-:Y:S01]  /*3f730*/  STL.64 [R1+0xb8], R60 ;  /* 0x0000b83c01007387 */ /* 0x0003e20000100a00 */
[----:B------:R-:W-:Y:S01]  /*3f740*/  LOP3.LUT R9, R9, 0xffffbfff, RZ, 0xc0, !PT ;  /* 0xffffbfff09097812 */ /* 0x000fe200078ec0ff */
[----:B0-----:R-:W-:Y:S01]  /*3f750*/  VIADD R63, R3, 0x55 ;  /* 0x00000055033f7836 */ /* 0x001fe20000000000 */
[----:B------:R-:W-:Y:S01]  /*3f760*/  ISETP.GE.AND P0, PT, R49, UR36, PT ;  /* 0x0000002431007c0c */ /* 0x000fe2000bf06270 */
[----:B------:R0:W-:Y:S01]  /*3f770*/  STL.64 [R1+0xb0], R58 ;  /* 0x0000b03a01007387 */ /* 0x0001e20000100a00 */
[----:B------:R-:W-:Y:S01]  /*3f780*/  ULDC.64 UR36, c[0x0][0x228] ;  /* 0x00008a0000247ab9 */ /* 0x000fe20000000a00 */
[----:B------:R-:W-:Y:S01]  /*3f790*/  @P2 LOP3.LUT R9, R9, 0x4000, RZ, 0xfc, !PT ;  /* 0x0000400009092812 */ /* 0x000fe200078efcff */
[----:B------:R-:W-:Y:S01]  /*3f7a0*/  UMOV UR10, UR46 ;  /* 0x0000002e000a7c82 */ /* 0x000fe20008000000 */
[----:B------:R-:W-:Y:S01]  /*3f7b0*/  ISETP.LT.AND P2, PT, R5, UR24, !P0 ;  /* 0x0000001805007c0c */ /* 0x000fe2000c741270 */
[----:B------:R-:W-:Y:S01]  /*3f7c0*/  VIADD R62, R3, 0x54 ;  /* 0x00000054033e7836 */ /* 0x000fe20000000000 */
[----:B------:R-:W-:Y:S01]  /*3f7d0*/  @P1 LOP3.LUT R14, R14, 0x2000000, RZ, 0xfc, !PT ;  /* 0x020000000e0e1812 */ /* 0x000fe200078efcff */
[----:B------:R2:W-:Y:S01]  /*3f7e0*/  STL.64 [R1+0xa8], R56 ;  /* 0x0000a83801007387 */ /* 0x0005e20000100a00 */
[----:B------:R-:W-:Y:S01]  /*3f7f0*/  ISETP.LT.AND P1, PT, R4, UR22, !P0 ;  /* 0x0000001604007c0c */ /* 0x000fe2000c721270 */
[----:B------:R-:W-:Y:S01]  /*3f800*/  UMOV UR14, UR47 ;  /* 0x0000002f000e7c82 */ /* 0x000fe20008000000 */
[----:B------:R-:W-:Y:S01]  /*3f810*/  LOP3.LUT R9, R9, 0xffffdfff, RZ, 0xc0, !PT ;  /* 0xffffdfff09097812 */ /* 0x000fe200078ec0ff */
[----:B------:R-:W-:Y:S01]  /*3f820*/  ULDC.64 UR46, c[0x0][0x228] ;  /* 0x00008a00002e7ab9 */ /* 0x000fe20000000a00 */
[C---:B-1----:R-:W-:Y:S01]  /*3f830*/  VIADD R61, R3.reuse, 0x52 ;  /* 0x00000052033d7836 */ /* 0x042fe20000000000 */
[----:B------:R-:W-:Y:S01]  /*3f840*/  ULDC UR18, c[0x0][0x228] ;  /* 0x00008a0000127ab9 */ /* 0x000fe20000000800 */
[C---:B------:R-:W-:Y:S01]  /*3f850*/  VIADD R60, R3.reuse, 0x50 ;  /* 0x00000050033c7836 */ /* 0x040fe20000000000 */
[----:B------:R-:W-:Y:S01]  /*3f860*/  ULDC UR20, c[0x0][0x228] ;  /* 0x00008a0000147ab9 */ /* 0x000fe20000000800 */
[----:B0-----:R-:W-:Y:S01]  /*3f870*/  VIADD R59, R3, 0x4e ;  /* 0x0000004e033b7836 */ /* 0x001fe20000000000 */
[----:B------:R-:W-:Y:S01]  /*3f880*/  @P2 LOP3.LUT R9, R9, 0x2000, RZ, 0xfc, !PT ;  /* 0x0000200009092812 */ /* 0x000fe200078efcff */
[C---:B------:R-:W-:Y:S01]  /*3f890*/  VIADD R58, R3.reuse, 0x4b ;  /* 0x0000004b033a7836 */ /* 0x040fe20000000000 */
[----:B------:R-:W-:Y:S01]  /*3f8a0*/  ULDC UR24, c[0x0][0x228] ;  /* 0x00008a0000187ab9 */ /* 0x000fe20000000800 */
[----:B--2---:R-:W-:Y:S01]  /*3f8b0*/  VIADD R56, R3, 0x47 ;  /* 0x0000004703387836 */ /* 0x004fe20000000000 */
[----:B------:R-:W-:Y:S01]  /*3f8c0*/  LOP3.LUT R9, R9, 0xfffffbff, RZ, 0xc0, !PT ;  /* 0xfffffbff09097812 */ /* 0x000fe200078ec0ff */
[----:B------:R-:W-:-:S02]  /*3f8d0*/  VIADD R57, R3, 0x49 ;  /* 0x0000004903397836 */ /* 0x000fc40000000000 */
[C---:B------:R-:W-:Y:S01]  /*3f8e0*/  VIADD R51, R3.reuse, 0x42 ;  /* 0x0000004203337836 */ /* 0x040fe20000000000 */
[----:B------:R-:W-:Y:S01]  /*3f8f0*/  ISETP.GE.AND P0, PT, R56, UR41, PT ;  /* 0x0000002938007c0c */ /* 0x000fe2000bf06270 */
[----:B------:R-:W-:Y:S01]  /*3f900*/  VIADD R52, R3, 0x43 ;  /* 0x0000004303347836 */ /* 0x000fe20000000000 */
[----:B------:R-:W-:Y:S01]  /*3f910*/  @P1 LOP3.LUT R9, R9, 0x400, RZ, 0xfc, !PT ;  /* 0x0000040009091812 */ /* 0x000fe200078efcff */
[----:B------:R-:W-:Y:S01]  /*3f920*/  VIADD R53, R3, 0x44 ;  /* 0x0000004403357836 */ /* 0x000fe20000000000 */
[----:B------:R-:W-:Y:S01]  /*3f930*/  ISETP.LT.AND P1, PT, R4, UR38, !P0 ;  /* 0x0000002604007c0c */ /* 0x000fe2000c721270 */
[----:B------:R-:W-:Y:S01]  /*3f940*/  ULDC.64 UR38, c[0x0][0x228] ;  /* 0x00008a0000267ab9 */ /* 0x000fe20000000a00 */
[----:B------:R-:W-:Y:S01]  /*3f950*/  ISETP.LT.AND P0, PT, R5, UR44, !P0 ;  /* 0x0000002c05007c0c */ /* 0x000fe2000c701270 */
[----:B------:R-:W-:Y:S01]  /*3f960*/  VIADD R48, R3, 0x51 ;  /* 0x0000005103307836 */ /* 0x000fe20000000000 */
[----:B------:R-:W-:Y:S01]  /*3f970*/  LOP3.LUT R9, R9, 0xfffff7ff, RZ, 0xc0, !PT ;  /* 0xfffff7ff09097812 */ /* 0x000fe200078ec0ff */
[----:B------:R-:W-:Y:S01]  /*3f980*/  VIADD R49, R3, 0x4f ;  /* 0x0000004f03317836 */ /* 0x000fe20000000000 */
[----:B------:R-:W-:Y:S01]  /*3f990*/  LOP3.LUT R14, R14, 0x7fffffff, RZ, 0xc0, !PT ;  /* 0x7fffffff0e0e7812 */ /* 0x000fe200078ec0ff */
[----:B------:R-:W-:-:S06]  /*3f9a0*/  ULDC UR22, c[0x0][0x22c] ;  /* 0x00008b0000167ab9 */ /* 0x000fcc0000000800 */
[----:B------:R-:W-:-:S04]  /*3f9b0*/  @P1 LOP3.LUT R9, R9, 0x800, RZ, 0xfc, !PT ;  /* 0x0000080009091812 */ /* 0x000fc800078efcff */
[----:B------:R-:W-:-:S04]  /*3f9c0*/  LOP3.LUT R9, R9, 0xfffffdff, RZ, 0xc0, !PT ;  /* 0xfffffdff09097812 */ /* 0x000fc800078ec0ff */
[----:B------:R-:W-:Y:S02]  /*3f9d0*/  @P0 LOP3.LUT R9, R9, 0x200, RZ, 0xfc, !PT ;  /* 0x0000020009090812 */ /* 0x000fe400078efcff */
[----:B------:R-:W-:Y:S01]  /*3f9e0*/  ISETP.GE.AND P0, PT, R3, UR45, PT ;  /* 0x0000002d03007c0c */ /* 0x000fe2000bf06270 */
[----:B------:R-:W-:-:S03]  /*3f9f0*/  ULDC.64 UR44, c[0x0][0x228] ;  /* 0x00008a00002c7ab9 */ /* 0x000fc60000000a00 */
[----:B------:R-:W-:Y:S01]  /*3fa00*/  ISETP.LT.AND P1, PT, R5, UR26, !P0 ;  /* 0x0000001a05007c0c */ /* 0x000fe2000c721270 */
[----:B------:R-:W-:Y:S01]  /*3fa10*/  ULDC UR26, c[0x0][0x228] ;  /* 0x00008a00001a7ab9 */ /* 0x000fe20000000800 */
[----:B------:R-:W-:Y:S02]  /*3fa20*/  LOP3.LUT R9, R9, 0xffffff7f, RZ, 0xc0, !PT ;  /* 0xffffff7f09097812 */ /* 0x000fe400078ec0ff */
[----:B------:R-:W-:-:S09]  /*3fa30*/  ISETP.GE.AND P0, PT, R50, UR34, PT ;  /* 0x0000002232007c0c */ /* 0x000fd2000bf06270 */
[----:B------:R-:W-:Y:S02]  /*3fa40*/  @P1 LOP3.LUT R9, R9, 0x80, RZ, 0xfc, !PT ;  /* 0x0000008009091812 */ /* 0x000fe400078efcff */
[----:B------:R-:W-:Y:S01]  /*3fa50*/  ISETP.LT.AND P1, PT, R5, UR30, !P0 ;  /* 0x0000001e05007c0c */ /* 0x000fe2000c721270 */
[----:B------:R-:W-:Y:S01]  /*3fa60*/  ULDC UR30, c[0x0][0x228] ;  /* 0x00008a00001e7ab9 */ /* 0x000fe20000000800 */
[----:B------:R-:W-:Y:S01]  /*3fa70*/  ISETP.LT.AND P0, PT, R4, UR28, !P0 ;  /* 0x0000001c04007c0c */ /* 0x000fe2000c701270 */
[----:B------:R-:W-:Y:S01]  /*3fa80*/  ULDC UR28, c[0x0][0x22c] ;  /* 0x00008b00001c7ab9 */ /* 0x000fe20000000800 */
[----:B------:R-:W-:-:S09]  /*3fa90*/  LOP3.LUT R9, R9, 0xfffffeff, RZ, 0xc0, !PT ;  /* 0xfffffeff09097812 */ /* 0x000fd200078ec0ff */
[----:B------:R-:W-:-:S04]  /*3faa0*/  @P1 LOP3.LUT R9, R9, 0x100, RZ, 0xfc, !PT ;  /* 0x0000010009091812 */ /* 0x000fc800078efcff */
[----:B------:R-:W-:-:S04]  /*3fab0*/  LOP3.LUT R9, R9, 0xffffffdf, RZ, 0xc0, !PT ;  /* 0xffffffdf09097812 */ /* 0x000fc800078ec0ff */
[----:B------:R-:W-:Y:S02]  /*3fac0*/  @P0 LOP3.LUT R9, R9, 0x20, RZ, 0xfc, !PT ;  /* 0x0000002009090812 */ /* 0x000fe400078efcff */
[----:B------:R-:W-:-:S04]  /*3fad0*/  ISETP.GE.AND P0, PT, R66, UR33, PT ;  /* 0x0000002142007c0c */ /* 0x000fc8000bf06270 */
[----:B------:R-:W-:Y:S01]  /*3fae0*/  ISETP.LT.AND P2, PT, R5, UR32, !P0 ;  /* 0x0000002005007c0c */ /* 0x000fe2000c741270 */
[----:B------:R-:W-:Y:S01]  /*3faf0*/  ULDC.64 UR32, c[0x0][0x228] ;  /* 0x00008a0000207ab9 */ /* 0x000fe20000000a00 */
[----:B------:R-:W-:Y:S02]  /*3fb00*/  ISETP.LT.AND P1, PT, R4, UR42, !P0 ;  /* 0x0000002a04007c0c */ /* 0x000fe4000c721270 */
[----:B------:R-:W-:Y:S02]  /*3fb10*/  LOP3.LUT R9, R9, 0xffffffbf, RZ, 0xc0, !PT ;  /* 0xffffffbf09097812 */ /* 0x000fe400078ec0ff */
[----:B------:R-:W-:Y:S01]  /*3fb20*/  ISETP.GE.AND P0, PT, R65, UR35, PT ;  /* 0x0000002341007c0c */ /* 0x000fe2000bf06270 */
[----:B------:R-:W-:-:S06]  /*3fb30*/  ULDC.64 UR34, c[0x0][0x228] ;  /* 0x00008a0000227ab9 */ /* 0x000fcc0000000a00 */
[----:B------:R-:W-:-:S04]  /*3fb40*/  @P2 LOP3.LUT R9, R9, 0x40, RZ, 0xfc, !PT ;  /* 0x0000004009092812 */ /* 0x000fc800078efcff */
[----:B------:R-:W-:-:S04]  /*3fb50*/  LOP3.LUT R9, R9, 0xffffffef, RZ, 0xc0, !PT ;  /* 0xffffffef09097812 */ /* 0x000fc800078ec0ff */
[----:B------:R-:W-:Y:S02]  /*3fb60*/  @P1 LOP3.LUT R9, R9, 0x10, RZ, 0xfc, !PT ;  /* 0x0000001009091812 */ /* 0x000fe400078efcff */
[----:B------:R-:W-:Y:S02]  /*3fb70*/  ISETP.LT.AND P1, PT, R5, UR36, !P0 ;  /* 0x0000002405007c0c */ /* 0x000fe4000c721270 */
[----:B------:R-:W-:Y:S02]  /*3fb80*/  ISETP.LT.AND P0, PT, R4, UR38, !P0 ;  /* 0x0000002604007c0c */ /* 0x000fe4000c701270 */
[----:B------:R-:W-:-:S09]  /*3fb90*/  LOP3.LUT R9, R9, 0xfffffff7, RZ, 0xc0, !PT ;  /* 0xfffffff709097812 */ /* 0x000fd200078ec0ff */
[----:B------:R-:W-:-:S04]  /*3fba0*/  @P1 LOP3.LUT R9, R9, 0x8, RZ, 0xfc, !PT ;  /* 0x0000000809091812 */ /* 0x000fc800078efcff */
[----:B------:R-:W-:-:S04]  /*3fbb0*/  LOP3.LUT R9, R9, 0xfffffffb, RZ, 0xc0, !PT ;  /* 0xfffffffb09097812 */ /* 0x000fc800078ec0ff */
[----:B------:R-:W-:Y:S02]  /*3fbc0*/  @P0 LOP3.LUT R9, R9, 0x4, RZ, 0xfc, !PT ;  /* 0x0000000409090812 */ /* 0x000fe400078efcff */
[----:B------:R-:W-:Y:S01]  /*3fbd0*/  ISETP.GE.AND P0, PT, R64, UR43, PT ;  /* 0x0000002b40007c0c */ /* 0x000fe2000bf06270 */
[----:B------:R-:W-:-:S03]  /*3fbe0*/  ULDC.64 UR42, c[0x0][0x228] ;  /* 0x00008a00002a7ab9 */ /* 0x000fc60000000a00 */
[----:B------:R-:W-:Y:S01]  /*3fbf0*/  ISETP.LT.AND P2, PT, R5, UR12, !P0 ;  /* 0x0000000c05007c0c */ /* 0x000fe2000c741270 */
[----:B------:R-:W-:Y:S01]  /*3fc00*/  ULDC UR12, c[0x0][0x228] ;  /* 0x00008a00000c7ab9 */ /* 0x000fe20000000800 */
[----:B------:R-:W-:Y:S02]  /*3fc10*/  ISETP.LT.AND P1, PT, R4, UR50, !P0 ;  /* 0x0000003204007c0c */ /* 0x000fe4000c721270 */
[----:B------:R-:W-:Y:S02]  /*3fc20*/  LOP3.LUT R9, R9, 0xfffffffd, RZ, 0xc0, !PT ;  /* 0xfffffffd09097812 */ /* 0x000fe400078ec0ff */
[----:B------:R-:W-:Y:S01]  /*3fc30*/  ISETP.GE.AND P0, PT, R63, UR37, PT ;  /* 0x000000253f007c0c */ /* 0x000fe2000bf06270 */
[----:B------:R-:W-:-:S06]  /*3fc40*/  ULDC.64 UR36, c[0x0][0x228] ;  /* 0x00008a0000247ab9 */ /* 0x000fcc0000000a00 */
[----:B------:R-:W-:-:S04]  /*3fc50*/  @P2 LOP3.LUT R9, R9, 0x2, RZ, 0xfc, !PT ;  /* 0x0000000209092812 */ /* 0x000fc800078efcff */
[----:B------:R-:W-:-:S04]  /*3fc60*/  LOP3.LUT R9, R9, 0xfffffffe, RZ, 0xc0, !PT ;  /* 0xfffffffe09097812 */ /* 0x000fc800078ec0ff */
[----:B------:R-:W-:Y:S02]  /*3fc70*/  @P1 LOP3.LUT R9, R9, 0x1, RZ, 0xfc, !PT ;  /* 0x0000000109091812 */ /* 0x000fe400078efcff */
[----:B------:R-:W-:Y:S01]  /*3fc80*/  ISETP.LT.AND P1, PT, R5, UR10, !P0 ;  /* 0x0000000a05007c0c */ /* 0x000fe2000c721270 */
[----:B------:R-:W-:Y:S01]  /*3fc90*/  ULDC UR10, c[0x0][0x22c] ;  /* 0x00008b00000a7ab9 */ /* 0x000fe20000000800 */
[----:B------:R-:W-:-:S11]  /*3fca0*/  ISETP.LT.AND P0, PT, R4, UR48, !P0 ;  /* 0x0000003004007c0c */ /* 0x000fd6000c701270 */
        /* <DEDUP_REMOVED lines=33> */
[----:B------:R-:W-:Y:S01]  /*3fec0*/  ULDC.64 UR40, c[0x0][0x228] ;  /* 0x00008a0000287ab9 */ /* 0x000fe20000000a00 */
[----:B------:R-:W-:Y:S01]  /*3fed0*/  ISETP.LT.AND P0, PT, R5, UR38, !P0 ;  /* 0x0000002605007c0c */ /* 0x000fe2000c701270 */
[----:B------:R-:W-:Y:S01]  /*3fee0*/  ULDC UR38, c[0x0][0x22c] ;  /* 0x00008b0000267ab9 */ /* 0x000fe20000000800 */
[----:B------:R-:W-:-:S09]  /*3fef0*/  LOP3.LUT R13, R13, 0xff7fffff, RZ, 0xc0, !PT ;  /* 0xff7fffff0d0d7812 */ /* 0x000fd200078ec0ff */
[----:B------:R-:W-:-:S04]  /*3ff00*/  @P1 LOP3.LUT R13, R13, 0x800000, RZ, 0xfc, !PT ;  /* 0x008000000d0d1812 */ /* 0x000fc800078efcff */
[----:B------:R-:W-:-:S04]  /*3ff10*/  LOP3.LUT R13, R13, 0xffbfffff, RZ, 0xc0, !PT ;  /* 0xffbfffff0d0d7812 */ /* 0x000fc800078ec0ff */
[----:B------:R-:W-:Y:S02]  /*3ff20*/  @P0 LOP3.LUT R13, R13, 0x400000, RZ, 0xfc, !PT ;  /* 0x004000000d0d0812 */ /* 0x000fe400078efcff */
[----:B------:R-:W-:Y:S01]  /*3ff30*/  ISETP.GE.AND P0, PT, R58, UR43, PT ;  /* 0x0000002b3a007c0c */ /* 0x000fe2000bf06270 */
[----:B------:R-:W-:-:S03]  /*3ff40*/  ULDC.64 UR42, c[0x0][0x228] ;  /* 0x00008a00002a7ab9 */ /* 0x000fc60000000a00 */
[----:B------:R-:W-:Y:S02]  /*3ff50*/  ISETP.LT.AND P2, PT, R5, UR56, !P0 ;  /* 0x0000003805007c0c */ /* 0x000fe4000c741270 */
        /* <DEDUP_REMOVED lines=17> */
[----:B------:R-:W-:Y:S01]  /*40070*/  ISETP.LT.AND P1, PT, R4, UR40, !P0 ;  /* 0x0000002804007c0c */ /* 0x000fe2000c721270 */
[----:B------:R-:W-:Y:S01]  /*40080*/  ULDC UR40, c[0x0][0x228] ;  /* 0x00008a0000287ab9 */ /* 0x000fe20000000800 */
        /* <DEDUP_REMOVED lines=35> */
[----:B------:R-:W-:-:S03]  /*402c0*/  ULDC UR57, c[0x0][0x22c] ;  /* 0x00008b0000397ab9 */ /* 0x000fc60000000800 */
        /* <DEDUP_REMOVED lines=18> */
[----:B------:R-:W-:Y:S02]  /*403f0*/  ISETP.GE.AND P0, PT, R48, UR14, PT ;  /* 0x0000000e30007c0c */ /* 0x000fe4000bf06270 */
[----:B------:R-:W-:Y:S01]  /*40400*/  LOP3.LUT R13, R13, 0xffffffdf, RZ, 0xc0, !PT ;  /* 0xffffffdf0d0d7812 */ /* 0x000fe200078ec0ff */
[----:B------:R-:W-:Y:S01]  /*40410*/  VIADD R48, R3, 0x4d ;  /* 0x0000004d03307836 */ /* 0x000fe20000000000 */
[----:B------:R-:W-:Y:S01]  /*40420*/  ISETP.LT.AND P1, PT, R5, UR16, !P0 ;  /* 0x0000001005007c0c */ /* 0x000fe2000c721270 */
[----:B------:R-:W-:Y:S01]  /*40430*/  ULDC UR16, c[0x0][0x22c] ;  /* 0x00008b0000107ab9 */ /* 0x000fe20000000800 */
[----:B------:R-:W-:Y:S01]  /*40440*/  ISETP.LT.AND P0, PT, R4, UR12, !P0 ;  /* 0x0000000c04007c0c */ /* 0x000fe2000c701270 */
[----:B------:R-:W-:Y:S01]  /*40450*/  ULDC UR14, c[0x0][0x22c] ;  /* 0x00008b00000e7ab9 */ /* 0x000fe20000000800 */
[----:B------:R-:W-:Y:S01]  /*40460*/  LOP3.LUT R15, R15, 0x7fffffff, RZ, 0xc0, !PT ;  /* 0x7fffffff0f0f7812 */ /* 0x000fe200078ec0ff */
[----:B------:R-:W-:-:S08]  /*40470*/  ULDC UR12, c[0x0][0x22c] ;  /* 0x00008b00000c7ab9 */ /* 0x000fd00000000800 */
[----:B------:R-:W-:-:S04]  /*40480*/  @P1 LOP3.LUT R13, R13, 0x20, RZ, 0xfc, !PT ;  /* 0x000000200d0d1812 */ /* 0x000fc800078efcff */
[----:B------:R-:W-:-:S04]  /*40490*/  LOP3.LUT R13, R13, 0xffffffef, RZ, 0xc0, !PT ;  /* 0xffffffef0d0d7812 */ /* 0x000fc800078ec0ff */
[----:B------:R-:W-:Y:S02]  /*404a0*/  @P0 LOP3.LUT R13, R13, 0x10, RZ, 0xfc, !PT ;  /* 0x000000100d0d0812 */ /* 0x000fe400078efcff */
[----:B------:R-:W-:-:S04]  /*404b0*/  ISETP.GE.AND P0, PT, R49, UR33, PT ;  /* 0x0000002131007c0c */ /* 0x000fc8000bf06270 */
[----:B------:R-:W-:Y:S02]  /*404c0*/  ISETP.LT.AND P1, PT, R5, UR18, !P0 ;  /* 0x0000001205007c0c */ /* 0x000fe4000c721270 */
[----:B------:R-:W-:Y:S01]  /*404d0*/  LOP3.LUT R13, R13, 0xfffffff7, RZ, 0xc0, !PT ;  /* 0xfffffff70d0d7812 */ /* 0x000fe200078ec0ff */
[----:B------:R-:W-:Y:S01]  /*404e0*/  VIADD R49, R3, 0x4c ;  /* 0x0000004c03317836 */ /* 0x000fe20000000000 */
[----:B------:R-:W-:Y:S01]  /*404f0*/  ISETP.LT.AND P0, PT, R4, UR20, !P0 ;  /* 0x0000001404007c0c */ /* 0x000fe2000c701270 */
[----:B------:R-:W-:Y:S01]  /*40500*/  ULDC UR20, c[0x0][0x22c] ;  /* 0x00008b0000147ab9 */ /* 0x000fe20000000800 */
[----:B------:R-:W-:Y:S01]  /*40510*/  LOP3.LUT R16, R16, 0x7fffffff, RZ, 0xc0, !PT ;  /* 0x7fffffff10107812 */ /* 0x000fe200078ec0ff */
[----:B------:R-:W-:-:S06]  /*40520*/  ULDC UR18, c[0x0][0x22c] ;  /* 0x00008b0000127ab9 */ /* 0x000fcc0000000800 */
        /* <DEDUP_REMOVED lines=15> */
[----:B------:R-:W-:Y:S01]  /*40620*/  ISETP.GE.AND P0, PT, R49, UR35, PT ;  /* 0x0000002331007c0c */ /* 0x000fe2000bf06270 */
[----:B------:R-:W-:Y:S01]  /*40630*/  VIADD R49, R3, 0x3 ;  /* 0x0000000303317836 */ /* 0x000fe20000000000 */
[----:B------:R-:W-:Y:S02]  /*40640*/  ULDC UR35, c[0x0][0x22c] ;  /* 0x00008b0000237ab9 */ /* 0x000fe40000000800 */
[----:B------:R-:W-:Y:S01]  /*40650*/  ISETP.LT.AND P1, PT, R5, UR56, !P0 ;  /* 0x0000003805007c0c */ /* 0x000fe2000c721270 */
[----:B------:R-:W-:Y:S01]  /*40660*/  ULDC UR56, c[0x0][0x228] ;  /* 0x00008a0000387ab9 */ /* 0x000fe20000000800 */
[----:B------:R-:W-:Y:S01]  /*40670*/  ISETP.LT.AND P0, PT, R4, UR30, !P0 ;  /* 0x0000001e04007c0c */ /* 0x000fe2000c701270 */
[----:B------:R-:W-:-:S10]  /*40680*/  ULDC UR30, c[0x0][0x22c] ;  /* 0x00008b00001e7ab9 */ /* 0x000fd40000000800 */
        /* <DEDUP_REMOVED lines=10> */
[----:B------:R-:W-:-:S09]  /*40730*/  ULDC UR37, c[0x0][0x22c] ;  /* 0x00008b0000257ab9 */ /* 0x000fd20000000800 */
[----:B------:R-:W-:-:S04]  /*40740*/  @P1 LOP3.LUT R14, R14, 0x20000000, RZ, 0xfc, !PT ;  /* 0x200000000e0e1812 */ /* 0x000fc800078efcff */
[----:B------:R-:W-:-:S04]  /*40750*/  LOP3.LUT R14, R14, 0xefffffff, RZ, 0xc0, !PT ;  /* 0xefffffff0e0e7812 */ /* 0x000fc800078ec0ff */
[----:B------:R-:W-:Y:S02]  /*40760*/  @P0 LOP3.LUT R14, R14, 0x10000000, RZ, 0xfc, !PT ;  /* 0x100000000e0e0812 */ /* 0x000fe400078efcff */
[----:B------:R-:W-:Y:S01]  /*40770*/  ISETP.GE.AND P0, PT, R48, UR39, PT ;  /* 0x0000002730007c0c */ /* 0x000fe2000bf06270 */
[----:B------:R-:W-:-:S03]  /*40780*/  ULDC UR39, c[0x0][0x228] ;  /* 0x00008a0000277ab9 */ /* 0x000fc60000000800 */
[----:B------:R-:W-:Y:S02]  /*40790*/  ISETP.LT.AND P1, PT, R5, UR42, !P0 ;  /* 0x0000002a05007c0c */ /* 0x000fe4000c721270 */
[----:B------:R-:W-:Y:S01]  /*407a0*/  LOP3.LUT R14, R14, 0xf7ffffff, RZ, 0xc0, !PT ;  /* 0xf7ffffff0e0e7812 */ /* 0x000fe200078ec0ff */
[----:B------:R-:W-:Y:S01]  /*407b0*/  VIADD R48, R3, 0x3d ;  /* 0x0000003d03307836 */ /* 0x000fe20000000000 */
[----:B------:R-:W-:Y:S01]  /*407c0*/  ISETP.LT.AND P0, PT, R4, UR32, !P0 ;  /* 0x0000002004007c0c */ /* 0x000fe2000c701270 */
[----:B------:R-:W-:Y:S01]  /*407d0*/  ULDC.64 UR32, c[0x0][0x228] ;  /* 0x00008a0000207ab9 */ /* 0x000fe20000000a00 */
[----:B------:R-:W-:-:S07]  /*407e0*/  ULDC UR42, c[0x0][0x228] ;  /* 0x00008a00002a7ab9 */ /* 0x000fce0000000800 */
        /* <DEDUP_REMOVED lines=38> */
[----:B------:R-:W-:Y:S01]  /*40a50*/  ISETP.LT.AND P1, PT, R5, UR40, !P0 ;  /* 0x0000002805007c0c */ /* 0x000fe2000c721270 */
[----:B------:R-:W-:Y:S01]  /*40a60*/  ULDC UR40, c[0x0][0x228] ;  /* 0x00008a0000287ab9 */ /* 0x000fe20000000800 */
[----:B------:R-:W-:Y:S02]  /*40a70*/  ISETP.LT.AND P0, PT, R4, UR42, !P0 ;  /* 0x0000002a04007c0c */ /* 0x000fe4000c701270 */
[----:B------:R-:W-:Y:S01]  /*40a80*/  LOP3.LUT R14, R14, 0xffffdfff, RZ, 0xc0, !PT ;  /* 0xffffdfff0e0e7812 */ /* 0x000fe200078ec0ff */
[----:B------:R-:W-:Y:S01]  /*40a90*/  VIADD R49, R3, 0x3b ;  /* 0x0000003b03317836 */ /* 0x000fe20000000000 */
        /* <DEDUP_REMOVED lines=22> */
[----:B------:R-:W-:Y:S01]  /*40c00*/  ULDC UR44, c[0x0][0x228] ;  /* 0x00008a00002c7ab9 */ /* 0x000fe20000000800 */
        /* <DEDUP_REMOVED lines=64> */
[----:B------:R-:W-:Y:S01]  /*41010*/  VIADD R49, R3, 0x37 ;  /* 0x0000003703317836 */ /* 0x000fe20000000000 */
[----:B------:R-:W-:-:S08]  /*41020*/  ULDC UR46, c[0x0][0x22c] ;  /* 0x00008b00002e7ab9 */ /* 0x000fd00000000800 */
        /* <DEDUP_REMOVED lines=58> */
[----:B------:R-:W-:Y:S01]  /*413d0*/  VIADD R48, R3, 0xc ;  /* 0x0000000c03307836 */ /* 0x000fe20000000000 */
[----:B------:R-:W-:Y:S01]  /*413e0*/  LOP3.LUT R15, R15, 0xfffbffff, RZ, 0xc0, !PT ;  /* 0xfffbffff0f0f7812 */ /* 0x000fe200078ec0ff */
[----:B------:R-:W-:Y:S01]  /*413f0*/  ULDC UR41, c[0x0][0x228] ;  /* 0x00008a0000297ab9 */ /* 0x000fe20000000800 */
[----:B------:R-:W-:Y:S01]  /*41400*/  ISETP.LT.AND P1, PT, R5, UR47, !P0 ;  /* 0x0000002f05007c0c */ /* 0x000fe2000c721270 */
[----:B------:R-:W-:Y:S01]  /*41410*/  ULDC UR47, c[0x0][0x228] ;  /* 0x00008a00002f7ab9 */ /* 0x000fe20000000800 */
[----:B------:R-:W-:Y:S01]  /*41420*/  ISETP.LT.AND P0, PT, R4, UR48, !P0 ;  /* 0x0000003004007c0c */ /* 0x000fe2000c701270 */
[----:B------:R-:W-:Y:S01]  /*41430*/  VIADD R49, R3, 0x34 ;  /* 0x0000003403317836 */ /* 0x000fe20000000000 */
        /* <DEDUP_REMOVED lines=1002> */
[C---:B------:R-:W-:Y:S01]  /*452e0*/  VIADD R121, R3.reuse, 0xfe ;  /* 0x000000fe03797836 */ /* 0x040fe20000000000 */
[----:B---3--:R-:W-:Y:S01]  /*452f0*/  LOP3.LUT R190, R190, 0xfffeffff, RZ, 0xc0, !PT ;  /* 0xfffeffffbebe7812 */ /* 0x008fe200078ec0ff */
[----:B------:R-:W-:Y:S01]  /*45300*/  VIADD R116, R3, 0xf9 ;  /* 0x000000f903747836 */ /* 0x000fe20000000000 */
        /* <DEDUP_REMOVED lines=11> */
[----:B------:R-:W-:Y:S01]  /*453c0*/  ISETP.GE.AND P4, PT, R121, UR9, PT ;  /* 0x0000000979007c0c */ /* 0x000fe2000bf86270 */
[C---:B------:R-:W-:Y:S01]  /*453d0*/  VIADD R114, R3.reuse, 0xf7 ;  /* 0x000000f703727836 */ /* 0x040fe20000000000 */
[----:B------:R-:W-:Y:S01]  /*453e0*/  ULDC UR18, c[0x0][0x22c] ;  /* 0x00008b0000127ab9 */ /* 0x000fe20000000800 */
[----:B------:R-:W-:Y:S01]  /*453f0*/  VIADD R115, R3, 0xf8 ;  /* 0x000000f803737836 */ /* 0x000fe20000000000 */
[----:B------:R-:W-:-:S05]  /*45400*/  ULDC UR9, c[0x0][0x22c] ;  /* 0x00008b0000097ab9 */ /* 0x000fca0000000800 */
        /* <DEDUP_REMOVED lines=31> */
[C---:B------:R-:W-:Y:S01]  /*45600*/  VIADD R48, R3.reuse, 0x90 ;  /* 0x0000009003307836 */ /* 0x040fe20000000000 */
[----:B------:R-:W-:Y:S01]  /*45610*/  @P4 LOP3.LUT R190, R190, 0x10000, RZ, 0xfc, !PT ;  /* 0x00010000bebe4812 */ /* 0x000fe200078efcff */
[----:B------:R-:W-:-:S08]  /*45620*/  VIADD R113, R3, 0xf6 ;  /* 0x000000f603717836 */ /* 0x000fd00000000000 */
[----:B------:R-:W-:Y:S01]  /*45630*/  @P1 LOP3.LUT R0, R0, 0x20000, RZ, 0xfc, !PT ;  /* 0x0002000000001812 */ /* 0x000fe200078efcff */
[C---:B------:R-:W-:Y:S01]  /*45640*/  VIADD R112, R3.reuse, 0xf5 ;  /* 0x000000f503707836 */ /* 0x040fe20000000000 */
[----:B------:R-:W-:Y:S01]  /*45650*/  ISETP.GE.AND P6, PT, R114, UR21, PT ;  /* 0x0000001572007c0c */ /* 0x000fe2000bfc6270 */
[C---:B------:R-:W-:Y:S01]  /*45660*/  VIADD R111, R3.reuse, 0xf4 ;  /* 0x000000f4036f7836 */ /* 0x040fe20000000000 */
[----:B------:R-:W-:Y:S01]  /*45670*/  LOP3.LUT R0, R0, 0xffff7fff, RZ, 0xc0, !PT ;  /* 0xffff7fff00007812 */ /* 0x000fe200078ec0ff */
[C---:B------:R-:W-:Y:S01]  /*45680*/  VIADD R119, R3.reuse, 0xfc ;  /* 0x000000fc03777836 */ /* 0x040fe20000000000 */
[----:B------:R-:W0:Y:S01]  /*45690*/  S2R R123, SR_TID.X ;  /* 0x00000000007b7919 */ /* 0x000e220000002100 */
[C---:B------:R-:W-:Y:S01]  /*456a0*/  VIADD R51, R3.reuse, 0xb8 ;  /* 0x000000b803337836 */ /* 0x040fe20000000000 */
[----:B------:R-:W-:Y:S01]  /*456b0*/  @P0 LOP3.LUT R0, R0, 0x8000, RZ, 0xfc, !PT ;  /* 0x0000800000000812 */ /* 0x000fe200078efcff */
[----:B------:R-:W-:Y:S01]  /*456c0*/  VIADD R120, R3, 0xfd ;  /* 0x000000fd03787836 */ /* 0x000fe20000000000 */
[----:B------:R-:W-:Y:S01]  /*456d0*/  ISETP.GE.AND P0, PT, R49, UR22, PT ;  /* 0x0000001631007c0c */ /* 0x000fe2000bf06270 */
[----:B------:R-:W-:Y:S01]  /*456e0*/  ULDC UR22, c[0x0][0x228] ;  /* 0x00008a0000167ab9 */ /* 0x000fe20000000800 */
[----:B------:R-:W-:Y:S01]  /*456f0*/  VIADD R52, R3, 0xb9 ;  /* 0x000000b903347836 */ /* 0x000fe20000000000 */
[----:B------:R-:W-:Y:S01]  /*45700*/  ULDC UR61, c[0x0][0x228] ;  /* 0x00008a00003d7ab9 */ /* 0x000fe20000000800 */
[----:B------:R-:W-:Y:S01]  /*45710*/  ISETP.LT.AND P1, PT, R4, UR20, !P0 ;  /* 0x0000001404007c0c */ /* 0x000fe2000c721270 */
[----:B------:R-:W-:Y:S01]  /*45720*/  ULDC UR20, c[0x0][0x228] ;  /* 0x00008a0000147ab9 */ /* 0x000fe20000000800 */
[----:B------:R-:W-:-:S02]  /*45730*/  ISETP.LT.AND P0, PT, R5, UR60, !P0 ;  /* 0x0000003c05007c0c */ /* 0x000fc4000c701270 */
[----:B------:R-:W-:Y:S01]  /*45740*/  LOP3.LUT R0, R0, 0xffffbfff, RZ, 0xc0, !PT ;  /* 0xffffbfff00007812 */ /* 0x000fe200078ec0ff */
[C---:B------:R-:W-:Y:S01]  /*45750*/  VIADD R49, R3.reuse, 0x91 ;  /* 0x0000009103317836 */ /* 0x040fe20000000000 */
[----:B------:R-:W-:Y:S01]  /*45760*/  ISETP.GE.AND P4, PT, R116, UR17, PT ;  /* 0x0000001174007c0c */ /* 0x000fe2000bf86270 */
[----:B------:R-:W-:Y:S01]  /*45770*/  VIADD R110, R3, 0xf3 ;  /* 0x000000f3036e7836 */ /* 0x000fe20000000000 */
[----:B------:R-:W-:Y:S01]  /*45780*/  ISETP.GE.AND P5, PT, R113, UR25, PT ;  /* 0x0000001971007c0c */ /* 0x000fe2000bfa6270 */
[----:B------:R-:W-:Y:S01]  /*45790*/  VIADD R53, R3, 0xba ;  /* 0x000000ba03357836 */ /* 0x000fe20000000000 */
[----:B------:R-:W-:Y:S01]  /*457a0*/  ISETP.GE.AND P2, PT, R119, UR13, PT ;  /* 0x0000000d77007c0c */ /* 0x000fe2000bf46270 */
[----:B------:R-:W-:Y:S01]  /*457b0*/  ULDC UR13, c[0x0][0x22c] ;  /* 0x00008b00000d7ab9 */ /* 0x000fe20000000800 */
[----:B------:R-:W-:Y:S01]  /*457c0*/  ISETP.GE.AND P3, PT, R120, UR11, PT ;  /* 0x0000000b78007c0c */ /* 0x000fe2000bf66270 */
[----:B------:R-:W-:Y:S01]  /*457d0*/  ULDC UR11, c[0x0][0x22c] ;  /* 0x00008b00000b7ab9 */ /* 0x000fe20000000800 */
[----:B------:R-:W-:Y:S01]  /*457e0*/  @P1 LOP3.LUT R0, R0, 0x4000, RZ, 0xfc, !PT ;  /* 0x0000400000001812 */ /* 0x000fe200078efcff */
[----:B------:R-:W-:Y:S01]  /*457f0*/  VIADD R118, R3, 0xfb ;  /* 0x000000fb03767836 */ /* 0x000fe20000000000 */
[----:B------:R-:W-:-:S02]  /*45800*/  ULDC UR60, c[0x0][0x22c] ;  /* 0x00008b00003c7ab9 */ /* 0x000fc40000000800 */
        /* <DEDUP_REMOVED lines=151> */
[----:B------:R-:W-:-:S02]  /*46180*/  VIADD R50, R3, 0xb7 ;  /* 0x000000b703327836 */ /* 0x000fc40000000000 */
[C---:B------:R-:W-:Y:S02]  /*46190*/  VIADD R54, R3.reuse, 0xbb ;  /* 0x000000bb03367836 */ /* 0x040fe40000000000 */
[C---:B------:R-:W-:Y:S02]  /*461a0*/  VIADD R55, R3.reuse, 0xbc ;  /* 0x000000bc03377836 */ /* 0x040fe40000000000 */
[C---:B------:R-:W-:Y:S02]  /*461b0*/  VIADD R56, R3.reuse, 0xbd ;  /* 0x000000bd03387836 */ /* 0x040fe40000000000 */
[C---:B------:R-:W-:Y:S01]  /*461c0*/  VIADD R57, R3.reuse, 0xbe ;  /* 0x000000be03397836 */ /* 0x040fe20000000000 */
[----:B------:R-:W-:Y:S01]  /*461d0*/  @P1 LOP3.LUT R6, R6, 0x4000000, RZ, 0xfc, !PT ;  /* 0x0400000006061812 */ /* 0x000fe200078efcff */
[C---:B------:R-:W-:Y:S02]  /*461e0*/  VIADD R58, R3.reuse, 0xbf ;  /* 0x000000bf033a7836 */ /* 0x040fe40000000000 */
[C---:B------:R-:W-:Y:S01]  /*461f0*/  VIADD R59, R3.reuse, 0xc0 ;  /* 0x000000c0033b7836 */ /* 0x040fe20000000000 */
[----:B------:R-:W-:Y:S01]  /*46200*/  LOP3.LUT R6, R6, 0xfeffffff, RZ, 0xc0, !PT ;  /* 0xfeffffff06067812 */ /* 0x000fe200078ec0ff */
[----:B------:R-:W-:-:S02]  /*46210*/  VIADD R60, R3, 0xc1 ;  /* 0x000000c1033c7836 */ /* 0x000fc40000000000 */
[C---:B------:R-:W-:Y:S01]  /*46220*/  VIADD R61, R3.reuse, 0xc2 ;  /* 0x000000c2033d7836 */ /* 0x040fe20000000000 */
[----:B------:R-:W-:Y:S01]  /*46230*/  @P0 LOP3.LUT R6, R6, 0x1000000, RZ, 0xfc, !PT ;  /* 0x0100000006060812 */ /* 0x000fe200078efcff */
[C---:B------:R-:W-:Y:S01]  /*46240*/  VIADD R62, R3.reuse, 0xc3 ;  /* 0x000000c3033e7836 */ /* 0x040fe20000000000 */
[----:B------:R-:W-:Y:S01]  /*46250*/  ISETP.GE.AND P0, PT, R48, UR58, PT ;  /* 0x0000003a30007c0c */ /* 0x000fe2000bf06270 */
[C---:B------:R-:W-:Y:S01]  /*46260*/  VIADD R63, R3.reuse, 0xc4 ;  /* 0x000000c4033f7836 */ /* 0x040fe20000000000 */
[----:B------:R-:W-:Y:S01]  /*46270*/  LOP3.LUT R6, R6, 0xffbfffff, RZ, 0xc0, !PT ;  /* 0xffbfffff06067812 */ /* 0x000fe200078ec0ff */
[----:B------:R-:W-:Y:S01]  /*46280*/  VIADD R48, R3, 0xa0 ;  /* 0x000000a003307836 */ /* 0x000fe20000000000 */
[----:B------:R-:W-:Y:S01]  /*46290*/  ISETP.LT.AND P1, PT, R4, UR20, !P0 ;  /* 0x0000001404007c0c */ /* 0x000fe2000c721270 */
[----:B------:R-:W-:Y:S01]  /*462a0*/  ULDC UR20, c[0x0][0x228] ;  /* 0x00008a0000147ab9 */ /* 0x000fe20000000800 */
[----:B------:R-:W-:Y:S01]  /*462b0*/  ISETP.LT.AND P0, PT, R5, UR22, !P0 ;  /* 0x0000001605007c0c */ /* 0x000fe2000c701270 */
[----:B------:R-:W-:Y:S01]  /*462c0*/  ULDC UR22, c[0x0][0x228] ;  /* 0x00008a0000167ab9 */ /* 0x000fe20000000800 */
[----:B------:R-:W-:Y:S01]  /*462d0*/  @P4 LOP3.LUT R0, R0, 0x100000, RZ, 0xfc, !PT ;  /* 0x0010000000004812 */ /* 0x000fe200078efcff */
        /* <DEDUP_REMOVED lines=12> */
[----:B------:R-:W-:Y:S01]  /*463a0*/  VIADD R73, R3, 0xce ;  /* 0x000000ce03497836 */ /* 0x000fe20000000000 */
        /* <DEDUP_REMOVED lines=10> */
[----:B------:R-:W-:Y:S01]  /*46450*/  LOP3.LUT R0, R0, 0xfffeffff, RZ, 0xc0, !PT ;  /* 0xfffeffff00007812 */ /* 0x000fe200078ec0ff */
[----:B------:R-:W-:-:S02]  /*46460*/  VIADD R76, R3, 0xd1 ;  /* 0x000000d1034c7836 */ /* 0x000fc40000000000 */
        /* <DEDUP_REMOVED lines=29> */
[C---:B------:R-:W-:Y:S01]  /*46640*/  VIADD R93, R3.reuse, 0xe2 ;  /* 0x000000e2035d7836 */ /* 0x040fe20000000000 */
[----:B------:R-:W-:Y:S01]  /*46650*/  LOP3.LUT R2, R2, 0xfffffffd, RZ, 0xc0, !PT ;  /* 0xfffffffd02027812 */ /* 0x000fe200078ec0ff */
        /* <DEDUP_REMOVED lines=11> */
[----:B------:R-:W-:Y:S01]  /*46710*/  LOP3.LUT R0, R0, 0xfff7ffff, RZ, 0xc0, !PT ;  /* 0xfff7ffff00007812 */ /* 0x000fe200078ec0ff */
[----:B------:R-:W-:Y:S01]  /*46720*/  VIADD R97, R3, 0xe6 ;  /* 0x000000e603617836 */ /* 0x000fe20000000000 */
[----:B------:R-:W-:Y:S01]  /*46730*/  ISETP.GE.AND P6, PT, R111, UR29, PT ;  /* 0x0000001d6f007c0c */ /* 0x000fe2000bfc6270 */
[C---:B------:R-:W-:Y:S01]  /*46740*/  VIADD R98, R3.reuse, 0xe7 ;  /* 0x000000e703627836 */ /* 0x040fe20000000000 */
[----:B------:R-:W-:Y:S01]  /*46750*/  ULDC UR55, c[0x0][0x22c] ;  /* 0x00008b0000377ab9 */ /* 0x000fe20000000800 */
[C---:B------:R-:W-:Y:S01]  /*46760*/  VIADD R99, R3.reuse, 0xe8 ;  /* 0x000000e803637836 */ /* 0x040fe20000000000 */
[----:B------:R-:W-:Y:S01]  /*46770*/  ULDC UR56, c[0x0][0x22c] ;  /* 0x00008b0000387ab9 */ /* 0x000fe20000000800 */
[C---:B------:R-:W-:Y:S01]  /*46780*/  VIADD R100, R3.reuse, 0xe9 ;  /* 0x000000e903647836 */ /* 0x040fe20000000000 */
[----:B------:R-:W-:Y:S01]  /*46790*/  ULDC UR57, c[0x0][0x22c] ;  /* 0x00008b0000397ab9 */ /* 0x000fe20000000800 */
[----:B------:R-:W-:Y:S01]  /*467a0*/  @P1 LOP3.LUT R6, R6, 0x1000, RZ, 0xfc, !PT ;  /* 0x0000100006061812 */ /* 0x000fe200078efcff */
[C---:B------:R-:W-:Y:S01]  /*467b0*/  VIADD R101, R3.reuse, 0xea ;  /* 0x000000ea03657836 */ /* 0x040fe20000000000 */
[----:B------:R-:W-:Y:S01]  /*467c0*/  ULDC UR58, c[0x0][0x22c] ;  /* 0x00008b00003a7ab9 */ /* 0x000fe20000000800 */
[C---:B------:R-:W-:Y:S01]  /*467d0*/  VIADD R102, R3.reuse, 0xeb ;  /* 0x000000eb03667836 */ /* 0x040fe20000000000 */
[----:B------:R-:W-:Y:S01]  /*467e0*/  LOP3.LUT R6, R6, 0xfffffbff, RZ, 0xc0, !PT ;  /* 0xfffffbff06067812 */ /* 0x000fe200078ec0ff */
[----:B------:R-:W-:Y:S01]  /*467f0*/  VIADD R103, R3, 0xec ;  /* 0x000000ec03677836 */ /* 0x000fe20000000000 */
[----:B------:R-:W-:-:S02]  /*46800*/  ULDC UR59, c[0x0][0x22c] ;  /* 0x00008b00003b7ab9 */ /* 0x000fc40000000800 */
        /* <DEDUP_REMOVED lines=8> */
[----:B------:R-:W-:Y:S01]  /*46890*/  @P4 LOP3.LUT R0, R0, 0x80000, RZ, 0xfc, !PT ;  /* 0x0008000000004812 */ /* 0x000fe200078efcff */
        /* <DEDUP_REMOVED lines=24> */
[----:B------:R-:W-:-:S10]  /*46a20*/  ULDC UR52, c[0x0][0x22c] ;  /* 0x00008b0000347ab9 */ /* 0x000fd40000000800 */
[----:B------:R-:W-:Y:S02]  /*46a30*/  @P0 LOP3.LUT R7, R7, 0x40000000, RZ, 0xfc, !PT ;  /* 0x4000000007070812 */ /* 0x000fe400078efcff */
[----:B------:R-:W-:Y:S02]  /*46a40*/  ISETP.GE.AND P0, PT, R49, UR51, PT ;  /* 0x0000003331007c0c */ /* 0x000fe4000bf06270 */
[----:B------:R-:W-:Y:S02]  /*46a50*/  @P1 LOP3.LUT R6, R6, 0x1, RZ, 0xfc, !PT ;  /* 0x0000000106061812 */ /* 0x000fe400078efcff */
        /* <DEDUP_REMOVED lines=67> */
[----:B------:R-:W-:Y:S01]  /*46e90*/  ULDC UR13, c[0x0][0x22c] ;  /* 0x00008b00000d7ab9 */ /* 0x000fe20000000800 */
[----:B------:R-:W-:Y:S01]  /*46ea0*/  ISETP.GE.AND P5, PT, R110, UR31, PT ;  /* 0x0000001f6e007c0c */ /* 0x000fe2000bfa6270 */
        /* <DEDUP_REMOVED lines=125> */
[----:B------:R-:W-:-:S02]  /*47680*/  VIADD R104, R3, 0xed ;  /* 0x000000ed03687836 */ /* 0x000fc40000000000 */
[C---:B------:R-:W-:Y:S02]  /*47690*/  VIADD R105, R3.reuse, 0xee ;  /* 0x000000ee03697836 */ /* 0x040fe40000000000 */
[C---:B------:R-:W-:Y:S02]  /*476a0*/  VIADD R106, R3.reuse, 0xef ;  /* 0x000000ef036a7836 */ /* 0x040fe40000000000 */
[C---:B------:R-:W-:Y:S01]  /*476b0*/  VIADD R107, R3.reuse, 0xf0 ;  /* 0x000000f0036b7836 */ /* 0x040fe20000000000 */
[----:B------:R-:W-:Y:S01]  /*476c0*/  @P1 LOP3.LUT R8, R8, 0x10, RZ, 0xfc, !PT ;  /* 0x0000001008081812 */ /* 0x000fe200078efcff */
[C---:B------:R-:W-:Y:S01]  /*476d0*/  VIADD R108, R3.reuse, 0xf1 ;  /* 0x000000f1036c7836 */ /* 0x040fe20000000000 */
[----:B------:R-:W-:Y:S01]  /*476e0*/  LOP3.LUT R0, R0, 0xfffffffd, RZ, 0xc0, !PT ;  /* 0xfffffffd00007812 */ /* 0x000fe200078ec0ff */
[C---:B------:R-:W-:Y:S01]  /*476f0*/  VIADD R109, R3.reuse, 0xf2 ;  /* 0x000000f2036d7836 */ /* 0x040fe20000000000 */
[----:B------:R-:W-:Y:S01]  /*47700*/  LOP3.LUT R8, R8, 0xfffffff7, RZ, 0xc0, !PT ;  /* 0xfffffff708087812 */ /* 0x000fe200078ec0ff */
[----:B------:R-:W-:Y:S01]  /*47710*/  VIADD R117, R3, 0xfa ;  /* 0x000000fa03757836 */ /* 0x000fe20000000000 */
[----:B------:R-:W-:-:S02]  /*47720*/  ULDC UR18, c[0x0][0x228] ;  /* 0x00008a0000127ab9 */ /* 0x000fc40000000800 */
[----:B------:R-:W-:-:S04]  /*47730*/  @P0 LOP3.LUT R8, R8, 0x8, RZ, 0xfc, !PT ;  /* 0x0000000808080812 */ /* 0x000fc800078efcff */
[----:B------:R-:W-:-:S04]  /*47740*/  LOP3.LUT R8, R8, 0xfffffffe, RZ, 0xc0, !PT ;  /* 0xfffffffe08087812 */ /* 0x000fc800078ec0ff */
[----:B------:R-:W-:-:S04]  /*47750*/  @P4 LOP3.LUT R8, R8, 0x1, RZ, 0xfc, !PT ;  /* 0x0000000108084812 */ /* 0x000fc800078efcff */
[----:B------:R-:W-:-:S04]  /*47760*/  LOP3.LUT R8, R8, 0xfffffffd, RZ, 0xc0, !PT ;  /* 0xfffffffd08087812 */ /* 0x000fc800078ec0ff */
[----:B------:R-:W-:Y:S02]  /*47770*/  @P6 LOP3.LUT R8, R8, 0x2, RZ, 0xfc, !PT ;  /* 0x0000000208086812 */ /* 0x000fe400078efcff */
[----:B------:R-:W-:Y:S01]  /*47780*/  ISETP.GE.AND P6, PT, R52, UR11, PT ;  /* 0x0000000b34007c0c */ /* 0x000fe2000bfc6270 */
[----:B------:R-:W-:Y:S01]  /*47790*/  ULDC UR11, c[0x0][0x22c] ;  /* 0x00008b00000b7ab9 */ /* 0x000fe20000000800 */
[----:B------:R-:W-:Y:S02]  /*477a0*/  LOP3.LUT R8, R8, 0xffffffdf, RZ, 0xc0, !PT ;  /* 0xffffffdf08087812 */ /* 0x000fe400078ec0ff */
[----:B------:R-:W-:Y:S01]  /*477b0*/  ISETP.GE.AND P1, PT, R118, UR15, PT ;  /* 0x0000000f76007c0c */ /* 0x000fe2000bf26270 */
[----:B------:R-:W-:-:S08]  /*477c0*/  ULDC UR15, c[0x0][0x22c] ;  /* 0x00008b00000f7ab9 */ /* 0x000fd00000000800 */
        /* <DEDUP_REMOVED lines=9> */
[----:B------:R-:W-:-:S11]  /*47860*/  LOP3.LUT R8, R8, 0xffffefff, RZ, 0xc0, !PT ;  /* 0xffffefff08087812 */ /* 0x000fd600078ec0ff */
        /* <DEDUP_REMOVED lines=38> */
[----:B------:R-:W-:-:S12]  /*47ad0*/  ULDC UR11, c[0x0][0x22c] ;  /* 0x00008b00000b7ab9 */ /* 0x000fd80000000800 */
[----:B------:R-:W-:Y:S02]  /*47ae0*/  @P6 LOP3.LUT R7, R7, 0x4, RZ, 0xfc, !PT ;  /* 0x0000000407076812 */ /* 0x000fe400078efcff */
[----:B------:R-:W-:Y:S01]  /*47af0*/  ISETP.GE.AND P6, PT, R65, UR9, PT ;  /* 0x0000000941007c0c */ /* 0x000fe2000bfc6270 */
[----:B------:R-:W-:Y:S01]  /*47b00*/  ULDC UR9, c[0x0][0x22c] ;  /* 0x00008b0000097ab9 */ /* 0x000fe20000000800 */
[----:B------:R-:W-:-:S11]  /*47b10*/  LOP3.LUT R7, R7, 0xffffffdf, RZ, 0xc0, !PT ;  /* 0xffffffdf07077812 */ /* 0x000fd600078ec0ff */
[----:B------:R-:W-:Y:S02]  /*47b20*/  @P6 LOP3.LUT R7, R7, 0x20, RZ, 0xfc, !PT ;  /* 0x0000002007076812 */ /* 0x000fe400078efcff */
[----:B------:R-:W-:Y:S02]  /*47b30*/  ISETP.GE.AND P6, PT, R66, UR15, PT ;  /* 0x0000000f42007c0c */ /* 0x000fe4000bfc6270 */
        /* <DEDUP_REMOVED lines=35> */
[----:B------:R-:W-:-:S13]  /*47d70*/  ISETP.GE.AND P6, PT, R78, UR36, PT ;  /* 0x000000244e007c0c */ /* 0x000fda000bfc6270 */
        /* <DEDUP_REMOVED lines=87> */
[----:B------:R-:W-:Y:S02]  /*482f0*/  LOP3.LUT R0, R0, 0xfffffff7, RZ, 0xc0, !PT ;  /* 0xfffffff700007812 */ /* 0x000fe400078ec0ff */
[----:B------:R-:W-:-:S09]  /*48300*/  ISETP.LT.AND P4, PT, R4, UR61, !P4 ;  /* 0x0000003d04007c0c */ /* 0x000fd2000e781270 */
[----:B------:R-:W-:Y:S02]  /*48310*/  @P6 LOP3.LUT R0, R0, 0x8, RZ, 0xfc, !PT ;  /* 0x0000000800006812 */ /* 0x000fe400078efcff */
[----:B------:R-:W-:Y:S01]  /*48320*/  ISETP.GE.AND P6, PT, R109, UR60, PT ;  /* 0x0000003c6d007c0c */ /* 0x000fe2000bfc6270 */
[----:B0-----:R-:W-:Y:S01]  /*48330*/  IMAD.SHL.U32 R122, R123, 0x80, RZ ;  /* 0x000000807b7a7824 */ /* 0x001fe200078e00ff */
[----:B------:R-:W-:Y:S01]  /*48340*/  LOP3.LUT R0, R0, 0xffffffdf, RZ, 0xc0, !PT ;  /* 0xffffffdf00007812 */ /* 0x000fe200078ec0ff */
[----:B------:R-:W-:Y:S01]  /*48350*/  VIADD R48, R3, 0xff ;  /* 0x000000ff03307836 */ /* 0x000fe20000000000 */
[----:B------:R-:W-:Y:S02]  /*48360*/  LOP3.LUT R8, R8, 0xfffffffb, RZ, 0xc0, !PT ;  /* 0xfffffffb08087812 */ /* 0x000fe400078ec0ff */
[----:B----4-:R-:W-:Y:S02]  /*48370*/  LOP3.LUT R3, R124, 0xf0, RZ, 0xc0, !PT ;  /* 0x000000f07c037812 */ /* 0x010fe400078ec0ff */
[----:B------:R-:W-:-:S02]  /*48380*/  @P4 LOP3.LUT R8, R8, 0x4, RZ, 0xfc, !PT ;  /* 0x0000000408084812 */ /* 0x000fc400078efcff */
[----:B------:R-:W-:Y:S02]  /*48390*/  LOP3.LUT R122, R122, 0x800, RZ, 0xc0, !PT ;  /* 0x000008007a7a7812 */ /* 0x000fe400078ec0ff */
[----:B------:R-:W-:Y:S02]  /*483a0*/  ISETP.GE.AND P0, PT, R117, UR19, PT ;  /* 0x0000001375007c0c */ /* 0x000fe4000bf06270 */
[----:B------:R-:W-:Y:S02]  /*483b0*/  @P6 LOP3.LUT R0, R0, 0x20, RZ, 0xfc, !PT ;  /* 0x0000002000006812 */ /* 0x000fe400078efcff */
[----:B------:R-:W-:Y:S02]  /*483c0*/  ISETP.GE.AND P6, PT, R48, UR33, PT ;  /* 0x0000002130007c0c */ /* 0x000fe4000bfc6270 */
[----:B------:R-:W-:Y:S01]  /*483d0*/  LOP3.LUT P4, RZ, R190, 0x10000, RZ, 0xc0, !PT ;  /* 0x00010000beff7812 */ /* 0x000fe2000788c0ff */
[----:B------:R-:W2:Y:S01]  /*483e0*/  LDL.LU R147, [R1+0xf88] ;  /* 0x000f880001937983 */ /* 0x000ea20000300800 */
[----:B------:R-:W-:Y:S01]  /*483f0*/  IMAD.SHL.U32 R55, R123, 0x8, RZ ;  /* 0x000000087b377824 */ /* 0x000fe200078e00ff */
[----:B------:R-:W-:Y:S01]  /*48400*/  IADD3 R3, R122, UR4, R3 ;  /* 0x000000047a037c10 */ /* 0x000fe2000fffe003 */
[----:B------:R-:W-:Y:S01]  /*48410*/  ULDC UR5, c[0x0][0x228] ;  /* 0x00008a0000057ab9 */ /* 0x000fe20000000800 */
[----:B------:R-:W3:Y:S01]  /*48420*/  LDL.LU R148, [R1+0xf90] ;  /* 0x000f900001947983 */ /* 0x000ee20000300800 */
[----:B------:R-:W-:Y:S01]  /*48430*/  BAR.SYNC.DEFER_BLOCKING 0x0 ;  /* 0x0000000000007b1d */ /* 0x000fe20000010000 */
[----:B------:R-:W-:-:S02]  /*48440*/  LOP3.LUT R9, R9, 0xffbfffff, RZ, 0xc0, !PT ;  /* 0xffbfffff09097812 */ /* 0x000fc400078ec0ff */
[----:B------:R-:W-:Y:S02]  /*48450*/  LOP3.LUT R190, R190, 0xffffff7f, RZ, 0xc0, !PT ;  /* 0xffffff7fbebe7812 */ /* 0x000fe400078ec0ff */
[----:B------:R-:W-:Y:S01]  /*48460*/  LOP3.LUT R191, R191, 0x7fffffff, RZ, 0xc0, !PT ;  /* 0x7fffffffbfbf7812 */ /* 0x000fe200078ec0ff */
[----:B------:R-:W-:Y:S01]  /*48470*/  ULDC UR8, c[0x0][0x228] ;  /* 0x00008a0000087ab9 */ /* 0x000fe20000000800 */
[----:B------:R-:W4:Y:S04]  /*48480*/  LDL.LU R156, [R1+0xfc4] ;  /* 0x000fc400019c7983 */ /* 0x000f280000300800 */
[----:B------:R-:W2:Y:S04]  /*48490*/  LDL.LU R158, [R1+0x11ec] ;  /* 0x0011ec00019e7983 */ /* 0x000ea80000300800 */
[----:B------:R-:W3:Y:S04]  /*484a0*/  LDL.LU R161, [R1+0x11cc] ;  /* 0x0011cc0001a17983 */ /* 0x000ee80000300800 */
[----:B------:R-:W4:Y:S04]  /*484b0*/  LDL.LU R160, [R1+0x11c4] ;  /* 0x0011c40001a07983 */ /* 0x000f280000300800 */
[----:B------:R-:W2:Y:S04]  /*484c0*/  LDL.LU R162, [R1+0x110c] ;  /* 0x00110c0001a27983 */ /* 0x000ea80000300800 */
        /* <DEDUP_REMOVED lines=20> */
[----:B------:R-:W2:Y:S04]  /*48610*/  LDL.LU R166, [R1+0xe8c] ;  /* 0x000e8c0001a67983 */ /* 0x000ea80000300800 */
[----:B------:R-:W4:Y:S04]  /*48620*/  LDL.LU R155, [R1+0xf18] ;  /* 0x000f1800019b7983 */ /* 0x000f280000300800 */
[----:B------:R-:W4:Y:S04]  /*48630*/  LDL.LU R140, [R1+0x1100] ;  /* 0x00110000018c7983 */ /* 0x000f280000300800 */
[----:B------:R-:W3:Y:S04]  /*48640*/  LDL.LU R168, [R1+0x11e4] ;  /* 0x0011e40001a87983 */ /* 0x000ee80000300800 */
[----:B------:R-:W3:Y:S01]  /*48650*/  LDL.LU R170, [R1+0xfa8] ;  /* 0x000fa80001aa7983 */ /* 0x000ee20000300800 */
[----:B------:R-:W-:-:S02]  /*48660*/  @P5 LOP3.LUT R9, R9, 0x400000, RZ, 0xfc, !PT ;  /* 0x0040000009095812 */ /* 0x000fc400078efcff */
[----:B------:R-:W-:Y:S01]  /*48670*/  LOP3.LUT P5, RZ, R14, 0x400000, RZ, 0xc0, !PT ;  /* 0x004000000eff7812 */ /* 0x000fe200078ac0ff */
[----:B------:R-:W-:Y:S01]  /*48680*/  STL.64 [R1+0x14e8], R30 ;  /* 0x0014e81e01007387 */ /* 0x000fe20000100a00 */
[----:B------:R-:W-:-:S03]  /*48690*/  LOP3.LUT R9, R9, 0xffdfffff, RZ, 0xc0, !PT ;  /* 0xffdfffff09097812 */ /* 0x000fc600078ec0ff */
[----:B------:R-:W-:Y:S01]  /*486a0*/  STL.64 [R1+0x14e0], R28 ;  /* 0x0014e01c01007387 */ /* 0x000fe20000100a00 */
[----:B------:R-:W-:Y:S02]  /*486b0*/  @P0 LOP3.LUT R9, R9, 0x200000, RZ, 0xfc, !PT ;  /* 0x0020000009090812 */ /* 0x000fe400078efcff */
        /* <DEDUP_REMOVED lines=8> */
[----:B------:R0:W-:Y:S01]  /*48740*/  STL.64 [R1+0x14c0], R20 ;  /* 0x0014c01401007387 */ /* 0x0001e20000100a00 */
[----:B------:R-:W-:-:S03]  /*48750*/  @P2 LOP3.LUT R9, R9, 0x80000, RZ, 0xfc, !PT ;  /* 0x0008000009092812 */ /* 0x000fc600078efcff */
[----:B------:R-:W-:Y:S01]  /*48760*/  STL.64 [R1+0x14b8], R18 ;  /* 0x0014b81201007387 */ /* 0x000fe20000100a00 */
[C---:B------:R-:W-:Y:S02]  /*48770*/  LOP3.LUT P2, RZ, R9.reuse, 0x4000, RZ, 0xc0, !PT ;  /* 0x0000400009ff7812 */ /* 0x040fe4000784c0ff */
[----:B------:R-:W-:Y:S01]  /*48780*/  LOP3.LUT R9, R9, 0xfffbffff, RZ, 0xc0, !PT ;  /* 0xfffbffff09097812 */ /* 0x000fe200078ec0ff */
[----:B------:R-:W-:Y:S03]  /*48790*/  STL.64 [R1+0x14b0], R6 ;  /* 0x0014b00601007387 */ /* 0x000fe60000100a00 */
[----:B------:R-:W-:Y:S01]  /*487a0*/  @P6 LOP3.LUT R9, R9, 0x40000, RZ, 0xfc, !PT ;  /* 0x0004000009096812 */ /* 0x000fe200078efcff */
[----:B------:R1:W-:Y:S03]  /*487b0*/  STL.64 [R1+0x14a8], R4 ;  /* 0x0014a80401007387 */ /* 0x0003e60000100a00 */
[----:B------:R-:W-:-:S02]  /*487c0*/  LOP3.LUT P6, RZ, R9, 0x80, RZ, 0xc0, !PT ;  /* 0x0000008009ff7812 */ /* 0x000fc400078cc0ff */
[----:B------:R-:W-:-:S04]  /*487d0*/  LOP3.LUT R9, R9, 0xfffdffff, RZ, 0xc0, !PT ;  /* 0xfffdffff09097812 */ /* 0x000fc800078ec0ff */
[----:B------:R-:W-:-:S04]  /*487e0*/  @P3 LOP3.LUT R9, R9, 0x20000, RZ, 0xfc, !PT ;  /* 0x0002000009093812 */ /* 0x000fc800078efcff */
[C---:B------:R-:W-:Y:S02]  /*487f0*/  LOP3.LUT P3, RZ, R9.reuse, 0x8000, RZ, 0xc0, !PT ;  /* 0x0000800009ff7812 */ /* 0x040fe4000786c0ff */
[----:B------:R-:W-:-:S04]  /*48800*/  LOP3.LUT R9, R9, 0xfffeffff, RZ, 0xc0, !PT ;  /* 0xfffeffff09097812 */ /* 0x000fc800078ec0ff */
[----:B------:R-:W-:Y:S02]  /*48810*/  @P4 LOP3.LUT R9, R9, 0x10000, RZ, 0xfc, !PT ;  /* 0x0001000009094812 */ /* 0x000fe400078efcff */
[----:B---3--:R-:W-:Y:S02]  /*48820*/  PRMT R169, R168, 0x5410, R170 ;  /* 0x00005410a8a97816 */ /* 0x008fe400000000aa */
[----:B------:R-:W3:Y:S04]  /*48830*/  LDL.LU R170, [R1+0xf98] ;  /* 0x000f980001aa7983 */ /* 0x000ee80000300800 */
[----:B------:R-:W3:Y:S02]  /*48840*/  LDL.LU R168, [R1+0x11e0] ;  /* 0x0011e00001a87983 */ /* 0x000ee40000300800 */
[----:B---3--:R-:W-:Y:S01]  /*48850*/  PRMT R170, R168, 0x5410, R170 ;  /* 0x00005410a8aa7816 */ /* 0x008fe200000000aa */
[----:B--2---:R-:W-:-:S02]  /*48860*/  IMAD.MOV.U32 R168, RZ, RZ, R166 ;  /* 0x000000ffffa87224 */ /* 0x004fc400078e00a6 */
[----:B------:R-:W-:Y:S02]  /*48870*/  IMAD.MOV.U32 R166, RZ, RZ, R164 ;  /* 0x000000ffffa67224 */ /* 0x000fe400078e00a4 */
[----:B------:R-:W-:Y:S02]  /*48880*/  IMAD.MOV.U32 R164, RZ, RZ, R162 ;  /* 0x000000ffffa47224 */ /* 0x000fe400078e00a2 */
[----:B----4-:R-:W-:Y:S02]  /*48890*/  IMAD.MOV.U32 R162, RZ, RZ, R160 ;  /* 0x000000ffffa27224 */ /* 0x010fe400078e00a0 */
[----:B------:R-:W-:Y:S02]  /*488a0*/  IMAD.MOV.U32 R160, RZ, RZ, R158 ;  /* 0x000000ffffa07224 */ /* 0x000fe400078e009e */
[----:B------:R-:W-:Y:S02]  /*488b0*/  IMAD.MOV.U32 R158, RZ, RZ, R156 ;  /* 0x000000ffff9e7224 */ /* 0x000fe400078e009c */
[----:B------:R-:W-:-:S02]  /*488c0*/  IMAD.MOV.U32 R156, RZ, RZ, R148 ;  /* 0x000000ffff9c7224 */ /* 0x000fc400078e0094 */
[----:B------:R-:W-:Y:S01]  /*488d0*/  IMAD.MOV.U32 R148, RZ, RZ, R147 ;  /* 0x000000ffff947224 */ /* 0x000fe200078e0093 */
[----:B------:R-:W-:Y:S01]  /*488e0*/  LOP3.LUT R53, R168, 0xffff, RZ, 0xc0, !PT ;  /* 0x0000ffffa8357812 */ /* 0x000fe200078ec0ff */
[----:B------:R-:W-:Y:S02]  /*488f0*/  IMAD.MOV.U32 R147, RZ, RZ, R140 ;  /* 0x000000ffff937224 */ /* 0x000fe400078e008c */
[----:B------:R-:W2:Y:S04]  /*48900*/  LDL.LU R140, [R1+0xf14] ;  /* 0x000f1400018c7983 */ /* 0x000ea80000300800 */
[----:B------:R-:W3:Y:S02]  /*48910*/  LDL.LU R168, [R1+0xe7c] ;  /* 0x000e7c0001a87983 */ /* 0x000ee40000300800 */
[----:B---3--:R-:W-:-:S02]  /*48920*/  LOP3.LUT R52, R168, 0xffff, RZ, 0xc0, !PT ;  /* 0x0000ffffa8347812 */ /* 0x008fc400078ec0ff */
[----:B------:R-:W3:Y:S02]  /*48930*/  LDL.LU R168, [R1+0xe78] ;  /* 0x000e780001a87983 */ /* 0x000ee40000300800 */
[----:B---3--:R-:W-:Y:S02]  /*48940*/  LOP3.LUT R51, R168, 0xffff, RZ, 0xc0, !PT ;  /* 0x0000ffffa8337812 */ /* 0x008fe400078ec0ff */
[----:B------:R-:W3:Y:S02]  /*48950*/  LDL.LU R168, [R1+0xe70] ;  /* 0x000e700001a87983 */ /* 0x000ee40000300800 */
[----:B---3--:R-:W-:Y:S02]  /*48960*/  LOP3.LUT R50, R168, 0xffff, RZ, 0xc0, !PT ;  /* 0x0000ffffa8327812 */ /* 0x008fe400078ec0ff */
[----:B------:R-:W3:Y:S02]  /*48970*/  LDL.LU R168, [R1+0xe64] ;  /* 0x000e640001a87983 */ /* 0x000ee40000300800 */
[----:B---3--:R-:W-:-:S02]  /*48980*/  LOP3.LUT R49, R168, 0xffff, RZ, 0xc0, !PT ;  /* 0x0000ffffa8317812 */ /* 0x008fc400078ec0ff */
[----:B------:R-:W3:Y:S01]  /*48990*/  LDL.LU R168, [R1+0xe60] ;  /* 0x000e600001a87983 */ /* 0x000ee20000300800 */
[----:B------:R-:W-:Y:S02]  /*489a0*/  IMAD.MOV.U32 R174, RZ, RZ, R166 ;  /* 0x000000ffffae7224 */ /* 0x000fe400078e00a6 */
[----:B------:R-:W-:Y:S01]  /*489b0*/  IMAD.MOV.U32 R175, RZ, RZ, R164 ;  /* 0x000000ffffaf7224 */ /* 0x000fe200078e00a4 */
[----:B------:R-:W4:Y:S01]  /*489c0*/  LDL.LU R172, [R1+0xe94] ;  /* 0x000e940001ac7983 */ /* 0x000f220000300800 */
[----:B------:R-:W-:Y:S02]  /*489d0*/  IMAD.MOV.U32 R164, RZ, RZ, R160 ;  /* 0x000000ffffa47224 */ /* 0x000fe400078e00a0 */
[----:B--2---:R-:W-:Y:S02]  /*489e0*/  IMAD.MOV.U32 R171, RZ, RZ, R140 ;  /* 0x000000ffffab7224 */ /* 0x004fe400078e008c */
[----:B------:R-:W-:Y:S01]  /*489f0*/  IMAD.MOV.U32 R131, RZ, RZ, R156 ;  /* 0x000000ffff837224 */ /* 0x000fe200078e009c */
[----:B------:R-:W-:Y:S01]  /*48a00*/  SHF.R.U32.HI R54, RZ, 0x8, R53 ;  /* 0x00000008ff367819 */ /* 0x000fe20000011635 */
[----:B------:R-:W-:-:S02]  /*48a10*/  IMAD.MOV.U32 R132, RZ, RZ, R148 ;  /* 0x000000ffff847224 */ /* 0x000fc400078e0094 */
[----:B------:R-:W-:Y:S02]  /*48a20*/  IMAD.MOV.U32 R133, RZ, RZ, R147 ;  /* 0x000000ffff857224 */ /* 0x000fe400078e0093 */
[----:B------:R-:W-:Y:S02]  /*48a30*/  IMAD.MOV.U32 R130, RZ, RZ, R158 ;  /* 0x000000ffff827224 */ /* 0x000fe400078e009e */
[----:B------:R-:W-:Y:S01]  /*48a40*/  IMAD.MOV.U32 R173, RZ, RZ, R155 ;  /* 0x000000ffffad7224 */ /* 0x000fe200078e009b */
[----:B---3--:R-:W-:Y:S02]  /*48a50*/  LOP3.LUT R48, R168, 0xffff, RZ, 0xc0, !PT ;  /* 0x0000ffffa8307812 */ /* 0x008fe400078ec0ff */
[----:B------:R-:W2:Y:S04]  /*48a60*/  LDL.LU R168, [R1+0xe84] ;  /* 0x000e840001a87983 */ /* 0x000ea80000300800 */
[----:B------:R-:W3:Y:S04]  /*48a70*/  LDL.LU R166, [R1+0xe80] ;  /* 0x000e800001a67983 */ /* 0x000ee80000300800 */
[----:B------:R-:W4:Y:S01]  /*48a80*/  LDL.LU R160, [R1+0xe74] ;  /* 0x000e740001a07983 */ /* 0x000f220000300800 */
[----:B------:R-:W-:-:S02]  /*48a90*/  PRMT R140, R53, 0x3340, R50 ;  /* 0x00003340358c7816 */ /* 0x000fc40000000032 */
[----:B------:R-:W-:Y:S01]  /*48aa0*/  SHF.R.U32.HI R139, RZ, 0x8, R50 ;  /* 0x00000008ff8b7819 */ /* 0x000fe20000011632 */
[----:B------:R-:W2:Y:S01]  /*48ab0*/  LDL.LU R158, [R1+0xe6c] ;  /* 0x000e6c00019e7983 */ /* 0x000ea20000300800 */
[----:B------:R-:W-:Y:S02]  /*48ac0*/  SHF.R.U32.HI R50, RZ, 0x8, R51 ;  /* 0x00000008ff327819 */ /* 0x000fe40000011633 */
[----:B------:R-:W-:Y:S02]  /*48ad0*/  PRMT R156, R51, 0x3340, R48 ;  /* 0x00003340339c7816 */ /* 0x000fe40000000030 */
[----:B------:R-:W-:Y:S02]  /*48ae0*/  LOP3.LUT R51, R55, 0x700, RZ, 0xc0, !PT ;  /* 0x0000070037337812 */ /* 0x000fe400078ec0ff */
[----:B------:R-:W-:Y:S02]  /*48af0*/  SHF.R.U32.HI R53, RZ, 0x8, R52 ;  /* 0x00000008ff357819 */ /* 0x000fe40000011634 */
[----:B------:R-:W-:Y:S01]  /*48b00*/  PRMT R148, R52, 0x3340, R49 ;  /* 0x0000334034947816 */ /* 0x000fe20000000031 */
[----:B------:R-:W-:Y:S01]  /*48b10*/  IMAD.IADD R3, R3, 0x1, R51 ;  /* 0x0000000103037824 */ /* 0x000fe200078e0233 */
[----:B------:R-:W-:-:S02]  /*48b20*/  SHF.R.U32.HI R147, RZ, 0x8, R49 ;  /* 0x00000008ff937819 */ /* 0x000fc40000011631 */
[----:B------:R-:W-:Y:S02]  /*48b30*/  LOP3.LUT R49, R53, 0xffff, RZ, 0xc0, !PT ;  /* 0x0000ffff35317812 */ /* 0x000fe400078ec0ff */
[----:B------:R-:W-:Y:S01]  /*48b40*/  LOP3.LUT R51, R154, 0xffff, RZ, 0xc0, !PT ;  /* 0x0000ffff9a337812 */ /* 0x000fe200078ec0ff */
[----:B------:R-:W-:Y:S02]  /*48b50*/  IMAD.MOV.U32 R154, RZ, RZ, R146 ;  /* 0x000000ffff9a7224 */ /* 0x000fe400078e0092 */
[----:B------:R-:W-:Y:S02]  /*48b60*/  IMAD.MOV.U32 R146, RZ, RZ, R134 ;  /* 0x000000ffff927224 */ /* 0x000fe400078e0086 */
[----:B------:R-:W2:Y:S01]  /*48b70*/  LDL.LU R134, [R1+0xf00] ;  /* 0x000f000001867983 */ /* 0x000ea20000300800 */
[----:B----4-:R-:W-:Y:S01]  /*48b80*/  LOP3.LUT R53, R160, 0xffff, RZ, 0xc0, !PT ;  /* 0x0000ffffa0357812 */ /* 0x010fe200078ec0ff */
[----:B------:R-:W-:Y:S02]  /*48b90*/  IMAD.MOV.U32 R160, RZ, RZ, R152 ;  /* 0x000000ffffa07224 */ /* 0x000fe400078e0098 */
[----:B------:R-:W-:-:S02]  /*48ba0*/  IMAD.MOV.U32 R152, RZ, RZ, R144 ;  /* 0x000000ffff987224 */ /* 0x000fc400078e0090 */
[----:B------:R-:W-:Y:S02]  /*48bb0*/  IMAD.MOV.U32 R144, RZ, RZ, R153 ;  /* 0x000000ffff907224 */ /* 0x000fe400078e0099 */
[----:B------:R-:W4:Y:S01]  /*48bc0*/  LDL.LU R153, [R1+0x10f0] ;  /* 0x0010f00001997983 */ /* 0x000f220000300800 */
[----:B------:R-:W-:-:S03]  /*48bd0*/  SHF.R.U32.HI R155, RZ, 0x8, R48 ;  /* 0x00000008ff9b7819 */ /* 0x000fc60000011630 */
[----:B------:R-:W4:Y:S01]  /*48be0*/  LDL.LU R125, [R1+0xf04] ;  /* 0x000f0400017d7983 */ /* 0x000f220000300800 */
[----:B------:R-:W-:Y:S02]  /*48bf0*/  LOP3.LUT R48, R54, 0xffff, RZ, 0xc0, !PT ;  /* 0x0000ffff36307812 */ /* 0x000fe400078ec0ff */
[----:B------:R-:W-:Y:S01]  /*48c00*/  LOP3.LUT R139, R139, 0xffff, RZ, 0xc0, !PT ;  /* 0x0000ffff8b8b7812 */ /* 0x000fe200078ec0ff */
[----:B------:R-:W4:Y:S01]  /*48c10*/  LDL.LU R126, [R1+0x10f4] ;  /* 0x0010f400017e7983 */ /* 0x000f220000300800 */
[----:B------:R-:W-:-:S03]  /*48c20*/  LOP3.LUT R147, R147, 0xffff, RZ, 0xc0, !PT ;  /* 0x0000ffff93937812 */ /* 0x000fc600078ec0ff */
[----:B------:R-:W4:Y:S01]  /*48c30*/  LDL.LU R127, [R1+0xf08] ;  /* 0x000f0800017f7983 */ /* 0x000f220000300800 */
[----:B------:R-:W-:-:S03]  /*48c40*/  PRMT R164, R164, 0x5410, R130 ;  /* 0x00005410a4a47816 */ /* 0x000fc60000000082 */
[----:B------:R-:W4:Y:S01]  /*48c50*/  LDL.LU R128, [R1+0x10f8] ;  /* 0x0010f80001807983 */ /* 0x000f220000300800 */
[----:B------:R-:W-:-:S03]  /*48c60*/  PRMT R161, R161, 0x5410, R131 ;  /* 0x00005410a1a17816 */ /* 0x000fc60000000083 */
[----:B------:R-:W4:Y:S01]  /*48c70*/  LDL.LU R129, [R1+0xf0c] ;  /* 0x000f0c0001817983 */ /* 0x000f220000300800 */
[----:B------:R-:W-:Y:S02]  /*48c80*/  PRMT R139, R48, 0x3340, R139 ;  /* 0x00003340308b7816 */ /* 0x000fe4000000008b */
[----:B------:R-:W-:Y:S01]  /*48c90*/  PRMT R162, R162, 0x5410, R132 ;  /* 0x00005410a2a27816 */ /* 0x000fe20000000084 */
[----:B------:R-:W4:Y:S01]  /*48ca0*/  LDL.LU R130, [R1+0x10fc] ;  /* 0x0010fc0001827983 */ /* 0x000f220000300800 */
[----:B------:R-:W-:Y:S02]  /*48cb0*/  PRMT R147, R49, 0x3340, R147 ;  /* 0x0000334031937816 */ /* 0x000fe40000000093 */
[----:B------:R-:W-:Y:S01]  /*48cc0*/  PRMT R48, R133, 0x5410, R252 ;  /* 0x0000541085307816 */ /* 0x000fe200000000fc */
[----:B------:R-:W4:Y:S01]  /*48cd0*/  LDL.LU R131, [R1+0xefc] ;  /* 0x000efc0001837983 */ /* 0x000f220000300800 */
[----:B------:R-:W-:-:S03]  /*48ce0*/  PRMT R49, R175, 0x5410, R171 ;  /* 0x00005410af317816 */ /* 0x000fc600000000ab */
[----:B------:R-:W4:Y:S01]  /*48cf0*/  LDL.LU R132, [R1+0x10e8] ;  /* 0x0010e80001847983 */ /* 0x000f220000300800 */
[----:B------:R-:W-:-:S03]  /*48d00*/  PRMT R58, R135, 0x5410, R136 ;  /* 0x00005410873a7816 */ /* 0x000fc60000000088 */
[----:B------:R-:W4:Y:S04]  /*48d10*/  LDL.LU R133, [R1+0xef4] ;  /* 0x000ef40001857983 */ /* 0x000f280000300800 */
[----:B------:R-:W4:Y:S04]  /*48d20*/  LDL.LU R175, [R1+0x10e4] ;  /* 0x0010e40001af7983 */ /* 0x000f280000300800 */
[----:B------:R-:W4:Y:S01]  /*48d30*/  LDL.LU R135, [R1+0xee8] ;  /* 0x000ee80001877983 */ /* 0x000f220000300800 */
[----:B---3--:R-:W-:Y:S01]  /*48d40*/  LOP3.LUT R54, R166, 0xffff, RZ, 0xc0, !PT ;  /* 0x0000ffffa6367812 */ /* 0x008fe200078ec0ff */
[----:B------:R-:W-:Y:S01]  /*48d50*/  IMAD.MOV.U32 R166, RZ, RZ, R151 ;  /* 0x000000ffffa67224 */ /* 0x000fe200078e0097 */
[----:B------:R-:W-:Y:S01]  /*48d60*/  LOP3.LUT R56, R172, 0xffff, RZ, 0xc0, !PT ;  /* 0x0000ffffac387812 */ /* 0x000fe200078ec0ff */
[----:B------:R-:W-:Y:S01]  /*48d70*/  IMAD.MOV.U32 R151, RZ, RZ, R150 ;  /* 0x000000ffff977224 */ /* 0x000fe200078e0096 */
[----:B--2---:R-:W-:Y:S01]  /*48d80*/  LOP3.LUT R52, R158, 0xffff, RZ, 0xc0, !PT ;  /* 0x0000ffff9e347812 */ /* 0x004fe200078ec0ff */
[----:B------:R-:W-:Y:S01]  /*48d90*/  IMAD.MOV.U32 R158, RZ, RZ, R145 ;  /* 0x000000ffff9e7224 */ /* 0x000fe200078e0091 */
[----:B------:R-:W-:Y:S01]  /*48da0*/  LOP3.LUT R50, R50, 0xffff, RZ, 0xc0, !PT ;  /* 0x0000ffff32327812 */ /* 0x000fe200078ec0ff */
[----:B------:R-:W-:Y:S01]  /*48db0*/  IMAD.MOV.U32 R150, RZ, RZ, R142 ;  /* 0x000000ffff967224 */ /* 0x000fe200078e008e */
[----:B------:R-:W-:Y:S01]  /*48dc0*/  LOP3.LUT R155, R155, 0xffff, RZ, 0xc0, !PT ;  /* 0x0000ffff9b9b7812 */ /* 0x000fe200078ec0ff */
[----:B------:R-:W-:Y:S01]  /*48dd0*/  IMAD.MOV.U32 R145, RZ, RZ, R138 ;  /* 0x000000ffff917224 */ /* 0x000fe200078e008a */
[----:B------:R-:W-:Y:S01]  /*48de0*/  LOP3.LUT R55, R168, 0xffff, RZ, 0xc0, !PT ;  /* 0x0000ffffa8377812 */ /* 0x000fe200078ec0ff */
[----:B------:R-:W-:Y:S01]  /*48df0*/  IMAD.MOV.U32 R142, RZ, RZ, R163 ;  /* 0x000000ffff8e7224 */ /* 0x000fe200078e00a3 */
[----:B------:R-:W-:Y:S01]  /*48e00*/  SHF.R.U32.HI R57, RZ, 0x8, R56 ;  /* 0x00000008ff397819 */ /* 0x000fe20000011638 */
[----:B------:R-:W-:Y:S01]  /*48e10*/  IMAD.MOV.U32 R138, RZ, RZ, R165 ;  /* 0x000000ffff8a7224 */ /* 0x000fe200078e00a5 */
[----:B------:R-:W-:-:S02]  /*48e20*/  PRMT R165, R56, 0x3340, R53 ;  /* 0x0000334038a57816 */ /* 0x000fc40000000035 */
[----:B------:R-:W-:Y:S02]  /*48e30*/  SHF.R.U32.HI R163, RZ, 0x8, R53 ;  /* 0x00000008ffa37819 */ /* 0x000fe40000011635 */
[----:B------:R-:W-:Y:S02]  /*48e40*/  PRMT R155, R50, 0x3340, R155 ;  /* 0x00003340329b7816 */ /* 0x000fe4000000009b */
[----:B------:R-:W-:Y:S02]  /*48e50*/  SHF.R.U32.HI R53, RZ, 0x8, R54 ;  /* 0x00000008ff357819 */ /* 0x000fe40000011636 */
[----:B------:R-:W-:Y:S02]  /*48e60*/  PRMT R50, R174, 0x5410, R173 ;  /* 0x00005410ae327816 */ /* 0x000fe400000000ad */
[----:B------:R-:W-:Y:S02]  /*48e70*/  SHF.R.U32.HI R56, RZ, 0x8, R55 ;  /* 0x00000008ff387819 */ /* 0x000fe40000011637 */
[----:B------:R-:W-:-:S02]  /*48e80*/  SHF.R.U32.HI R171, RZ, 0x8, R52 ;  /* 0x00000008ffab7819 */ /* 0x000fc40000011634 */
[----:B------:R-:W-:Y:S02]  /*48e90*/  PRMT R173, R55, 0x3340, R52 ;  /* 0x0000334037ad7816 */ /* 0x000fe40000000034 */
[--C-:B------:R-:W-:Y:S02]  /*48ea0*/  PRMT R174, R54, 0x3340, R51.reuse ;  /* 0x0000334036ae7816 */ /* 0x100fe40000000033 */
[----:B------:R-:W-:Y:S02]  /*48eb0*/  SHF.R.U32.HI R172, RZ, 0x8, R51 ;  /* 0x00000008ffac7819 */ /* 0x000fe40000011633 */
[----:B------:R-:W-:Y:S02]  /*48ec0*/  LOP3.LUT R52, R57, 0xffff, RZ, 0xc0, !PT ;  /* 0x0000ffff39347812 */ /* 0x000fe400078ec0ff */
[----:B------:R-:W-:Y:S02]  /*48ed0*/  LOP3.LUT R163, R163, 0xffff, RZ, 0xc0, !PT ;  /* 0x0000ffffa3a37812 */ /* 0x000fe400078ec0ff */
[----:B------:R-:W-:-:S02]  /*48ee0*/  LOP3.LUT R54, R53, 0xffff, RZ, 0xc0, !PT ;  /* 0x0000ffff35367812 */ /* 0x000fc400078ec0ff */
[----:B------:R-:W-:Y:S02]  /*48ef0*/  LOP3.LUT R53, R56, 0xffff, RZ, 0xc0, !PT ;  /* 0x0000ffff38357812 */ /* 0x000fe400078ec0ff */
[----:B----4-:R-:W-:Y:S02]  /*48f00*/  PRMT R59, R153, 0x5410, R134 ;  /* 0x00005410993b7816 */ /* 0x010fe40000000086 */
[----:B------:R-:W2:Y:S01]  /*48f10*/  LDL.LU R153, [R1+0x10d8] ;  /* 0x0010d80001997983 */ /* 0x000ea20000300800 */
[----:B------:R-:W-:Y:S02]  /*48f20*/  LOP3.LUT R171, R171, 0xffff, RZ, 0xc0, !PT ;  /* 0x0000ffffabab7812 */ /* 0x000fe400078ec0ff */
[----:B------:R-:W-:Y:S01]  /*48f30*/  PRMT R51, R160, 0x5410, R166 ;  /* 0x00005410a0337816 */ /* 0x000fe200000000a6 */
[----:B------:R-:W3:Y:S01]  /*48f40*/  LDL.LU R168, [R1+0xeec] ;  /* 0x000eec0001a87983 */ /* 0x000ee20000300800 */
[----:B------:R-:W-:Y:S02]  /*48f50*/  PRMT R160, R154, 0x5410, R158 ;  /* 0x000054109aa07816 */ /* 0x000fe4000000009e */
[----:B------:R-:W-:Y:S01]  /*48f60*/  LOP3.LUT R172, R172, 0xffff, RZ, 0xc0, !PT ;  /* 0x0000ffffacac7812 */ /* 0x000fe200078ec0ff */
[----:B------:R-:W3:Y:S01]  /*48f70*/  LDL.LU R166, [R1+0x10e0] ;  /* 0x0010e00001a67983 */ /* 0x000ee20000300800 */
[----:B------:R-:W-:-:S02]  /*48f80*/  PRMT R163, R52, 0x3340, R163 ;  /* 0x0000334034a37816 */ /* 0x000fc400000000a3 */
[----:B------:R-:W-:Y:S01]  /*48f90*/  PRMT R52, R151, 0x5410, R152 ;  /* 0x0000541097347816 */ /* 0x000fe20000000098 */
[----:B------:R-:W4:Y:S01]  /*48fa0*/  LDL.LU R158, [R1+0xedc] ;  /* 0x000edc00019e7983 */ /* 0x000f220000300800 */
[----:B------:R-:W-:-:S03]  /*48fb0*/  PRMT R171, R53, 0x3340, R171 ;  /* 0x0000334035ab7816 */ /* 0x000fc600000000ab */
        /* <DEDUP_REMOVED lines=10> */
[----:B------:R-:W4:Y:S04]  /*49060*/  LDL.LU R146, [R1+0xed4] ;  /* 0x000ed40001927983 */ /* 0x000f280000300800 */
[----:B------:R-:W4:Y:S01]  /*49070*/  LDL.LU R145, [R1+0x10bc] ;  /* 0x0010bc0001917983 */ /* 0x000f220000300800 */
[----:B------:R-:W-:-:S03]  /*49080*/  PRMT R57, R137, 0x5410, R138 ;  /* 0x0000541089397816 */ /* 0x000fc6000000008a */
        /* <DEDUP_REMOVED lines=8> */
[----:B------:R-:W-:-:S02]  /*49110*/  PRMT R61, R128, 0x5410, R127 ;  /* 0x00005410803d7816 */ /* 0x000fc4000000007f */
[----:B------:R-:W-:Y:S02]  /*49120*/  PRMT R62, R130, 0x5410, R129 ;  /* 0x00005410823e7816 */ /* 0x000fe40000000081 */
[----:B------:R-:W-:Y:S02]  /*49130*/  PRMT R63, R132, 0x5410, R131 ;  /* 0x00005410843f7816 */ /* 0x000fe40000000083 */
[----:B--2---:R-:W-:Y:S02]  /*49140*/  PRMT R65, R153, 0x5410, R135 ;  /* 0x0000541099417816 */ /* 0x004fe40000000087 */
[----:B------:R-:W2:Y:S04]  /*49150*/  LDL.LU R135, [R1+0xea8] ;  /* 0x000ea80001877983 */ /* 0x000ea80000300800 */
[----:B------:R-:W2:Y:S04]  /*49160*/  LDL.LU R153, [R1+0x10a4] ;  /* 0x0010a40001997983 */ /* 0x000ea80000300800 */
[----:B------:R-:W2:Y:S01]  /*49170*/  LDL.LU R128, [R1+0xeac] ;  /* 0x000eac0001807983 */ /* 0x000ea20000300800 */
[----:B------:R-:W-:-:S03]  /*49180*/  PRMT R64, R175, 0x5410, R133 ;  /* 0x00005410af407816 */ /* 0x000fc60000000085 */
[----:B------:R-:W2:Y:S04]  /*49190*/  LDL.LU R129, [R1+0x10a0] ;  /* 0x0010a00001817983 */ /* 0x000ea80000300800 */
[----:B------:R-:W2:Y:S01]  /*491a0*/  LDL.LU R130, [R1+0xeb0] ;  /* 0x000eb00001827983 */ /* 0x000ea20000300800 */
[----:B---3--:R-:W-:-:S03]  /*491b0*/  PRMT R66, R166, 0x5410, R168 ;  /* 0x00005410a6427816 */ /* 0x008fc600000000a8 */
[----:B------:R-:W3:Y:S04]  /*491c0*/  LDL.LU R131, [R1+0x109c] ;  /* 0x00109c0001837983 */ /* 0x000ee80000300800 */
[----:B------:R-:W3:Y:S01]  /*491d0*/  LDL.LU R132, [R1+0xea0] ;  /* 0x000ea00001847983 */ /* 0x000ee20000300800 */
[----:B----4-:R-:W-:-:S03]  /*491e0*/  PRMT R67, R154, 0x5410, R158 ;  /* 0x000054109a437816 */ /* 0x010fc6000000009e */
[----:B------:R-:W4:Y:S04]  /*491f0*/  LDL.LU R133, [R1+0x1090] ;  /* 0x0010900001857983 */ /* 0x000f280000300800 */
[----:B------:R-:W4:Y:S04]  /*49200*/  LDL.LU R175, [R1+0xea4] ;  /* 0x000ea40001af7983 */ /* 0x000f280000300800 */
[----:B------:R-:W4:Y:S04]  /*49210*/  LDL.LU R168, [R1+0x1088] ;  /* 0x0010880001a87983 */ /* 0x000f280000300800 */
[----:B------:R-:W4:Y:S04]  /*49220*/  LDL.LU R166, [R1+0x1068] ;  /* 0x0010680001a67983 */ /* 0x000f280000300800 */
[----:B------:R-:W4:Y:S04]  /*49230*/  LDL.LU R158, [R1+0xe88] ;  /* 0x000e8800019e7983 */ /* 0x000f280000300800 */
[----:B------:R-:W4:Y:S01]  /*49240*/  LDL.LU R154, [R1+0x1064] ;  /* 0x00106400019a7983 */ /* 0x000f220000300800 */
[----:B------:R-:W-:-:S03]  /*49250*/  PRMT R74, R134, 0x5410, R136 ;  /* 0x00005410864a7816 */ /* 0x000fc60000000088 */
[----:B------:R-:W3:Y:S04]  /*49260*/  LDL.LU R136, [R1+0x1050] ;  /* 0x0010500001887983 */ /* 0x000ee80000300800 */
        /* <DEDUP_REMOVED lines=18> */
[----:B------:R-:W4:Y:S01]  /*49390*/  LDL.LU R137, [R1+0x1048] ;  /* 0x0010480001897983 */ /* 0x000f220000300800 */
[----:B--2---:R-:W-:-:S03]  /*493a0*/  PRMT R75, R153, 0x5410, R135 ;  /* 0x00005410994b7816 */ /* 0x004fc60000000087 */
[----:B------:R-:W2:Y:S04]  /*493b0*/  LDL.LU R135, [R1+0xe9c] ;  /* 0x000e9c0001877983 */ /* 0x000ea80000300800 */
[----:B------:R-:W2:Y:S01]  /*493c0*/  LDL.LU R153, [R1+0x1040] ;  /* 0x0010400001997983 */ /* 0x000ea20000300800 */
[----:B------:R-:W-:Y:S02]  /*493d0*/  PRMT R60, R126, 0x5410, R125 ;  /* 0x000054107e3c7816 */ /* 0x000fe4000000007d */
[----:B---3--:R-:W-:Y:S02]  /*493e0*/  PRMT R82, R136, 0x5410, R157 ;  /* 0x0000541088527816 */ /* 0x008fe4000000009d */
[----:B------:R-:W3:Y:S01]  /*493f0*/  LDL.LU R136, [R1+0xe90] ;  /* 0x000e900001887983 */ /* 0x000ee20000300800 */
[----:B----4-:R-:W-:-:S03]  /*49400*/  PRMT R83, R134, 0x5410, R159 ;  /* 0x0000541086537816 */ /* 0x010fc6000000009f */
[----:B------:R-:W3:Y:S01]  /*49410*/  LDL.LU R134, [R1+0x103c] ;  /* 0x00103c0001867983 */ /* 0x000ee20000300800 */
        /* <DEDUP_REMOVED lines=24> */
[----:B------:R-:W-:Y:S01]  /*495a0*/  PRMT R89, R149, 0x5410, R150 ;  /* 0x0000541095597816 */ /* 0x000fe20000000096 */
[----:B------:R-:W2:Y:S01]  /*495b0*/  LDL.LU R152, [R1+0xf70] ;  /* 0x000f700001987983 */ /* 0x000ea20000300800 */
[----:B------:R-:W-:-:S03]  /*495c0*/  PRMT R90, R145, 0x5410, R146 ;  /* 0x00005410915a7816 */ /* 0x000fc60000000092 */
[----:B------:R-:W2:Y:S01]  /*495d0*/  LDL.LU R151, [R1+0x1158] ;  /* 0x0011580001977983 */ /* 0x000ea20000300800 */
[----:B------:R-:W-:-:S03]  /*495e0*/  PRMT R84, R143, 0x5410, R144 ;  /* 0x000054108f547816 */ /* 0x000fc60000000090 */
[----:B------:R-:W2:Y:S04]  /*495f0*/  LDL.LU R150, [R1+0xf74] ;  /* 0x000f740001967983 */ /* 0x000ea80000300800 */
[----:B------:R-:W2:Y:S01]  /*49600*/  LDL.LU R149, [R1+0x115c] ;  /* 0x00115c0001957983 */ /* 0x000ea20000300800 */
[----:B------:R-:W-:-:S03]  /*49610*/  PRMT R85, R141, 0x5410, R142 ;  /* 0x000054108d557816 */ /* 0x000fc6000000008e */
[----:B------:R-:W2:Y:S04]  /*49620*/  LDL.LU R146, [R1+0xf78] ;  /* 0x000f780001927983 */ /* 0x000ea80000300800 */
[----:B------:R-:W2:Y:S01]  /*49630*/  LDL.LU R145, [R1+0x1160] ;  /* 0x0011600001917983 */ /* 0x000ea20000300800 */
[----:B------:R-:W-:-:S03]  /*49640*/  PRMT R86, R137, 0x5410, R138 ;  /* 0x0000541089567816 */ /* 0x000fc6000000008a */
[----:B------:R-:W2:Y:S04]  /*49650*/  LDL.LU R144, [R1+0xf6c] ;  /* 0x000f6c0001907983 */ /* 0x000ea80000300800 */
[----:B------:R-:W2:Y:S04]  /*49660*/  LDL.LU R143, [R1+0x1154] ;  /* 0x00115400018f7983 */ /* 0x000ea80000300800 */
[----:B------:R-:W2:Y:S04]  /*49670*/  LDL.LU R142, [R1+0xf68] ;  /* 0x000f6800018e7983 */ /* 0x000ea80000300800 */
[----:B------:R-:W2:Y:S04]  /*49680*/  LDL.LU R141, [R1+0x1150] ;  /* 0x00115000018d7983 */ /* 0x000ea80000300800 */
[----:B------:R-:W2:Y:S04]  /*49690*/  LDL.LU R138, [R1+0xf60] ;  /* 0x000f6000018a7983 */ /* 0x000ea80000300800 */
[----:B------:R-:W2:Y:S01]  /*496a0*/  LDL.LU R137, [R1+0x1148] ;  /* 0x0011480001897983 */ /* 0x000ea20000300800 */
[----:B---3--:R-:W-:-:S03]  /*496b0*/  PRMT R91, R134, 0x5410, R136 ;  /* 0x00005410865b7816 */ /* 0x008fc60000000088 */
[----:B------:R-:W3:Y:S04]  /*496c0*/  LDL.LU R136, [R1+0xf64] ;  /* 0x000f640001887983 */ /* 0x000ee80000300800 */
[----:B------:R-:W3:Y:S01]  /*496d0*/  LDL.LU R134, [R1+0x114c] ;  /* 0x00114c0001867983 */ /* 0x000ee20000300800 */
[----:B----4-:R-:W-:Y:S02]  /*496e0*/  PRMT R96, R126, 0x5410, R125 ;  /* 0x000054107e607816 */ /* 0x010fe4000000007d */
[----:B------:R-:W-:Y:S02]  /*496f0*/  PRMT R97, R128, 0x5410, R127 ;  /* 0x0000541080617816 */ /* 0x000fe4000000007f */
[----:B--2---:R-:W-:Y:S02]  /*49700*/  PRMT R99, R153, 0x5410, R135 ;  /* 0x0000541099637816 */ /* 0x004fe40000000087 */
[----:B------:R-:W2:Y:S04]  /*49710*/  LDL.LU R135, [R1+0xef8] ;  /* 0x000ef80001877983 */ /* 0x000ea80000300800 */
[----:B------:R-:W2:Y:S01]  /*49720*/  LDL.LU R153, [R1+0x1054] ;  /* 0x0010540001997983 */ /* 0x000ea20000300800 */
        /* <DEDUP_REMOVED lines=19> */
[----:B---3--:R-:W-:-:S03]  /*49860*/  PRMT R103, R134, 0x5410, R136 ;  /* 0x0000541086677816 */ /* 0x008fc60000000088 */
[----:B------:R-:W3:Y:S04]  /*49870*/  LDL.LU R136, [R1+0xf28] ;  /* 0x000f280001887983 */ /* 0x000ee80000300800 */
[----:B------:R-:W3:Y:S01]  /*49880*/  LDL.LU R134, [R1+0x106c] ;  /* 0x00106c0001867983 */ /* 0x000ee20000300800 */
[----:B------:R-:W-:Y:S02]  /*49890*/  PRMT R104, R151, 0x5410, R152 ;  /* 0x0000541097687816 */ /* 0x000fe40000000098 */
[----:B------:R-:W-:Y:S01]  /*498a0*/  PRMT R105, R149, 0x5410, R150 ;  /* 0x0000541095697816 */ /* 0x000fe20000000096 */
[----:B------:R-:W3:Y:S01]  /*498b0*/  LDL.LU R152, [R1+0xfc8] ;  /* 0x000fc80001987983 */ /* 0x000ee20000300800 */
[----:B------:R-:W-:-:S03]  /*498c0*/  PRMT R106, R145, 0x5410, R146 ;  /* 0x00005410916a7816 */ /* 0x000fc60000000092 */
[----:B------:R-:W3:Y:S01]  /*498d0*/  LDL.LU R151, [R1+0x1198] ;  /* 0x0011980001977983 */ /* 0x000ee20000300800 */
[----:B------:R-:W-:-:S03]  /*498e0*/  PRMT R100, R143, 0x5410, R144 ;  /* 0x000054108f647816 */ /* 0x000fc60000000090 */
[----:B------:R-:W3:Y:S04]  /*498f0*/  LDL.LU R150, [R1+0xfb4] ;  /* 0x000fb40001967983 */ /* 0x000ee80000300800 */
[----:B------:R-:W3:Y:S01]  /*49900*/  LDL.LU R149, [R1+0x1188] ;  /* 0x0011880001957983 */ /* 0x000ee20000300800 */
[----:B------:R-:W-:-:S03]  /*49910*/  PRMT R101, R141, 0x5410, R142 ;  /* 0x000054108d657816 */ /* 0x000fc6000000008e */
[----:B------:R-:W3:Y:S04]  /*49920*/  LDL.LU R146, [R1+0xfb8] ;  /* 0x000fb80001927983 */ /* 0x000ee80000300800 */
[----:B------:R-:W3:Y:S01]  /*49930*/  LDL.LU R145, [R1+0x118c] ;  /* 0x00118c0001917983 */ /* 0x000ee20000300800 */
[----:B------:R-:W-:-:S03]  /*49940*/  PRMT R102, R137, 0x5410, R138 ;  /* 0x0000541089667816 */ /* 0x000fc6000000008a */
[----:B------:R-:W3:Y:S04]  /*49950*/  LDL.LU R144, [R1+0xfbc] ;  /* 0x000fbc0001907983 */ /* 0x000ee80000300800 */
[----:B------:R-:W3:Y:S04]  /*49960*/  LDL.LU R143, [R1+0x1190] ;  /* 0x00119000018f7983 */ /* 0x000ee80000300800 */
[----:B------:R-:W3:Y:S04]  /*49970*/  LDL.LU R142, [R1+0xfc0] ;  /* 0x000fc000018e7983 */ /* 0x000ee80000300800 */
[----:B------:R-:W3:Y:S04]  /*49980*/  LDL.LU R141, [R1+0x1194] ;  /* 0x00119400018d7983 */ /* 0x000ee80000300800 */
[----:B------:R-:W3:Y:S04]  /*49990*/  LDL.LU R138, [R1+0xfb0] ;  /* 0x000fb000018a7983 */ /* 0x000ee80000300800 */
[----:B------:R-:W3:Y:S01]  /*499a0*/  LDL.LU R137, [R1+0x1184] ;  /* 0x0011840001897983 */ /* 0x000ee20000300800 */
[----:B--2---:R-:W-:-:S03]  /*499b0*/  PRMT R107, R153, 0x5410, R135 ;  /* 0x00005410996b7816 */ /* 0x004fc60000000087 */
[----:B------:R-:W2:Y:S04]  /*499c0*/  LDL.LU R135, [R1+0xfac] ;  /* 0x000fac0001877983 */ /* 0x000ea80000300800 */
[----:B------:R-:W2:Y:S04]  /*499d0*/  LDL.LU R153, [R1+0x1180] ;  /* 0x0011800001997983 */ /* 0x000ea80000300800 */
[----:B------:R-:W-:Y:S01]  /*499e0*/  STSM.16.M88.4 [R3], R48 ;  /* 0x0000003003007844 */ /* 0x000fe20000000200 */
[----:B------:R-:W-:-:S04]  /*499f0*/  LOP3.LUT R252, R123, 0xff, RZ, 0xc0, !PT ;  /* 0x000000ff7bfc7812 */ /* 0x000fc800078ec0ff */
[----:B------:R-:W-:Y:S01]  /*49a00*/  LEA R252, R252, UR4, 0x4 ;  /* 0x00000004fcfc7c11 */ /* 0x000fe2000f8e20ff */
[----:B------:R-:W-:Y:S01]  /*49a10*/  BAR.SYNC.DEFER_BLOCKING 0x0 ;  /* 0x0000000000007b1d */ /* 0x000fe20000010000 */
[----:B----4-:R-:W-:Y:S02]  /*49a20*/  PRMT R113, R128, 0x5410, R127 ;  /* 0x0000541080717816 */ /* 0x010fe4000000007f */
[----:B------:R-:W-:Y:S02]  /*49a30*/  PRMT R112, R126, 0x5410, R125 ;  /* 0x000054107e707816 */ /* 0x000fe4000000007d */
[----:B------:R-:W-:Y:S01]  /*49a40*/  PRMT R139, R140, 0x5410, R139 ;  /* 0x000054108c8b7816 */ /* 0x000fe2000000008b */
[----:B------:R-:W-:Y:S01]  /*49a50*/  ULDC UR4, c[0x0][0x228] ;  /* 0x00008a0000047ab9 */ /* 0x000fe20000000800 */
[----:B------:R-:W4:Y:S01]  /*49a60*/  LDS.128 R48, [R252] ;  /* 0x00000000fc307984 */ /* 0x000f220000000c00 */
[----:B------:R-:W-:Y:S01]  /*49a70*/  BAR.SYNC.DEFER_BLOCKING 0x0 ;  /* 0x0000000000007b1d */ /* 0x000fe20000010000 */
[----:B---3--:R-:W-:-:S05]  /*49a80*/  PRMT R115, R134, 0x5410, R136 ;  /* 0x0000541086737816 */ /* 0x008fca0000000088 */
[----:B------:R-:W3:Y:S04]  /*49a90*/  LDL.LU R136, [R1+0xf2c] ;  /* 0x000f2c0001887983 */ /* 0x000ee80000300800 */
[----:B------:R-:W3:Y:S04]  /*49aa0*/  LDL.LU R134, [R1+0x1070] ;  /* 0x0010700001867983 */ /* 0x000ee80000300800 */
[----:B------:R-:W-:Y:S01]  /*49ab0*/  STSM.16.M88.4 [R3], R52 ;  /* 0x0000003403007844 */ /* 0x000fe20000000200 */
[----:B------:R-:W-:Y:S01]  /*49ac0*/  BAR.SYNC.DEFER_BLOCKING 0x0 ;  /* 0x0000000000007b1d */ /* 0x000fe20000010000 */
[----:B------:R-:W-:-:S02]  /*49ad0*/  PRMT R114, R130, 0x5410, R129 ;  /* 0x0000541082727816 */ /* 0x000fc40000000081 */
        /* <DEDUP_REMOVED lines=13> */
[----:B------:R-:W1:Y:S01]  /*49bb0*/  LDS.128 R52, [R252] ;  /* 0x00000000fc347984 */ /* 0x000e620000000c00 */
[----:B------:R-:W-:Y:S06]  /*49bc0*/  BAR.SYNC.DEFER_BLOCKING 0x0 ;  /* 0x0000000000007b1d */ /* 0x000fec0000010000 */
[----:B------:R-:W-:Y:S02]  /*49bd0*/  STSM.16.M88.4 [R3], R56 ;  /* 0x0000003803007844 */ /* 0x000fe40000000200 */
[----:B------:R-:W-:Y:S06]  /*49be0*/  BAR.SYNC.DEFER_BLOCKING 0x0 ;  /* 0x0000000000007b1d */ /* 0x000fec0000010000 */
[----:B------:R-:W1:Y:S02]  /*49bf0*/  LDS.128 R56, [R252] ;  /* 0x00000000fc387984 */ /* 0x000e640000000c00 */
[----:B------:R-:W-:Y:S06]  /*49c00*/  BAR.SYNC.DEFER_BLOCKING 0x0 ;  /* 0x0000000000007b1d */ /* 0x000fec0000010000 */
[----:B------:R-:W-:Y:S02]  /*49c10*/  STSM.16.M88.4 [R3], R60 ;  /* 0x0000003c03007844 */ /* 0x000fe40000000200 */
[----:B------:R-:W-:Y:S06]  /*49c20*/  BAR.SYNC.DEFER_BLOCKING 0x0 ;  /* 0x0000000000007b1d */ /* 0x000fec0000010000 */
[----:B------:R-:W1:Y:S02]  /*49c30*/  LDS.128 R60, [R252] ;  /* 0x00000000fc3c7984 */ /* 0x000e640000000c00 */
[----:B------:R-:W-:Y:S01]  /*49c40*/  BAR.SYNC.DEFER_BLOCKING 0x0 ;  /* 0x0000000000007b1d */ /* 0x000fe20000010000 */
[----:B--2---:R-:W-:-:S05]  /*49c50*/  PRMT R119, R153, 0x5410, R135 ;  /* 0x0000541099777816 */ /* 0x004fca0000000087 */
[----:B------:R-:W2:Y:S04]  /*49c60*/  LDL.LU R135, [R1+0xfd0] ;  /* 0x000fd00001877983 */ /* 0x000ea80000300800 */
[----:B------:R-:W2:Y:S04]  /*49c70*/  LDL.LU R153, [R1+0x11a0] ;  /* 0x0011a00001997983 */ /* 0x000ea80000300800 */
[----:B------:R-:W-:Y:S01]  /*49c80*/  STSM.16.M88.4 [R3], R64 ;  /* 0x0000004003007844 */ /* 0x000fe20000000200 */
[----:B------:R-:W-:Y:S06]  /*49c90*/  BAR.SYNC.DEFER_BLOCKING 0x0 ;  /* 0x0000000000007b1d */ /* 0x000fec0000010000 */
[----:B------:R-:W1:Y:S02]  /*49ca0*/  LDS.128 R64, [R252] ;  /* 0x00000000fc407984 */ /* 0x000e640000000c00 */
[----:B------:R-:W-:Y:S06]  /*49cb0*/  BAR.SYNC.DEFER_BLOCKING 0x0 ;  /* 0x0000000000007b1d */ /* 0x000fec0000010000 */
[----:B------:R-:W-:Y:S02]  /*49cc0*/  STSM.16.M88.4 [R3], R68 ;  /* 0x0000004403007844 */ /* 0x000fe40000000200 */
[----:B------:R-:W-:Y:S01]  /*49cd0*/  BAR.SYNC.DEFER_BLOCKING 0x0 ;  /* 0x0000000000007b1d */ /* 0x000fe20000010000 */
[----:B------:R-:W-:-:S02]  /*49ce0*/  PRMT R111, R154, 0x5410, R158 ;  /* 0x000054109a6f7816 */ /* 0x000fc4000000009e */
[----:B------:R-:W-:Y:S02]  /*49cf0*/  PRMT R120, R151, 0x5410, R152 ;  /* 0x0000541097787816 */ /* 0x000fe40000000098 */
[----:B------:R-:W-:Y:S01]  /*49d00*/  PRMT R121, R149, 0x5410, R150 ;  /* 0x0000541095797816 */ /* 0x000fe20000000096 */
[----:B------:R-:W4:Y:S01]  /*49d10*/  LDL.LU R158, [R1+0xfd4] ;  /* 0x000fd400019e7983 */ /* 0x000f220000300800 */
[----:B---3--:R-:W-:-:S03]  /*49d20*/  PRMT R123, R134, 0x5410, R136 ;  /* 0x00005410867b7816 */ /* 0x008fc60000000088 */
[----:B------:R-:W3:Y:S04]  /*49d30*/  LDL.LU R154, [R1+0x11a4] ;  /* 0x0011a400019a7983 */ /* 0x000ee80000300800 */
[----:B------:R-:W3:Y:S01]  /*49d40*/  LDL.LU R152, [R1+0xf48] ;  /* 0x000f480001987983 */ /* 0x000ee20000300800 */
[----:B------:R-:W-:-:S03]  /*49d50*/  PRMT R118, R137, 0x5410, R138 ;  /* 0x0000541089767816 */ /* 0x000fc6000000008a */
[----:B------:R-:W3:Y:S04]  /*49d60*/  LDL.LU R151, [R1+0x1074] ;  /* 0x0010740001977983 */ /* 0x000ee80000300800 */
[----:B------:R-:W1:Y:S01]  /*49d70*/  LDS.128 R68, [R252] ;  /* 0x00000000fc447984 */ /* 0x000e620000000c00 */
[----:B------:R-:W-:Y:S01]  /*49d80*/  BAR.SYNC.DEFER_BLOCKING 0x0 ;  /* 0x0000000000007b1d */ /* 0x000fe20000010000 */
[----:B------:R-:W-:-:S05]  /*49d90*/  PRMT R122, R145, 0x5410, R146 ;  /* 0x00005410917a7816 */ /* 0x000fca0000000092 */
[----:B------:R-:W3:Y:S04]  /*49da0*/  LDL.LU R150, [R1+0xff8] ;  /* 0x000ff80001967983 */ /* 0x000ee80000300800 */
[----:B------:R-:W3:Y:S04]  /*49db0*/  LDL.LU R136, [R1+0x11d4] ;  /* 0x0011d40001887983 */ /* 0x000ee80000300800 */
[----:B------:R-:W3:Y:S01]  /*49dc0*/  LDL.LU R149, [R1+0xffc] ;  /* 0x000ffc0001957983 */ /* 0x000ee20000300800 */
[----:B------:R-:W-:-:S03]  /*49dd0*/  PRMT R116, R143, 0x5410, R144 ;  /* 0x000054108f747816 */ /* 0x000fc60000000090 */
[----:B------:R-:W3:Y:S04]  /*49de0*/  LDL.LU R137, [R1+0x11d8] ;  /* 0x0011d80001897983 */ /* 0x000ee80000300800 */
[----:B------:R-:W-:Y:S01]  /*49df0*/  STSM.16.M88.4 [R3], R72 ;  /* 0x0000004803007844 */ /* 0x000fe20000000200 */
[----:B------:R-:W-:Y:S06]  /*49e00*/  BAR.SYNC.DEFER_BLOCKING 0x0 ;  /* 0x0000000000007b1d */ /* 0x000fec0000010000 */
[----:B------:R-:W3:Y:S04]  /*49e10*/  LDL.LU R146, [R1+0x1000] ;  /* 0x0010000001927983 */ /* 0x000ee80000300800 */
[----:B------:R-:W3:Y:S04]  /*49e20*/  LDL.LU R138, [R1+0x11dc] ;  /* 0x0011dc00018a7983 */ /* 0x000ee80000300800 */
[----:B------:R-:W3:Y:S04]  /*49e30*/  LDL.LU R145, [R1+0xfe8] ;  /* 0x000fe80001917983 */ /* 0x000ee80000300800 */
[----:B------:R-:W3:Y:S01]  /*49e40*/  LDL.LU R144, [R1+0x11bc] ;  /* 0x0011bc0001907983 */ /* 0x000ee20000300800 */
[----:B------:R-:W-:-:S03]  /*49e50*/  PRMT R117, R141, 0x5410, R142 ;  /* 0x000054108d757816 */ /* 0x000fc6000000008e */
[----:B------:R-:W3:Y:S04]  /*49e60*/  LDL.LU R143, [R1+0xfec] ;  /* 0x000fec00018f7983 */ /* 0x000ee80000300800 */
[----:B------:R-:W3:Y:S04]  /*49e70*/  LDL.LU R142, [R1+0x11c0] ;  /* 0x0011c000018e7983 */ /* 0x000ee80000300800 */
[----:B------:R-:W3:Y:S04]  /*49e80*/  LDL.LU R141, [R1+0xff0] ;  /* 0x000ff000018d7983 */ /* 0x000ee80000300800 */
[----:B------:R-:W3:Y:S04]  /*49e90*/  LDL.LU R134, [R1+0x11c8] ;  /* 0x0011c80001867983 */ /* 0x000ee80000300800 */
        /* <DEDUP_REMOVED lines=14> */
[----:B------:R-:W-:Y:S01]  /*49f80*/  BAR.SYNC.DEFER_BLOCKING 0x0 ;  /* 0x0000000000007b1d */ /* 0x000fe20000010000 */
[----:B----4-:R-:W-:-:S05]  /*49f90*/  PRMT R129, R130, 0x5410, R129 ;  /* 0x0000541082817816 */ /* 0x010fca0000000081 */
[----:B0-----:R-:W4:Y:S04]  /*49fa0*/  LDL.LU R21, [R1+0x1018] ;  /* 0x0010180001157983 */ /* 0x001f280000300800 */
[----:B------:R-:W0:Y:S01]  /*49fb0*/  LDS.128 R84, [R252] ;  /* 0x00000000fc547984 */ /* 0x000e220000000c00 */
[----:B------:R-:W-:Y:S06]  /*49fc0*/  BAR.SYNC.DEFER_BLOCKING 0x0 ;  /* 0x0000000000007b1d */ /* 0x000fec0000010000 */
[----:B------:R-:W-:Y:S02]  /*49fd0*/  STSM.16.M88.4 [R3], R88 ;  /* 0x0000005803007844 */ /* 0x000fe40000000200 */
[----:B------:R-:W-:Y:S06]  /*49fe0*/  BAR.SYNC.DEFER_BLOCKING 0x0 ;  /* 0x0000000000007b1d */ /* 0x000fec0000010000 */
[----:B------:R-:W0:Y:S02]  /*49ff0*/  LDS.128 R88, [R252] ;  /* 0x00000000fc587984 */ /* 0x000e240000000c00 */
[----:B------:R-:W-:Y:S06]  /*4a000*/  BAR.SYNC.DEFER_BLOCKING 0x0 ;  /* 0x0000000000007b1d */ /* 0x000fec0000010000 */
[----:B------:R-:W-:Y:S02]  /*4a010*/  STSM.16.M88.4 [R3], R92 ;  /* 0x0000005c03007844 */ /* 0x000fe40000000200 */
[----:B------:R-:W-:Y:S06]  /*4a020*/  BAR.SYNC.DEFER_BLOCKING 0x0 ;  /* 0x0000000000007b1d */ /* 0x000fec0000010000 */
[----:B------:R-:W0:Y:S02]  /*4a030*/  LDS.128 R92, [R252] ;  /* 0x00000000fc5c7984 */ /* 0x000e240000000c00 */
[----:B------:R-:W-:Y:S01]  /*4a040*/  BAR.SYNC.DEFER_BLOCKING 0x0 ;  /* 0x0000000000007b1d */ /* 0x000fe20000010000 */
[----:B------:R-:W-:-:S02]  /*4a050*/  PRMT R130, R132, 0x5410, R131 ;  /* 0x0000541084827816 */ /* 0x000fc40000000083 */
[----:B---3--:R-:W-:Y:S02]  /*4a060*/  PRMT R132, R144, 0x5410, R145 ;  /* 0x0000541090847816 */ /* 0x008fe40000000091 */
[----:B------:R-:W-:Y:S01]  /*4a070*/  PRMT R138, R138, 0x5410, R146 ;  /* 0x000054108a8a7816 */ /* 0x000fe20000000092 */
[----:B------:R-:W4:Y:S04]  /*4a080*/  LDL.LU R144, [R1+0x1200] ;  /* 0x0012000001907983 */ /* 0x000f280000300800 */
[----:B------:R-:W3:Y:S04]  /*4a090*/  LDL.LU R22, [R1+0x101c] ;  /* 0x00101c0001167983 */ /* 0x000ee80000300800 */
[----:B------:R-:W3:Y:S04]  /*4a0a0*/  LDL.LU R145, [R1+0x1204] ;  /* 0x0012040001917983 */ /* 0x000ee80000300800 */
[----:B------:R-:W3:Y:S04]  /*4a0b0*/  LDL.LU R23, [R1+0x1008] ;  /* 0x0010080001177983 */ /* 0x000ee80000300800 */
[----:B------:R-:W-:Y:S01]  /*4a0c0*/  STSM.16.M88.4 [R3], R96 ;  /* 0x0000006003007844 */ /* 0x000fe20000000200 */
[----:B------:R-:W-:Y:S01]  /*4a0d0*/  BAR.SYNC.DEFER_BLOCKING 0x0 ;  /* 0x0000000000007b1d */ /* 0x000fe20000010000 */
[----:B------:R-:W-:-:S02]  /*4a0e0*/  PRMT R134, R134, 0x5410, R141 ;  /* 0x0000541086867816 */ /* 0x000fc4000000008d */
[----:B------:R-:W-:-:S03]  /*4a0f0*/  PRMT R124, R175, 0x5410, R133 ;  /* 0x00005410af7c7816 */ /* 0x000fc60000000085 */
[----:B------:R-:W3:Y:S04]  /*4a100*/  LDL.LU R146, [R1+0x11f0] ;  /* 0x0011f00001927983 */ /* 0x000ee80000300800 */
[----:B------:R-:W3:Y:S01]  /*4a110*/  LDL.LU R24, [R1+0x100c] ;  /* 0x00100c0001187983 */ /* 0x000ee20000300800 */
[----:B------:R-:W-:-:S03]  /*4a120*/  PRMT R128, R128, 0x5410, R127 ;  /* 0x0000541080807816 */ /* 0x000fc6000000007f */
[----:B------:R-:W3:Y:S01]  /*4a130*/  LDL.LU R25, [R1+0x11fc] ;  /* 0x0011fc0001197983 */ /* 0x000ee20000300800 */
[----:B------:R-:W-:-:S03]  /*4a140*/  PRMT R133, R142, 0x5410, R143 ;  /* 0x000054108e857816 */ /* 0x000fc6000000008f */
[----:B------:R-:W3:Y:S01]  /*4a150*/  LDL.LU R26, [R1+0x1010] ;  /* 0x00101000011a7983 */ /* 0x000ee20000300800 */
[----:B------:R-:W-:-:S03]  /*4a160*/  PRMT R127, R154, 0x5410, R158 ;  /* 0x000054109a7f7816 */ /* 0x000fc6000000009e */
[----:B------:R-:W3:Y:S04]  /*4a170*/  LDL.LU R141, [R1+0x11f8] ;  /* 0x0011f800018d7983 */ /* 0x000ee80000300800 */
[----:B------:R-:W3:Y:S04]  /*4a180*/  LDL.LU R175, [R1+0x1014] ;  /* 0x0010140001af7983 */ /* 0x000ee80000300800 */
[----:B------:R-:W3:Y:S04]  /*4a190*/  LDL.LU R142, [R1+0x11f4] ;  /* 0x0011f400018e7983 */ /* 0x000ee80000300800 */
[----:B------:R-:W3:Y:S04]  /*4a1a0*/  LDL.LU R158, [R1+0x1004] ;  /* 0x00100400019e7983 */ /* 0x000ee80000300800 */
[----:B------:R-:W3:Y:S04]  /*4a1b0*/  LDL.LU R143, [R1+0x11e8] ;  /* 0x0011e800018f7983 */ /* 0x000ee80000300800 */
[----:B------:R-:W0:Y:S01]  /*4a1c0*/  LDS.128 R96, [R252] ;  /* 0x00000000fc607984 */ /* 0x000e220000000c00 */
[----:B------:R-:W-:Y:S01]  /*4a1d0*/  BAR.SYNC.DEFER_BLOCKING 0x0 ;  /* 0x0000000000007b1d */ /* 0x000fe20000010000 */
[----:B------:R-:W-:-:S05]  /*4a1e0*/  PRMT R131, R151, 0x5410, R152 ;  /* 0x0000541097837816 */ /* 0x000fca0000000098 */
[----:B------:R-:W3:Y:S04]  /*4a1f0*/  LDL.LU R20, [R1+0x1038] ;  /* 0x0010380001147983 */ /* 0x000ee80000300800 */
[----:B------:R-:W3:Y:S04]  /*4a200*/  LDL.LU R152, [R1+0x1220] ;  /* 0x0012200001987983 */ /* 0x000ee80000300800 */
[----:B------:R-:W3:Y:S04]  /*4a210*/  LDL.LU R27, [R1+0x1028] ;  /* 0x00102800011b7983 */ /* 0x000ee80000300800 */
[----:B------:R-:W-:Y:S01]  /*4a220*/  STSM.16.M88.4 [R3], R100 ;  /* 0x0000006403007844 */ /* 0x000fe20000000200 */
[----:B------:R-:W-:Y:S01]  /*4a230*/  BAR.SYNC.DEFER_BLOCKING 0x0 ;  /* 0x0000000000007b1d */ /* 0x000fe20000010000 */
[----:B------:R-:W-:-:S02]  /*4a240*/  PRMT R137, R137, 0x5410, R149 ;  /* 0x0000541089897816 */ /* 0x000fc40000000095 */
[----:B------:R-:W-:Y:S02]  /*4a250*/  PRMT R125, R166, 0x5410, R168 ;  /* 0x00005410a67d7816 */ /* 0x000fe400000000a8 */
[----:B------:R-:W-:Y:S01]  /*4a260*/  PRMT R136, R136, 0x5410, R150 ;  /* 0x0000541088887816 */ /* 0x000fe20000000096 */
[----:B------:R-:W0:Y:S02]  /*4a270*/  LDS.128 R100, [R252] ;  /* 0x00000000fc647984 */ /* 0x000e240000000c00 */
[----:B------:R-:W-:Y:S01]  /*4a280*/  BAR.SYNC.DEFER_BLOCKING 0x0 ;  /* 0x0000000000007b1d */ /* 0x000fe20000010000 */
[----:B--2---:R-:W-:-:S05]  /*4a290*/  PRMT R135, R153, 0x5410, R135 ;  /* 0x0000541099877816 */ /* 0x004fca0000000087 */
[----:B------:R-:W2:Y:S04]  /*4a2a0*/  LDL.LU R153, [R1+0x1214] ;  /* 0x0012140001997983 */ /* 0x000ea80000300800 */
        /* <DEDUP_REMOVED lines=10> */
[----:B------:R-:W-:Y:S01]  /*4a350*/  STSM.16.M88.4 [R3], R104 ;  /* 0x0000006803007844 */ /* 0x000fe20000000200 */
[----:B------:R-:W-:Y:S06]  /*4a360*/  BAR.SYNC.DEFER_BLOCKING 0x0 ;  /* 0x0000000000007b1d */ /* 0x000fec0000010000 */
[----:B------:R-:W0:Y:S02]  /*4a370*/  LDS.128 R104, [R252] ;  /* 0x00000000fc687984 */ /* 0x000e240000000c00 */
        /* <DEDUP_REMOVED lines=13> */
[----:B----4-:R-:W-:-:S02]  /*4a450*/  PRMT R144, R144, 0x5410, R21 ;  /* 0x0000541090907816 */ /* 0x010fc40000000015 */
[----:B---3--:R-:W-:Y:S02]  /*4a460*/  PRMT R145, R145, 0x5410, R22 ;  /* 0x0000541091917816 */ /* 0x008fe40000000016 */
[----:B------:R-:W-:Y:S01]  /*4a470*/  PRMT R146, R146, 0x5410, R23 ;  /* 0x0000541092927816 */ /* 0x000fe20000000017 */
[----:B------:R-:W3:Y:S01]  /*4a480*/  LDL.LU R21, [R1+0x1080] ;  /* 0x0010800001157983 */ /* 0x000ee20000300800 */
[----:B------:R-:W-:-:S03]  /*4a490*/  PRMT R140, R25, 0x5410, R24 ;  /* 0x00005410198c7816 */ /* 0x000fc60000000018 */
[----:B------:R-:W3:Y:S01]  /*4a4a0*/  LDL.LU R22, [R1+0x1230] ;  /* 0x0012300001167983 */ /* 0x000ee20000300800 */
[----:B------:R-:W-:-:S03]  /*4a4b0*/  PRMT R143, R143, 0x5410, R158 ;  /* 0x000054108f8f7816 */ /* 0x000fc6000000009e */
[----:B------:R-:W4:Y:S01]  /*4a4c0*/  LDL.LU R23, [R1+0x1060] ;  /* 0x0010600001177983 */ /* 0x000f220000300800 */
[----:B------:R-:W-:-:S03]  /*4a4d0*/  PRMT R141, R141, 0x5410, R26 ;  /* 0x000054108d8d7816 */ /* 0x000fc6000000001a */
[----:B------:R-:W4:Y:S04]  /*4a4e0*/  LDL.LU R24, [R1+0x122c] ;  /* 0x00122c0001187983 */ /* 0x000f280000300800 */
[----:B------:R-:W-:Y:S01]  /*4a4f0*/  STSM.16.M88.4 [R3], R120 ;  /* 0x0000007803007844 */ /* 0x000fe20000000200 */
[----:B------:R-:W-:Y:S01]  /*4a500*/  BAR.SYNC.DEFER_BLOCKING 0x0 ;  /* 0x0000000000007b1d */ /* 0x000fe20000010000 */
[----:B------:R-:W-:-:S05]  /*4a510*/  PRMT R142, R142, 0x5410, R175 ;  /* 0x000054108e8e7816 */ /* 0x000fca00000000af */
[----:B------:R-:W4:Y:S04]  /*4a520*/  LDL.LU R25, [R1+0x105c] ;  /* 0x00105c0001197983 */ /* 0x000f280000300800 */
[----:B------:R-:W4:Y:S04]  /*4a530*/  LDL.LU R158, [R1+0x1228] ;  /* 0x00122800019e7983 */ /* 0x000f280000300800 */
[----:B------:R-:W3:Y:S04]  /*4a540*/  LDL.LU R26, [R1+0x1058] ;  /* 0x00105800011a7983 */ /* 0x000ee80000300800 */
[----:B------:R-:W3:Y:S04]  /*4a550*/  LDL.LU R175, [R1+0x1224] ;  /* 0x0012240001af7983 */ /* 0x000ee80000300800 */
[----:B------:R-:W0:Y:S01]  /*4a560*/  LDS.128 R120, [R252] ;  /* 0x00000000fc787984 */ /* 0x000e220000000c00 */
[----:B------:R-:W-:Y:S06]  /*4a570*/  BAR.SYNC.DEFER_BLOCKING 0x0 ;  /* 0x0000000000007b1d */ /* 0x000fec0000010000 */
[----:B------:R-:W-:Y:S02]  /*4a580*/  STSM.16.M88.4 [R3], R124 ;  /* 0x0000007c03007844 */ /* 0x000fe40000000200 */
[----:B------:R-:W-:Y:S01]  /*4a590*/  BAR.SYNC.DEFER_BLOCKING 0x0 ;  /* 0x0000000000007b1d */ /* 0x000fe20000010000 */
[----:B--2---:R-:W-:-:S02]  /*4a5a0*/  PRMT R153, R153, 0x5410, R27 ;  /* 0x0000541099997816 */ /* 0x004fc4000000001b */
[----:B------:R-:W-:Y:S02]  /*4a5b0*/  PRMT R147, R148, 0x5410, R147 ;  /* 0x0000541094937816 */ /* 0x000fe40000000093 */
[----:B------:R-:W-:Y:S02]  /*4a5c0*/  PRMT R154, R154, 0x5410, R28 ;  /* 0x000054109a9a7816 */ /* 0x000fe4000000001c */
[----:B------:R-:W-:Y:S01]  /*4a5d0*/  PRMT R148, R30, 0x5410, R29 ;  /* 0x000054101e947816 */ /* 0x000fe2000000001d */
[----:B------:R-:W2:Y:S04]  /*4a5e0*/  LDL.LU R27, [R1+0x10ec] ;  /* 0x0010ec00011b7983 */ /* 0x000ea80000300800 */
[----:B------:R-:W2:Y:S01]  /*4a5f0*/  LDL.LU R28, [R1+0x1244] ;  /* 0x00124400011c7983 */ /* 0x000ea20000300800 */
[----:B------:R-:W-:-:S03]  /*4a600*/  PRMT R151, R151, 0x5410, R166 ;  /* 0x0000541097977816 */ /* 0x000fc600000000a6 */
[----:B------:R-:W2:Y:S01]  /*4a610*/  LDL.LU R29, [R1+0x10a8] ;  /* 0x0010a800011d7983 */ /* 0x000ea20000300800 */
[----:B------:R-:W-:-:S03]  /*4a620*/  PRMT R150, R150, 0x5410, R168 ;  /* 0x0000541096967816 */ /* 0x000fc600000000a8 */
[----:B------:R-:W2:Y:S04]  /*4a630*/  LDL.LU R166, [R1+0x123c] ;  /* 0x00123c0001a67983 */ /* 0x000ea80000300800 */
[----:B------:R-:W0:Y:S01]  /*4a640*/  LDS.128 R124, [R252] ;  /* 0x00000000fc7c7984 */ /* 0x000e220000000c00 */
[----:B------:R-:W-:Y:S01]  /*4a650*/  BAR.SYNC.DEFER_BLOCKING 0x0 ;  /* 0x0000000000007b1d */ /* 0x000fe20000010000 */
[----:B------:R-:W-:-:S05]  /*4a660*/  PRMT R149, R149, 0x5410, R31 ;  /* 0x0000541095957816 */ /* 0x000fca000000001f */
[----:B-1----:R-:W2:Y:S04]  /*4a670*/  LDL.LU R4, [R1+0x1098] ;  /* 0x0010980001047983 */ /* 0x002ea80000300800 */
[----:B------:R-:W2:Y:S04]  /*4a680*/  LDL.LU R168, [R1+0x1238] ;  /* 0x0012380001a87983 */ /* 0x000ea80000300800 */
[----:B------:R-:W2:Y:S04]  /*4a690*/  LDL.LU R30, [R1+0x1094] ;  /* 0x00109400011e7983 */ /* 0x000ea80000300800 */
[----:B------:R-:W2:Y:S04]  /*4a6a0*/  LDL.LU R31, [R1+0x1234] ;  /* 0x00123400011f7983 */ /* 0x000ea80000300800 */
[----:B------:R-:W-:Y:S01]  /*4a6b0*/  STSM.16.M88.4 [R3], R128 ;  /* 0x0000008003007844 */ /* 0x000fe20000000200 */
[----:B------:R-:W-:Y:S06]  /*4a6c0*/  BAR.SYNC.DEFER_BLOCKING 0x0 ;  /* 0x0000000000007b1d */ /* 0x000fec0000010000 */
[----:B------:R-:W2:Y:S04]  /*4a6d0*/  LDL.LU R5, [R1+0x1144] ;  /* 0x0011440001057983 */ /* 0x000ea80000300800 */
[----:B------:R-:W2:Y:S04]  /*4a6e0*/  LDL.LU R6, [R1+0x124c] ;  /* 0x00124c0001067983 */ /* 0x000ea80000300800 */
[----:B------:R-:W2:Y:S04]  /*4a6f0*/  LDL.LU R7, [R1+0x113c] ;  /* 0x00113c0001077983 */ /* 0x000ea80000300800 */
[----:B------:R-:W2:Y:S04]  /*4a700*/  LDL.LU R18, [R1+0x1248] ;  /* 0x0012480001127983 */ /* 0x000ea80000300800 */
[----:B------:R-:W1:Y:S01]  /*4a710*/  LDS.128 R128, [R252] ;  /* 0x00000000fc807984 */ /* 0x000e620000000c00 */
[----:B------:R-:W-:Y:S06]  /*4a720*/  BAR.SYNC.DEFER_BLOCKING 0x0 ;  /* 0x0000000000007b1d */ /* 0x000fec0000010000 */
[----:B------:R-:W2:Y:S04]  /*4a730*/  LDL.LU R19, [R1+0x10c0] ;  /* 0x0010c00001137983 */ /* 0x000ea80000300800 */
[----:B------:R-:W-:Y:S01]  /*4a740*/  STSM.16.M88.4 [R3], R132 ;  /* 0x0000008403007844 */ /* 0x000fe20000000200 */
[----:B------:R-:W-:Y:S06]  /*4a750*/  BAR.SYNC.DEFER_BLOCKING 0x0 ;  /* 0x0000000000007b1d */ /* 0x000fec0000010000 */
[----:B------:R-:W1:Y:S02]  /*4a760*/  LDS.128 R132, [R252] ;  /* 0x00000000fc847984 */ /* 0x000e640000000c00 */
        /* <DEDUP_REMOVED lines=10> */
[----:B------:R-:W-:Y:S01]  /*4a810*/  BAR.SYNC.DEFER_BLOCKING 0x0 ;  /* 0x0000000000007b1d */ /* 0x000fe20000010000 */
[----:B---3--:R-:W-:-:S05]  /*4a820*/  PRMT R159, R175, 0x5410, R26 ;  /* 0x00005410af9f7816 */ /* 0x008fca000000001a */
[----:B------:R-:W3:Y:S04]  /*4a830*/  LDL.LU R175, [R1+0x1240] ;  /* 0x0012400001af7983 */ /* 0x000ee80000300800 */
[----:B------:R-:W1:Y:S01]  /*4a840*/  LDS.128 R144, [R252] ;  /* 0x00000000fc907984 */ /* 0x000e620000000c00 */
[----:B------:R-:W-:Y:S01]  /*4a850*/  BAR.SYNC.DEFER_BLOCKING 0x0 ;  /* 0x0000000000007b1d */ /* 0x000fe20000010000 */
[----:B------:R-:W-:-:S05]  /*4a860*/  PRMT R155, R156, 0x5410, R155 ;  /* 0x000054109c9b7816 */ /* 0x000fca000000009b */
[----:B------:R-:W-:Y:S02]  /*4a870*/  STSM.16.M88.4 [R3], R148 ;  /* 0x0000009403007844 */ /* 0x000fe40000000200 */
[----:B------:R-:W-:Y:S01]  /*4a880*/  BAR.SYNC.DEFER_BLOCKING 0x0 ;  /* 0x0000000000007b1d */ /* 0x000fe20000010000 */
[----:B------:R-:W-:Y:S02]  /*4a890*/  PRMT R152, R152, 0x5410, R20 ;  /* 0x0000541098987816 */ /* 0x000fe40000000014 */
[----:B------:R-:W-:Y:S02]  /*4a8a0*/  PRMT R156, R22, 0x5410, R21 ;  /* 0x00005410169c7816 */ /* 0x000fe40000000015 */
[----:B----4-:R-:W-:Y:S01]  /*4a8b0*/  PRMT R157, R24, 0x5410, R23 ;  /* 0x00005410189d7816 */ /* 0x010fe20000000017 */
[----:B------:R-:W4:Y:S04]  /*4a8c0*/  LDL.LU.64 R20, [R1+0xe58] ;  /* 0x000e580001147983 */ /* 0x000f280000300a00 */
[----:B------:R-:W4:Y:S01]  /*4a8d0*/  LDL.LU.64 R22, [R1+0xe40] ;  /* 0x000e400001167983 */ /* 0x000f220000300a00 */
[----:B------:R-:W-:-:S03]  /*4a8e0*/  PRMT R158, R158, 0x5410, R25 ;  /* 0x000054109e9e7816 */ /* 0x000fc60000000019 */
[----:B------:R-:W4:Y:S04]  /*4a8f0*/  LDL.LU.64 R24, [R1+0xe50] ;  /* 0x000e500001187983 */ /* 0x000f280000300a00 */
[----:B------:R-:W1:Y:S01]  /*4a900*/  LDS.128 R148, [R252] ;  /* 0x00000000fc947984 */ /* 0x000e620000000c00 */
[----:B------:R-:W-:Y:S01]  /*4a910*/  BAR.SYNC.DEFER_BLOCKING 0x0 ;  /* 0x0000000000007b1d */ /* 0x000fe20000010000 */
[----:B------:R-:W-:Y:S02]  /*4a920*/  PRMT R163, R165, 0x5410, R163 ;  /* 0x00005410a5a37816 */ /* 0x000fe400000000a3 */
[----:B--2---:R-:W-:Y:S02]  /*4a930*/  PRMT R165, R28, 0x5410, R27 ;  /* 0x000054101ca57816 */ /* 0x004fe4000000001b */
[----:B------:R-:W-:Y:S01]  /*4a940*/  PRMT R166, R166, 0x5410, R29 ;  /* 0x00005410a6a67816 */ /* 0x000fe2000000001d */
[----:B------:R-:W2:Y:S04]  /*4a950*/  LDL.LU.64 R26, [R1+0xe38] ;  /* 0x000e3800011a7983 */ /* 0x000ea80000300a00 */
[----:B------:R-:W2:Y:S01]  /*4a960*/  LDL.LU.64 R28, [R1+0xe48] ;  /* 0x000e4800011c7983 */ /* 0x000ea20000300a00 */
[----:B------:R-:W-:-:S03]  /*4a970*/  PRMT R167, R31, 0x5410, R30 ;  /* 0x000054101fa77816 */ /* 0x000fc6000000001e */
[----:B------:R-:W2:Y:S04]  /*4a980*/  LDL.LU.64 R30, [R1+0xe30] ;  /* 0x000e3000011e7983 */ /* 0x000ea80000300a00 */
        /* <DEDUP_REMOVED lines=14> */
[----:B------:R-:W-:-:S02]  /*4aa70*/  PRMT R168, R168, 0x5410, R4 ;  /* 0x00005410a8a87816 */ /* 0x000fc40000000004 */
[----:B------:R-:W-:-:S03]  /*4aa80*/  PRMT R171, R173, 0x5410, R171 ;  /* 0x00005410adab7816 */ /* 0x000fc600000000ab */
[----:B------:R-:W1:Y:S02]  /*4aa90*/  LDS.128 R164, [R252] ;  /* 0x00000000fca47984 */ /* 0x000e640000000c00 */
[----:B------:R-:W-:Y:S06]  /*4aaa0*/  BAR.SYNC.DEFER_BLOCKING 0x0 ;  /* 0x0000000000007b1d */ /* 0x000fec0000010000 */
[----:B------:R3:W-:Y:S02]  /*4aab0*/  STSM.16.M88.4 [R3], R168 ;  /* 0x000000a803007844 */ /* 0x0007e40000000200 */
[----:B---3--:R-:W-:-:S02]  /*4aac0*/  PRMT R168, R175, 0x5410, R19 ;  /* 0x00005410afa87816 */ /* 0x008fc40000000013 */
[----:B------:R-:W-:Y:S01]  /*4aad0*/  PRMT R171, R174, 0x5410, R172 ;  /* 0x00005410aeab7816 */ /* 0x000fe200000000ac */
[----:B------:R-:W-:Y:S01]  /*4aae0*/  BAR.SYNC.DEFER_BLOCKING 0x0 ;  /* 0x0000000000007b1d */ /* 0x000fe20000010000 */
[----:B------:R-:W-:Y:S02]  /*4aaf0*/  PRMT R169, R6, 0x5410, R5 ;  /* 0x0000541006a97816 */ /* 0x000fe40000000005 */
[----:B------:R-:W-:-:S03]  /*4ab00*/  PRMT R170, R18, 0x5410, R7 ;  /* 0x0000541012aa7816 */ /* 0x000fc60000000007 */
[----:B------:R-:W3:Y:S02]  /*4ab10*/  LDS.128 R172, [R252] ;  /* 0x00000000fcac7984 */ /* 0x000ee40000000c00 */
[----:B------:R-:W-:Y:S01]  /*4ab20*/  BAR.SYNC.DEFER_BLOCKING 0x0 ;  /* 0x0000000000007b1d */ /* 0x000fe20000010000 */
[----:B------:R-:W-:-:S05]  /*4ab30*/  PRMT R4, R48, 0x7770, RZ ;  /* 0x0000777030047816 */ /* 0x000fca00000000ff */
[----:B------:R0:W-:Y:S02]  /*4ab40*/  STSM.16.M88.4 [R3], R168 ;  /* 0x000000a803007844 */ /* 0x0001e40000000200 */
[----:B------:R-:W-:Y:S01]  /*4ab50*/  BAR.SYNC.DEFER_BLOCKING 0x0 ;  /* 0x0000000000007b1d */ /* 0x000fe20000010000 */
[----:B0-----:R-:W-:-:S05]  /*4ab60*/  PRMT R3, R48, 0x7771, RZ ;  /* 0x0000777130037816 */ /* 0x001fca00000000ff */
[----:B----4-:R-:W-:Y:S04]  /*4ab70*/  @P3 STG.E.U8 desc[UR6][R20.64], R4 ;  /* 0x0000000414003986 */ /* 0x010fe8000c101106 */
[----:B------:R0:W-:Y:S02]  /*4ab80*/  @P6 STG.E.U8 desc[UR6][R22.64], R3 ;  /* 0x0000000316006986 */ /* 0x0001e4000c101106 */
[C---:B0-----:R-:W-:Y:S02]  /*4ab90*/  PRMT R3, R48.reuse, 0x7772, RZ ;  /* 0x0000777230037816 */ /* 0x041fe400000000ff */
[----:B------:R-:W-:-:S03]  /*4aba0*/  PRMT R48, R48, 0x7773, RZ ;  /* 0x0000777330307816 */ /* 0x000fc600000000ff */
[----:B------:R0:W-:Y:S04]  /*4abb0*/  @P2 STG.E.U8 desc[UR6][R24.64], R3 ;  /* 0x0000000318002986 */ /* 0x0001e8000c101106 */
[----:B--2---:R-:W-:Y:S01]  /*4abc0*/  @P1 STG.E.U8 desc[UR6][R26.64], R48 ;  /* 0x000000301a001986 */ /* 0x004fe2000c101106 */
[----:B0-----:R-:W-:-:S05]  /*4abd0*/  PRMT R3, R49, 0x7770, RZ ;  /* 0x0000777031037816 */ /* 0x001fca00000000ff */
[----:B------:R0:W-:Y:S02]  /*4abe0*/  @P0 STG.E.U8 desc[UR6][R28.64], R3 ;  /* 0x000000031c000986 */ /* 0x0001e4000c101106 */
[----:B0-----:R-:W-:-:S05]  /*4abf0*/  PRMT R3, R49, 0x7771, RZ ;  /* 0x0000777131037816 */ /* 0x001fca00000000ff */
[----:B------:R0:W-:Y:S04]  /*4ac00*/  @P5 STG.E.U8 desc[UR6][R30.64], R3 ;  /* 0x000000031e005986 */ /* 0x0001e8000c101106 */
[----:B0-----:R-:W2:Y:S04]  /*4ac10*/  LDL.LU.64 R30, [R1+0xe28] ;  /* 0x000e2800011e7983 */ /* 0x001ea80000300a00 */
[----:B------:R-:W4:Y:S04]  /*4ac20*/  LDL.LU.64 R28, [R1+0xe20] ;  /* 0x000e2000011c7983 */ /* 0x000f280000300a00 */
[----:B------:R-:W3:Y:S04]  /*4ac30*/  LDL.LU.64 R6, [R1+0xe18] ;  /* 0x000e180001067983 */ /* 0x000ee80000300a00 */
[----:B------:R-:W3:Y:S04]  /*4ac40*/  LDL.LU.64 R18, [R1+0xe10] ;  /* 0x000e100001127983 */ /* 0x000ee80000300a00 */
[----:B------:R-:W3:Y:S04]  /*4ac50*/  LDL.LU.64 R20, [R1+0xe08] ;  /* 0x000e080001147983 */ /* 0x000ee80000300a00 */
[----:B------:R-:W3:Y:S04]  /*4ac60*/  LDL.LU.64 R22, [R1+0xe00] ;  /* 0x000e000001167983 */ /* 0x000ee80000300a00 */
[----:B------:R-:W3:Y:S01]  /*4ac70*/  LDL.LU.64 R24, [R1+0xdf8] ;  /* 0x000df80001187983 */ /* 0x000ee20000300a00 */
[----:B------:R-:W-:-:S13]  /*4ac80*/  LOP3.LUT P4, RZ, R15, 0x10000000, RZ, 0xc0, !PT ;  /* 0x100000000fff7812 */ /* 0x000fda000788c0ff */
[----:B------:R-:W-:Y:S02]  /*4ac90*/  @P4 LOP3.LUT R190, R190, 0x80, RZ, 0xfc, !PT ;  /* 0x00000080bebe4812 */ /* 0x000fe400078efcff */
[----:B------:R-:W-:Y:S02]  /*4aca0*/  LOP3.LUT P4, RZ, R15, 0x40000000, RZ, 0xc0, !PT ;  /* 0x400000000fff7812 */ /* 0x000fe4000788c0ff */
[----:B------:R-:W-:-:S11]  /*4acb0*/  LOP3.LUT R190, R190, 0xfffffeff, RZ, 0xc0, !PT ;  /* 0xfffffeffbebe7812 */ /* 0x000fd600078ec0ff */
[----:B------:R-:W-:Y:S02]  /*4acc0*/  @P4 LOP3.LUT R190, R190, 0x100, RZ, 0xfc, !PT ;  /* 0x00000100bebe4812 */ /* 0x000fe400078efcff */
[----:B------:R-:W-:Y:S02]  /*4acd0*/  LOP3.LUT P4, RZ, R15, 0x80000000, RZ, 0xc0, !PT ;  /* 0x800000000fff7812 */ /* 0x000fe4000788c0ff */
[----:B------:R-:W-:Y:S02]  /*4ace0*/  LOP3.LUT R190, R190, 0xfffffdff, RZ, 0xc0, !PT ;  /* 0xfffffdffbebe7812 */ /* 0x000fe400078ec0ff */
[----:B------:R-:W-:-:S09]  /*4acf0*/  LOP3.LUT P2, RZ, R14, 0x100000, RZ, 0xc0, !PT ;  /* 0x001000000eff7812 */ /* 0x000fd2000784c0ff */
[----:B------:R-:W-:Y:S02]  /*4ad00*/  @P4 LOP3.LUT R190, R190, 0x200, RZ, 0xfc, !PT ;  /* 0x00000200bebe4812 */ /* 0x000fe400078efcff */
[----:B------:R-:W-:Y:S02]  /*4ad10*/  LOP3.LUT P4, RZ, R14, 0x2, RZ, 0xc0, !PT ;  /* 0x000000020eff7812 */ /* 0x000fe4000788c0ff */
[----:B------:R-:W-:Y:S02]  /*4ad20*/  LOP3.LUT R190, R190, 0xfffffbff, RZ, 0xc0, !PT ;  /* 0xfffffbffbebe7812 */ /* 0x000fe400078ec0ff */
[----:B------:R-:W-:Y:S02]  /*4ad30*/  PRMT R3, R49, 0x7772, RZ ;  /* 0x0000777231037816 */ /* 0x000fe400000000ff */
[----:B------:R-:W-:-:S07]  /*4ad40*/  LOP3.LUT P1, RZ, R14, 0x20000, RZ, 0xc0, !PT ;  /* 0x000200000eff7812 */ /* 0x000fce000782c0ff */
[----:B------:R-:W-:Y:S02]  /*4ad50*/  @P4 LOP3.LUT R190, R190, 0x400, RZ, 0xfc, !PT ;  /* 0x00000400bebe4812 */ /* 0x000fe400078efcff */
[----:B------:R-:W-:Y:S02]  /*4ad60*/  LOP3.LUT P4, RZ, R14, 0x10, RZ, 0xc0, !PT ;  /* 0x000000100eff7812 */ /* 0x000fe4000788c0ff */
[----:B------:R-:W-:Y:S02]  /*4ad70*/  LOP3.LUT R190, R190, 0xfffff7ff, RZ, 0xc0, !PT ;  /* 0xfffff7ffbebe7812 */ /* 0x000fe400078ec0ff */
[----:B------:R-:W-:-:S09]  /*4ad80*/  PRMT R49, R49, 0x7773, RZ ;  /* 0x0000777331317816 */ /* 0x000fd200000000ff */
        /* <DEDUP_REMOVED lines=8> */
[C---:B------:R-:W-:Y:S02]  /*4ae10*/  LOP3.LUT P4, RZ, R14.reuse, 0x200, RZ, 0xc0, !PT ;  /* 0x000002000eff7812 */ /* 0x040fe4000788c0ff */
[----:B------:R-:W-:Y:S02]  /*4ae20*/  LOP3.LUT P5, RZ, R14, 0x4000, RZ, 0xc0, !PT ;  /* 0x000040000eff7812 */ /* 0x000fe400078ac0ff */
[----:B------:R-:W-:-:S09]  /*4ae30*/  LOP3.LUT R190, R190, 0xffffbfff, RZ, 0xc0, !PT ;  /* 0xffffbfffbebe7812 */ /* 0x000fd200078ec0ff */
[----:B------:R-:W-:Y:S02]  /*4ae40*/  @P4 LOP3.LUT R190, R190, 0x4000, RZ, 0xfc, !PT ;  /* 0x00004000bebe4812 */ /* 0x000fe400078efcff */
[----:B------:R-:W-:Y:S01]  /*4ae50*/  LOP3.LUT P4, RZ, R14, 0x1000, RZ, 0xc0, !PT ;  /* 0x000010000eff7812 */ /* 0x000fe2000788c0ff */
[----:B--2---:R0:W-:Y:S04]  /*4ae60*/  @P2 STG.E.U8 desc[UR6][R30.64], R3 ;  /* 0x000000031e002986 */ /* 0x0041e8000c101106 */
[----:B0-----:R-:W2:Y:S04]  /*4ae70*/  LDL.LU.64 R30, [R1+0xdf0] ;  /* 0x000df000011e7983 */ /* 0x001ea80000300a00 */
[----:B----4-:R0:W-:Y:S04]  /*4ae80*/  @P1 STG.E.U8 desc[UR6][R28.64], R49 ;  /* 0x000000311c001986 */ /* 0x0101e8000c101106 */
[----:B0-----:R-:W4:Y:S04]  /*4ae90*/  LDL.LU.64 R28, [R1+0xde8] ;  /* 0x000de800011c7983 */ /* 0x001f280000300a00 */
[----:B------:R-:W4:Y:S04]  /*4aea0*/  LDL.LU.64 R26, [R1+0xde0] ;  /* 0x000de000011a7983 */ /* 0x000f280000300a00 */
[----:B------:R-:W4:Y:S01]  /*4aeb0*/  LDL.LU.64 R48, [R1+0xdd8] ;  /* 0x000dd80001307983 */ /* 0x000f220000300a00 */
[----:B------:R-:W-:-:S03]  /*4aec0*/  PRMT R3, R50, 0x7770, RZ ;  /* 0x0000777032037816 */ /* 0x000fc600000000ff */
[----:B------:R-:W4:Y:S04]  /*4aed0*/  LDL.LU.64 R168, [R1+0xdd0] ;  /* 0x000dd00001a87983 */ /* 0x000f280000300a00 */
[----:B---3--:R0:W-:Y:S04]  /*4aee0*/  @P0 STG.E.U8 desc[UR6][R6.64], R3 ;  /* 0x0000000306000986 */ /* 0x0081e8000c101106 */
[----:B------:R-:W3:Y:S04]  /*4aef0*/  LDL.LU.64 R170, [R1+0xdc8] ;  /* 0x000dc80001aa7983 */ /* 0x000ee80000300a00 */
[----:B------:R-:W3:Y:S01]  /*4af00*/  LDL.LU.64 R4, [R1+0xdc0] ;  /* 0x000dc00001047983 */ /* 0x000ee20000300a00 */
[----:B0-----:R-:W-:-:S03]  /*4af10*/  PRMT R3, R50, 0x7771, RZ ;  /* 0x0000777132037816 */ /* 0x001fc600000000ff */
[----:B------:R-:W3:Y:S04]  /*4af20*/  LDL.LU.64 R6, [R1+0xdb8] ;  /* 0x000db80001067983 */ /* 0x000ee80000300a00 */
[----:B------:R0:W-:Y:S02]  /*4af30*/  @P5 STG.E.U8 desc[UR6][R18.64], R3 ;  /* 0x0000000312005986 */ /* 0x0001e4000c101106 */
[----:B0-----:R-:W-:Y:S02]  /*4af40*/  PRMT R3, R50, 0x7772, RZ ;  /* 0x0000777232037816 */ /* 0x001fe400000000ff */
[----:B------:R-:W3:Y:S04]  /*4af50*/  LDL.LU.64 R18, [R1+0xdb0] ;  /* 0x000db00001127983 */ /* 0x000ee80000300a00 */
[----:B------:R0:W-:Y:S01]  /*4af60*/  @P4 STG.E.U8 desc[UR6][R20.64], R3 ;  /* 0x0000000314004986 */ /* 0x0001e2000c101106 */
[----:B------:R-:W-:-:S02]  /*4af70*/  LOP3.LUT P4, RZ, R190, 0x4000, RZ, 0xc0, !PT ;  /* 0x00004000beff7812 */ /* 0x000fc4000788c0ff */
[----:B------:R-:W-:Y:S01]  /*4af80*/  PRMT R50, R50, 0x7773, RZ ;  /* 0x0000777332327816 */ /* 0x000fe200000000ff */
[----:B0-----:R-:W3:Y:S10]  /*4af90*/  LDL.LU.64 R20, [R1+0xda8] ;  /* 0x000da80001147983 */ /* 0x001ef40000300a00 */
[----:B------:R0:W-:Y:S01]  /*4afa0*/  @P4 STG.E.U8 desc[UR6][R22.64], R50 ;  /* 0x0000003216004986 */ /* 0x0001e2000c101106 */
[----:B------:R-:W-:-:S02]  /*4afb0*/  LOP3.LUT P4, RZ, R190, 0x2000, RZ, 0xc0, !PT ;  /* 0x00002000beff7812 */ /* 0x000fc4000788c0ff */
[----:B------:R-:W-:Y:S01]  /*4afc0*/  PRMT R3, R51, 0x7770, RZ ;  /* 0x0000777033037816 */ /* 0x000fe200000000ff */
[----:B0-----:R-:W3:Y:S10]  /*4afd0*/  LDL.LU.64 R22, [R1+0xda0] ;  /* 0x000da00001167983 */ /* 0x001ef40000300a00 */
[----:B------:R0:W-:Y:S04]  /*4afe0*/  @P4 STG.E.U8 desc[UR6][R24.64], R3 ;  /* 0x0000000318004986 */ /* 0x0001e8000c101106 */
[----:B0-----:R-:W3:Y:S01]  /*4aff0*/  LDL.LU.64 R24, [R1+0xd98] ;  /* 0x000d980001187983 */ /* 0x001ee20000300a00 */
[----:B------:R-:W-:-:S02]  /*4b000*/  LOP3.LUT P4, RZ, R190, 0x1000, RZ, 0xc0, !PT ;  /* 0x00001000beff7812 */ /* 0x000fc4000788c0ff */
[----:B------:R-:W-:Y:S02]  /*4b010*/  PRMT R3, R51, 0x7771, RZ ;  /* 0x0000777133037816 */ /* 0x000fe400000000ff */
[C---:B------:R-:W-:Y:S02]  /*4b020*/  LOP3.LUT P3, RZ, R15.reuse, 0x2000000, RZ, 0xc0, !PT ;  /* 0x020000000fff7812 */ /* 0x040fe4000786c0ff */
[C---:B------:R-:W-:Y:S02]  /*4b030*/  LOP3.LUT P6, RZ, R15.reuse, 0x800000, RZ, 0xc0, !PT ;  /* 0x008000000fff7812 */ /* 0x040fe400078cc0ff */
[C---:B------:R-:W-:Y:S02]  /*4b040*/  LOP3.LUT P2, RZ, R15.reuse, 0x400000, RZ, 0xc0, !PT ;  /* 0x004000000fff7812 */ /* 0x040fe4000784c0ff */
[C---:B------:R-:W-:Y:S02]  /*4b050*/  LOP3.LUT P1, RZ, R15.reuse, 0x100000, RZ, 0xc0, !PT ;  /* 0x001000000fff7812 */ /* 0x040fe4000782c0ff */
[----:B------:R-:W-:-:S02]  /*4b060*/  LOP3.LUT P0, RZ, R15, 0x20000, RZ, 0xc0, !PT ;  /* 0x000200000fff7812 */ /* 0x000fc4000780c0ff */
[----:B------:R-:W-:Y:S01]  /*4b070*/  LOP3.LUT P5, RZ, R15, 0x8000, RZ, 0xc0, !PT ;  /* 0x000080000fff7812 */ /* 0x000fe200078ac0ff */
[----:B--2---:R0:W-:Y:S01]  /*4b080*/  @P4 STG.E.U8 desc[UR6][R30.64], R3 ;  /* 0x000000031e004986 */ /* 0x0041e2000c101106 */
[C---:B------:R-:W-:Y:S02]  /*4b090*/  LOP3.LUT P4, RZ, R190.reuse, 0x800, RZ, 0xc0, !PT ;  /* 0x00000800beff7812 */ /* 0x040fe4000788c0ff */
[----:B0-----:R-:W-:Y:S01]  /*4b0a0*/  PRMT R3, R51, 0x7772, RZ ;  /* 0x0000777233037816 */ /* 0x001fe200000000ff */
[----:B------:R-:W2:Y:S10]  /*4b0b0*/  LDL.LU.64 R30, [R1+0x14e8] ;  /* 0x0014e800011e7983 */ /* 0x000eb40000300a00 */
[----:B----4-:R0:W-:Y:S01]  /*4b0c0*/  @P4 STG.E.U8 desc[UR6][R28.64], R3 ;  /* 0x000000031c004986 */ /* 0x0101e2000c101106 */
[----:B------:R-:W-:-:S02]  /*4b0d0*/  LOP3.LUT P4, RZ, R190, 0x400, RZ, 0xc0, !PT ;  /* 0x00000400beff7812 */ /* 0x000fc4000788c0ff */
[----:B------:R-:W-:Y:S02]  /*4b0e0*/  PRMT R51, R51, 0x7773, RZ ;  /* 0x0000777333337816 */ /* 0x000fe400000000ff */
[----:B0-----:R-:W-:Y:S01]  /*4b0f0*/  PRMT R3, R52, 0x7770, RZ ;  /* 0x0000777034037816 */ /* 0x001fe200000000ff */
[----:B------:R-:W4:Y:S08]  /*4b100*/  LDL.LU.64 R28, [R1+0x14e0] ;  /* 0x0014e000011c7983 */ /* 0x000f300000300a00 */
[----:B------:R0:W-:Y:S01]  /*4b110*/  @P4 STG.E.U8 desc[UR6][R26.64], R51 ;  /* 0x000000331a004986 */ /* 0x0001e2000c101106 */
[----:B------:R-:W-:-:S03]  /*4b120*/  LOP3.LUT P4, RZ, R190, 0x200, RZ, 0xc0, !PT ;  /* 0x00000200beff7812 */ /* 0x000fc6000788c0ff */
[----:B0-----:R-:W4:Y:S10]  /*4b130*/  LDL.LU.64 R26, [R1+0x14d8] ;  /* 0x0014d800011a7983 */ /* 0x001f340000300a00 */
[----:B------:R0:W-:Y:S01]  /*4b140*/  @P4 STG.E.U8 desc[UR6][R48.64], R3 ;  /* 0x0000000330004986 */ /* 0x0001e2000c101106 */
[----:B------:R-:W-:-:S02]  /*4b150*/  LOP3.LUT P4, RZ, R190, 0x100, RZ, 0xc0, !PT ;  /* 0x00000100beff7812 */ /* 0x000fc4000788c0ff */
[----:B0-----:R-:W-:-:S11]  /*4b160*/  PRMT R3, R52, 0x7771, RZ ;  /* 0x0000777134037816 */ /* 0x001fd600000000ff */
[----:B------:R0:W-:Y:S01]  /*4b170*/  @P4 STG.E.U8 desc[UR6][R168.64], R3 ;  /* 0x00000003a8004986 */ /* 0x0001e2000c101106 */
[----:B------:R-:W-:Y:S02]  /*4b180*/  LOP3.LUT P4, RZ, R190, 0x80, RZ, 0xc0, !PT ;  /* 0x00000080beff7812 */ /* 0x000fe4000788c0ff */
[C---:B0-----:R-:W-:Y:S02]  /*4b190*/  PRMT R3, R52.reuse, 0x7772, RZ ;  /* 0x0000777234037816 */ /* 0x041fe400000000ff */
[----:B------:R-:W-:-:S09]  /*4b1a0*/  PRMT R52, R52, 0x7773, RZ ;  /* 0x0000777334347816 */ /* 0x000fd200000000ff */
[----:B---3--:R0:W-:Y:S04]  /*4b1b0*/  @P4 STG.E.U8 desc[UR6][R170.64], R3 ;  /* 0x00000003aa004986 */ /* 0x0081e8000c101106 */
[----:B------:R-:W-:Y:S01]  /*4b1c0*/  @P3 STG.E.U8 desc[UR6][R4.64], R52 ;  /* 0x0000003404003986 */ /* 0x000fe2000c101106 */
[----:B0-----:R-:W-:-:S05]  /*4b1d0*/  PRMT R3, R53, 0x7770, RZ ;  /* 0x0000777035037816 */ /* 0x001fca00000000ff */
[----:B------:R0:W-:Y:S02]  /*4b1e0*/  @P6 STG.E.U8 desc[UR6][R6.64], R3 ;  /* 0x0000000306006986 */ /* 0x0001e4000c101106 */
[----:B0-----:R-:W-:-:S05]  /*4b1f0*/  PRMT R3, R53, 0x7771, RZ ;  /* 0x0000777135037816 */ /* 0x001fca00000000ff */
[----:B------:R0:W-:Y:S02]  /*4b200*/  @P2 STG.E.U8 desc[UR6][R18.64], R3 ;  /* 0x0000000312002986 */ /* 0x0001e4000c101106 */
[C---:B0-----:R-:W-:Y:S02]  /*4b210*/  PRMT R3, R53.reuse, 0x7772, RZ ;  /* 0x0000777235037816 */ /* 0x041fe400000000ff */
[----:B------:R-:W-:-:S03]  /*4b220*/  PRMT R53, R53, 0x7773, RZ ;  /* 0x0000777335357816 */ /* 0x000fc600000000ff */
[----:B------:R0:W-:Y:S04]  /*4b230*/  @P1 STG.E.U8 desc[UR6][R20.64], R3 ;  /* 0x0000000314001986 */ /* 0x0001e8000c101106 */
[----:B------:R-:W-:Y:S01]  /*4b240*/  @P0 STG.E.U8 desc[UR6][R22.64], R53 ;  /* 0x0000003516000986 */ /* 0x000fe2000c101106 */
[----:B0-----:R-:W-:-:S05]  /*4b250*/  PRMT R3, R54, 0x7770, RZ ;  /* 0x0000777036037816 */ /* 0x001fca00000000ff */
[----:B------:R0:W-:Y:S04]  /*4b260*/  @P5 STG.E.U8 desc[UR6][R24.64], R3 ;  /* 0x0000000318005986 */ /* 0x0001e8000c101106 */
[----:B0-----:R-:W3:Y:S04]  /*4b270*/  LDL.LU.64 R24, [R1+0xd90] ;  /* 0x000d900001187983 */ /* 0x001ee80000300a00 */
[----:B------:R-:W2:Y:S04]  /*4b280*/  LDL.LU.64 R22, [R1+0xd88] ;  /* 0x000d880001167983 */ /* 0x000ea80000300a00 */
[----:B------:R-:W4:Y:S04]  /*4b290*/  LDL.LU.64 R170, [R1+0xd80] ;  /* 0x000d800001aa7983 */ /* 0x000f280000300a00 */
[----:B------:R-:W4:Y:S04]  /*4b2a0*/  LDL.LU.64 R4, [R1+0xd78] ;  /* 0x000d780001047983 */ /* 0x000f280000300a00 */
[----:B------:R-:W4:Y:S04]  /*4b2b0*/  LDL.LU.64 R6, [R1+0xd70] ;  /* 0x000d700001067983 */ /* 0x000f280000300a00 */
[----:B------:R-:W4:Y:S04]  /*4b2c0*/  LDL.LU.64 R18, [R1+0xd68] ;  /* 0x000d680001127983 */ /* 0x000f280000300a00 */
[----:B------:R-:W4:Y:S01]  /*4b2d0*/  LDL.LU.64 R20, [R1+0xd60] ;  /* 0x000d600001147983 */ /* 0x000f220000300a00 */
[----:B------:R-:W-:-:S02]  /*4b2e0*/  LOP3.LUT P4, RZ, R16, 0x400000, RZ, 0xc0, !PT ;  /* 0x0040000010ff7812 */ /* 0x000fc4000788c0ff */
[----:B------:R-:W-:-:S11]  /*4b2f0*/  LOP3.LUT R190, R190, 0xfffffffe, RZ, 0xc0, !PT ;  /* 0xfffffffebebe7812 */ /* 0x000fd600078ec0ff */
[----:B------:R-:W-:Y:S02]  /*4b300*/  @P4 LOP3.LUT R191, R191, 0x80000000, RZ, 0xfc, !PT ;  /* 0x80000000bfbf4812 */ /* 0x000fe400078efcff */
[----:B------:R-:W-:-:S13]  /*4b310*/  LOP3.LUT P4, RZ, R16, 0x800000, RZ, 0xc0, !PT ;  /* 0x0080000010ff7812 */ /* 0x000fda000788c0ff */
[----:B------:R-:W-:Y:S02]  /*4b320*/  @P4 LOP3.LUT R190, R190, 0x1, RZ, 0xfc, !PT ;  /* 0x00000001bebe4812 */ /* 0x000fe400078efcff */
[----:B------:R-:W-:Y:S02]  /*4b330*/  LOP3.LUT P4, RZ, R16, 0x2000000, RZ, 0xc0, !PT ;  /* 0x0200000010ff7812 */ /* 0x000fe4000788c0ff */
[----:B------:R-:W-:-:S11]  /*4b340*/  LOP3.LUT R190, R190, 0xfffffffd, RZ, 0xc0, !PT ;  /* 0xfffffffdbebe7812 */ /* 0x000fd600078ec0ff */
        /* <DEDUP_REMOVED lines=10> */
[C---:B------:R-:W-:Y:S02]  /*4b3f0*/  LOP3.LUT P4, RZ, R15.reuse, 0x2, RZ, 0xc0, !PT ;  /* 0x000000020fff7812 */ /* 0x040fe4000788c0ff */
[----:B------:R-:W-:Y:S02]  /*4b400*/  LOP3.LUT R190, R190, 0xffffffdf, RZ, 0xc0, !PT ;  /* 0xffffffdfbebe7812 */ /* 0x000fe400078ec0ff */
[C---:B------:R-:W-:Y:S02]  /*4b410*/  LOP3.LUT P2, RZ, R15.reuse, 0x4000, RZ, 0xc0, !PT ;  /* 0x000040000fff7812 */ /* 0x040fe4000784c0ff */
[----:B------:R-:W-:Y:S02]  /*4b420*/  LOP3.LUT P1, RZ, R15, 0x1000, RZ, 0xc0, !PT ;  /* 0x000010000fff7812 */ /* 0x000fe4000782c0ff */
[----:B------:R-:W-:-:S05]  /*4b430*/  PRMT R3, R54, 0x7771, RZ ;  /* 0x0000777136037816 */ /* 0x000fca00000000ff */
[----:B------:R-:W-:Y:S02]  /*4b440*/  @P4 LOP3.LUT R190, R190, 0x20, RZ, 0xfc, !PT ;  /* 0x00000020bebe4812 */ /* 0x000fe400078efcff */
[C---:B------:R-:W-:Y:S02]  /*4b450*/  LOP3.LUT P4, RZ, R15.reuse, 0x10, RZ, 0xc0, !PT ;  /* 0x000000100fff7812 */ /* 0x040fe4000788c0ff */
[C---:B------:R-:W-:Y:S02]  /*4b460*/  LOP3.LUT P0, RZ, R15.reuse, 0x200, RZ, 0xc0, !PT ;  /* 0x000002000fff7812 */ /* 0x040fe4000780c0ff */
[----:B------:R-:W-:Y:S02]  /*4b470*/  LOP3.LUT P5, RZ, R15, 0x80, RZ, 0xc0, !PT ;  /* 0x000000800fff7812 */ /* 0x000fe400078ac0ff */
[----:B------:R-:W-:-:S07]  /*4b480*/  LOP3.LUT R190, R190, 0xffffffbf, RZ, 0xc0, !PT ;  /* 0xffffffbfbebe7812 */ /* 0x000fce00078ec0ff */
[----:B------:R-:W-:Y:S02]  /*4b490*/  @P4 LOP3.LUT R190, R190, 0x40, RZ, 0xfc, !PT ;  /* 0x00000040bebe4812 */ /* 0x000fe400078efcff */
[----:B------:R-:W-:Y:S01]  /*4b4a0*/  LOP3.LUT P4, RZ, R15, 0x40, RZ, 0xc0, !PT ;  /* 0x000000400fff7812 */ /* 0x000fe2000788c0ff */
[----:B---3--:R0:W-:Y:S02]  /*4b4b0*/  @P2 STG.E.U8 desc[UR6][R24.64], R3 ;  /* 0x0000000318002986 */ /* 0x0081e4000c101106 */
[C---:B0-----:R-:W-:Y:S02]  /*4b4c0*/  PRMT R3, R54.reuse, 0x7772, RZ ;  /* 0x0000777236037816 */ /* 0x041fe400000000ff */
[----:B------:R-:W3:Y:S01]  /*4b4d0*/  LDL.LU.64 R24, [R1+0xd58] ;  /* 0x000d580001187983 */ /* 0x000ee20000300a00 */
[----:B------:R-:W-:-:S03]  /*4b4e0*/  PRMT R54, R54, 0x7773, RZ ;  /* 0x0000777336367816 */ /* 0x000fc600000000ff */
[----:B--2---:R0:W-:Y:S04]  /*4b4f0*/  @P1 STG.E.U8 desc[UR6][R22.64], R3 ;  /* 0x0000000316001986 */ /* 0x0041e8000c101106 */
[----:B----4-:R-:W-:Y:S01]  /*4b500*/  @P0 STG.E.U8 desc[UR6][R170.64], R54 ;  /* 0x00000036aa000986 */ /* 0x010fe2000c101106 */
[----:B0-----:R-:W-:-:S03]  /*4b510*/  PRMT R3, R55, 0x7770, RZ ;  /* 0x0000777037037816 */ /* 0x001fc600000000ff */
[----:B------:R-:W2:Y:S04]  /*4b520*/  LDL.LU.64 R22, [R1+0xd50] ;  /* 0x000d500001167983 */ /* 0x000ea80000300a00 */
[----:B------:R0:W-:Y:S04]  /*4b530*/  @P5 STG.E.U8 desc[UR6][R4.64], R3 ;  /* 0x0000000304005986 */ /* 0x0001e8000c101106 */
[----:B------:R-:W4:Y:S04]  /*4b540*/  LDL.LU.64 R52, [R1+0xd40] ;  /* 0x000d400001347983 */ /* 0x000f280000300a00 */
[----:B------:R-:W4:Y:S01]  /*4b550*/  LDL.LU.64 R50, [R1+0xd38] ;  /* 0x000d380001327983 */ /* 0x000f220000300a00 */
[----:B0-----:R-:W-:-:S03]  /*4b560*/  PRMT R3, R55, 0x7771, RZ ;  /* 0x0000777137037816 */ /* 0x001fc600000000ff */
[----:B------:R-:W4:Y:S04]  /*4b570*/  LDL.LU.64 R48, [R1+0xd30] ;  /* 0x000d300001307983 */ /* 0x000f280000300a00 */
[----:B------:R0:W-:Y:S01]  /*4b580*/  @P4 STG.E.U8 desc[UR6][R6.64], R3 ;  /* 0x0000000306004986 */ /* 0x0001e2000c101106 */
[----:B------:R-:W-:-:S03]  /*4b590*/  LOP3.LUT P4, RZ, R190, 0x40, RZ, 0xc0, !PT ;  /* 0x00000040beff7812 */ /* 0x000fc6000788c0ff */
[----:B------:R-:W4:Y:S04]  /*4b5a0*/  LDL.LU.64 R168, [R1+0xd28] ;  /* 0x000d280001a87983 */ /* 0x000f280000300a00 */
[----:B------:R-:W4:Y:S01]  /*4b5b0*/  LDL.LU.64 R170, [R1+0xd20] ;  /* 0x000d200001aa7983 */ /* 0x000f220000300a00 */
[----:B0-----:R-:W-:-:S03]  /*4b5c0*/  PRMT R3, R55, 0x7772, RZ ;  /* 0x0000777237037816 */ /* 0x001fc600000000ff */
[----:B------:R-:W4:Y:S04]  /*4b5d0*/  LDL.LU.64 R4, [R1+0xd18] ;  /* 0x000d180001047983 */ /* 0x000f280000300a00 */
[----:B------:R0:W-:Y:S01]  /*4b5e0*/  @P4 STG.E.U8 desc[UR6][R18.64], R3 ;  /* 0x0000000312004986 */ /* 0x0001e2000c101106 */
[C---:B------:R-:W-:Y:S02]  /*4b5f0*/  LOP3.LUT P4, RZ, R190.reuse, 0x20, RZ, 0xc0, !PT ;  /* 0x00000020beff7812 */ /* 0x040fe4000788c0ff */
[----:B------:R-:W-:Y:S01]  /*4b600*/  PRMT R55, R55, 0x7773, RZ ;  /* 0x0000777337377816 */ /* 0x000fe200000000ff */
[----:B------:R-:W4:Y:S04]  /*4b610*/  LDL.LU.64 R6, [R1+0xd10] ;  /* 0x000d100001067983 */ /* 0x000f280000300a00 */
[----:B0-----:R-:W4:Y:S06]  /*4b620*/  LDL.LU.64 R18, [R1+0xd08] ;  /* 0x000d080001127983 */ /* 0x001f2c0000300a00 */
[----:B------:R0:W-:Y:S04]  /*4b630*/  @P4 STG.E.U8 desc[UR6][R20.64], R55 ;  /* 0x0000003714004986 */ /* 0x0001e8000c101106 */
[----:B0-----:R-:W4:Y:S04]  /*4b640*/  LDL.LU.64 R54, [R1+0xd48] ;  /* 0x000d480001367983 */ /* 0x001f280000300a00 */
[----:B------:R-:W4:Y:S01]  /*4b650*/  LDL.LU.64 R20, [R1+0xd00] ;  /* 0x000d000001147983 */ /* 0x000f220000300a00 */
        /* <DEDUP_REMOVED lines=8> */
[----:B---3--:R0:W-:Y:S01]  /*4b6e0*/  @P4 STG.E.U8 desc[UR6][R24.64], R3 ;  /* 0x0000000318004986 */ /* 0x0081e2000c101106 */
[----:B------:R-:W-:Y:S02]  /*4b6f0*/  LOP3.LUT P4, RZ, R190, 0x8, RZ, 0xc0, !PT ;  /* 0x00000008beff7812 */ /* 0x000fe4000788c0ff */
[----:B0-----:R-:W-:Y:S01]  /*4b700*/  PRMT R3, R56, 0x7771, RZ ;  /* 0x0000777138037816 */ /* 0x001fe200000000ff */
[----:B------:R-:W3:Y:S10]  /*4b710*/  LDL.LU.64 R24, [R1+0x14d0] ;  /* 0x0014d00001187983 */ /* 0x000ef40000300a00 */
[----:B--2---:R0:W-:Y:S01]  /*4b720*/  @P4 STG.E.U8 desc[UR6][R22.64], R3 ;  /* 0x0000000316004986 */ /* 0x0041e2000c101106 */
[----:B------:R-:W-:-:S02]  /*4b730*/  LOP3.LUT P4, RZ, R190, 0x4, RZ, 0xc0, !PT ;  /* 0x00000004beff7812 */ /* 0x000fc4000788c0ff */
[C---:B0-----:R-:W-:Y:S01]  /*4b740*/  PRMT R3, R56.reuse, 0x7772, RZ ;  /* 0x0000777238037816 */ /* 0x041fe200000000ff */
[----:B------:R-:W2:Y:S01]  /*4b750*/  LDL.LU.64 R22, [R1+0x14c8] ;  /* 0x0014c80001167983 */ /* 0x000ea20000300a00 */
[----:B------:R-:W-:-:S09]  /*4b760*/  PRMT R56, R56, 0x7773, RZ ;  /* 0x0000777338387816 */ /* 0x000fd200000000ff */
[----:B----4-:R0:W-:Y:S01]  /*4b770*/  @P4 STG.E.U8 desc[UR6][R54.64], R3 ;  /* 0x0000000336004986 */ /* 0x0101e2000c101106 */
[----:B------:R-:W-:-:S13]  /*4b780*/  LOP3.LUT P4, RZ, R190, 0x2, RZ, 0xc0, !PT ;  /* 0x00000002beff7812 */ /* 0x000fda000788c0ff */
[----:B------:R-:W-:Y:S01]  /*4b790*/  @P4 STG.E.U8 desc[UR6][R52.64], R56 ;  /* 0x0000003834004986 */ /* 0x000fe2000c101106 */
[----:B------:R-:W-:Y:S02]  /*4b7a0*/  LOP3.LUT P4, RZ, R190, 0x1, RZ, 0xc0, !PT ;  /* 0x00000001beff7812 */ /* 0x000fe4000788c0ff */
[----:B0-----:R-:W-:-:S11]  /*4b7b0*/  PRMT R3, R57, 0x7770, RZ ;  /* 0x0000777039037816 */ /* 0x001fd600000000ff */
[----:B------:R0:W-:Y:S01]  /*4b7c0*/  @P4 STG.E.U8 desc[UR6][R50.64], R3 ;  /* 0x0000000332004986 */ /* 0x0001e2000c101106 */
[----:B------:R-:W-:Y:S02]  /*4b7d0*/  LOP3.LUT P4, RZ, R191, 0x80000000, RZ, 0xc0, !PT ;  /* 0x80000000bfff7812 */ /* 0x000fe4000788c0ff */
[----:B0-----:R-:W-:-:S11]  /*4b7e0*/  PRMT R3, R57, 0x7771, RZ ;  /* 0x0000777139037816 */ /* 0x001fd600000000ff */
[----:B------:R0:W-:Y:S02]  /*4b7f0*/  @P4 STG.E.U8 desc[UR6][R48.64], R3 ;  /* 0x0000000330004986 */ /* 0x0001e4000c101106 */
[C---:B0-----:R-:W-:Y:S02]  /*4b800*/  PRMT R3, R57.reuse, 0x7772, RZ ;  /* 0x0000777239037816 */ /* 0x041fe400000000ff */
[----:B------:R-:W-:-:S03]  /*4b810*/  PRMT R57, R57, 0x7773, RZ ;  /* 0x0000777339397816 */ /* 0x000fc600000000ff */
[----:B------:R0:W-:Y:S04]  /*4b820*/  @P3 STG.E.U8 desc[UR6][R168.64], R3 ;  /* 0x00000003a8003986 */ /* 0x0001e8000c101106 */
[----:B------:R-:W-:Y:S01]  /*4b830*/  @P6 STG.E.U8 desc[UR6][R170.64], R57 ;  /* 0x00000039aa006986 */ /* 0x000fe2000c101106 */
[----:B0-----:R-:W-:-:S05]  /*4b840*/  PRMT R3, R58, 0x7770, RZ ;  /* 0x000077703a037816 */ /* 0x001fca00000000ff */
[----:B------:R0:W-:Y:S02]  /*4b850*/  @P2 STG.E.U8 desc[UR6][R4.64], R3 ;  /* 0x0000000304002986 */ /* 0x0001e4000c101106 */
[----:B0-----:R-:W-:-:S05]  /*4b860*/  PRMT R3, R58, 0x7771, RZ ;  /* 0x000077713a037816 */ /* 0x001fca00000000ff */
[----:B------:R0:W-:Y:S02]  /*4b870*/  @P1 STG.E.U8 desc[UR6][R6.64], R3 ;  /* 0x0000000306001986 */ /* 0x0001e4000c101106 */
[C---:B0-----:R-:W-:Y:S02]  /*4b880*/  PRMT R3, R58.reuse, 0x7772, RZ ;  /* 0x000077723a037816 */ /* 0x041fe400000000ff */
[----:B------:R-:W-:-:S03]  /*4b890*/  PRMT R58, R58, 0x7773, RZ ;  /* 0x000077733a3a7816 */ /* 0x000fc600000000ff */
[----:B------:R-:W-:Y:S04]  /*4b8a0*/  @P0 STG.E.U8 desc[UR6][R18.64], R3 ;  /* 0x0000000312000986 */ /* 0x000fe8000c101106 */
[----:B------:R0:W-:Y:S04]  /*4b8b0*/  @P5 STG.E.U8 desc[UR6][R20.64], R58 ;  /* 0x0000003a14005986 */ /* 0x0001e8000c101106 */
[----:B0-----:R-:W4:Y:S04]  /*4b8c0*/  LDL.LU.64 R20, [R1+0xcf8] ;  /* 0x000cf80001147983 */ /* 0x001f280000300a00 */
[----:B------:R-:W3:Y:S04]  /*4b8d0*/  LDL.LU.64 R18, [R1+0xcf0] ;  /* 0x000cf00001127983 */ /* 0x000ee80000300a00 */
[----:B------:R-:W2:Y:S04]  /*4b8e0*/  LDL.LU.64 R48, [R1+0xce8] ;  /* 0x000ce80001307983 */ /* 0x000ea80000300a00 */
[----:B------:R-:W2:Y:S04]  /*4b8f0*/  LDL.LU.64 R168, [R1+0xce0] ;  /* 0x000ce00001a87983 */ /* 0x000ea80000300a00 */
[----:B------:R-:W2:Y:S04]  /*4b900*/  LDL.LU.64 R170, [R1+0xcd8] ;  /* 0x000cd80001aa7983 */ /* 0x000ea80000300a00 */
[----:B------:R-:W2:Y:S04]  /*4b910*/  LDL.LU.64 R4, [R1+0xcd0] ;  /* 0x000cd00001047983 */ /* 0x000ea80000300a00 */
[----:B------:R-:W2:Y:S01]  /*4b920*/  LDL.LU.64 R6, [R1+0xcc8] ;  /* 0x000cc80001067983 */ /* 0x000ea20000300a00 */
[----:B------:R-:W-:-:S02]  /*4b930*/  LOP3.LUT P4, RZ, R17, 0x8000, RZ, 0xc0, !PT ;  /* 0x0000800011ff7812 */ /* 0x000fc4000788c0ff */
[----:B------:R-:W-:-:S11]  /*4b940*/  LOP3.LUT R191, R191, 0xff7fffff, RZ, 0xc0, !PT ;  /* 0xff7fffffbfbf7812 */ /* 0x000fd600078ec0ff */
[----:B------:R-:W-:Y:S02]  /*4b950*/  @P4 LOP3.LUT R191, R191, 0x800000, RZ, 0xfc, !PT ;  /* 0x00800000bfbf4812 */ /* 0x000fe400078efcff */
[----:B------:R-:W-:Y:S02]  /*4b960*/  LOP3.LUT P4, RZ, R17, 0x20000, RZ, 0xc0, !PT ;  /* 0x0002000011ff7812 */ /* 0x000fe4000788c0ff */
[----:B------:R-:W-:-:S11]  /*4b970*/  LOP3.LUT R191, R191, 0xfeffffff, RZ, 0xc0, !PT ;  /* 0xfeffffffbfbf7812 */ /* 0x000fd600078ec0ff */
[----:B------:R-:W-:Y:S02]  /*4b980*/  @P4 LOP3.LUT R191, R191, 0x1000000, RZ, 0xfc, !PT ;  /* 0x01000000bfbf4812 */ /* 0x000fe400078efcff */
[----:B------:R-:W-:Y:S02]  /*4b990*/  LOP3.LUT P4, RZ, R17, 0x100000, RZ, 0xc0, !PT ;  /* 0x0010000011ff7812 */ /* 0x000fe4000788c0ff */
[----:B------:R-:W-:Y:S02]  /*4b9a0*/  LOP3.LUT R191, R191, 0xfdffffff, RZ, 0xc0, !PT ;  /* 0xfdffffffbfbf7812 */ /* 0x000fe400078ec0ff */
[----:B------:R-:W-:Y:S02]  /*4b9b0*/  LOP3.LUT P2, RZ, R16, 0x80, RZ, 0xc0, !PT ;  /* 0x0000008010ff7812 */ /* 0x000fe4000784c0ff */
[----:B------:R-:W-:-:S07]  /*4b9c0*/  PRMT R3, R59, 0x7770, RZ ;  /* 0x000077703b037816 */ /* 0x000fce00000000ff */
[----:B------:R-:W-:Y:S02]  /*4b9d0*/  @P4 LOP3.LUT R191, R191, 0x2000000, RZ, 0xfc, !PT ;  /* 0x02000000bfbf4812 */ /* 0x000fe400078efcff */
[----:B------:R-:W-:Y:S02]  /*4b9e0*/  LOP3.LUT P4, RZ, R17, 0x400000, RZ, 0xc0, !PT ;  /* 0x0040000011ff7812 */ /* 0x000fe4000788c0ff */
[----:B------:R-:W-:Y:S02]  /*4b9f0*/  LOP3.LUT R191, R191, 0xfbffffff, RZ, 0xc0, !PT ;  /* 0xfbffffffbfbf7812 */ /* 0x000fe400078ec0ff */
[----:B------:R-:W-:-:S09]  /*4ba00*/  LOP3.LUT P1, RZ, R16, 0x40, RZ, 0xc0, !PT ;  /* 0x0000004010ff7812 */ /* 0x000fd2000782c0ff */
[----:B------:R-:W-:Y:S02]  /*4ba10*/  @P4 LOP3.LUT R191, R191, 0x4000000, RZ, 0xfc, !PT ;  /* 0x04000000bfbf4812 */ /* 0x000fe400078efcff */
[----:B------:R-:W-:Y:S02]  /*4ba20*/  LOP3.LUT P4, RZ, R17, 0x800000, RZ, 0xc0, !PT ;  /* 0x0080000011ff7812 */ /* 0x000fe4000788c0ff */
[----:B------:R-:W-:Y:S02]  /*4ba30*/  LOP3.LUT R191, R191, 0xf7ffffff, RZ, 0xc0, !PT ;  /* 0xf7ffffffbfbf7812 */ /* 0x000fe400078ec0ff */
[C---:B------:R-:W-:Y:S02]  /*4ba40*/  LOP3.LUT P0, RZ, R16.reuse, 0x10, RZ, 0xc0, !PT ;  /* 0x0000001010ff7812 */ /* 0x040fe4000780c0ff */
[----:B------:R-:W-:-:S07]  /*4ba50*/  LOP3.LUT P5, RZ, R16, 0x2, RZ, 0xc0, !PT ;  /* 0x0000000210ff7812 */ /* 0x000fce00078ac0ff */
        /* <DEDUP_REMOVED lines=10> */
[----:B------:R-:W-:Y:S01]  /*4bb00*/  LOP3.LUT P4, RZ, R17, 0x80000000, RZ, 0xc0, !PT ;  /* 0x8000000011ff7812 */ /* 0x000fe2000788c0ff */
[----:B----4-:R0:W-:Y:S04]  /*4bb10*/  @P2 STG.E.U8 desc[UR6][R20.64], R3 ;  /* 0x0000000314002986 */ /* 0x0101e8000c101106 */
[----:B0-----:R-:W4:Y:S01]  /*4bb20*/  LDL.LU.64 R20, [R1+0xcc0] ;  /* 0x000cc00001147983 */ /* 0x001f220000300a00 */
[----:B------:R-:W-:-:S05]  /*4bb30*/  PRMT R3, R59, 0x7771, RZ ;  /* 0x000077713b037816 */ /* 0x000fca00000000ff */
[----:B---3--:R0:W-:Y:S04]  /*4bb40*/  @P1 STG.E.U8 desc[UR6][R18.64], R3 ;  /* 0x0000000312001986 */ /* 0x0081e8000c101106 */
[----:B0-----:R-:W3:Y:S01]  /*4bb50*/  LDL.LU.64 R18, [R1+0xcb8] ;  /* 0x000cb80001127983 */ /* 0x001ee20000300a00 */
[C---:B------:R-:W-:Y:S02]  /*4bb60*/  PRMT R3, R59.reuse, 0x7772, RZ ;  /* 0x000077723b037816 */ /* 0x040fe400000000ff */
[----:B------:R-:W-:Y:S01]  /*4bb70*/  PRMT R59, R59, 0x7773, RZ ;  /* 0x000077733b3b7816 */ /* 0x000fe200000000ff */
[----:B------:R-:W3:Y:S04]  /*4bb80*/  LDL.LU.64 R56, [R1+0xca8] ;  /* 0x000ca80001387983 */ /* 0x000ee80000300a00 */
[----:B--2---:R-:W-:Y:S04]  /*4bb90*/  @P0 STG.E.U8 desc[UR6][R48.64], R3 ;  /* 0x0000000330000986 */ /* 0x004fe8000c101106 */
[----:B------:R0:W-:Y:S04]  /*4bba0*/  @P5 STG.E.U8 desc[UR6][R168.64], R59 ;  /* 0x0000003ba8005986 */ /* 0x0001e8000c101106 */
[----:B0-----:R-:W2:Y:S04]  /*4bbb0*/  LDL.LU.64 R58, [R1+0xcb0] ;  /* 0x000cb000013a7983 */ /* 0x001ea80000300a00 */
[----:B------:R-:W2:Y:S01]  /*4bbc0*/  LDL.LU.64 R54, [R1+0xca0] ;  /* 0x000ca00001367983 */ /* 0x000ea20000300a00 */
[----:B------:R-:W-:-:S03]  /*4bbd0*/  PRMT R3, R60, 0x7770, RZ ;  /* 0x000077703c037816 */ /* 0x000fc600000000ff */
[----:B------:R-:W2:Y:S04]  /*4bbe0*/  LDL.LU.64 R52, [R1+0xc98] ;  /* 0x000c980001347983 */ /* 0x000ea80000300a00 */
[----:B------:R0:W-:Y:S01]  /*4bbf0*/  @P4 STG.E.U8 desc[UR6][R170.64], R3 ;  /* 0x00000003aa004986 */ /* 0x0001e2000c101106 */
[----:B------:R-:W-:-:S03]  /*4bc00*/  LOP3.LUT P4, RZ, R191, 0x40000000, RZ, 0xc0, !PT ;  /* 0x40000000bfff7812 */ /* 0x000fc6000788c0ff */
[----:B------:R-:W2:Y:S04]  /*4bc10*/  LDL.LU.64 R50, [R1+0xc90] ;  /* 0x000c900001327983 */ /* 0x000ea80000300a00 */
[----:B------:R-:W2:Y:S01]  /*4bc20*/  LDL.LU.64 R48, [R1+0xc88] ;  /* 0x000c880001307983 */ /* 0x000ea20000300a00 */
[----:B0-----:R-:W-:-:S03]  /*4bc30*/  PRMT R3, R60, 0x7771, RZ ;  /* 0x000077713c037816 */ /* 0x001fc600000000ff */
[----:B------:R-:W2:Y:S04]  /*4bc40*/  LDL.LU.64 R168, [R1+0xc80] ;  /* 0x000c800001a87983 */ /* 0x000ea80000300a00 */
[----:B------:R0:W-:Y:S01]  /*4bc50*/  @P4 STG.E.U8 desc[UR6][R4.64], R3 ;  /* 0x0000000304004986 */ /* 0x0001e2000c101106 */
[----:B------:R-:W-:-:S03]  /*4bc60*/  LOP3.LUT P4, RZ, R191, 0x20000000, RZ, 0xc0, !PT ;  /* 0x20000000bfff7812 */ /* 0x000fc6000788c0ff */
[----:B------:R-:W2:Y:S04]  /*4bc70*/  LDL.LU.64 R170, [R1+0xc78] ;  /* 0x000c780001aa7983 */ /* 0x000ea80000300a00 */
[----:B0-----:R-:W2:Y:S01]  /*4bc80*/  LDL.LU.64 R4, [R1+0xc70] ;  /* 0x000c700001047983 */ /* 0x001ea20000300a00 */
[----:B------:R-:W-:-:S05]  /*4bc90*/  PRMT R3, R60, 0x7772, RZ ;  /* 0x000077723c037816 */ /* 0x000fca00000000ff */
[----:B------:R0:W-:Y:S04]  /*4bca0*/  @P4 STG.E.U8 desc[UR6][R6.64], R3 ;  /* 0x0000000306004986 */ /* 0x0001e8000c101106 */
[----:B0-----:R-:W2:Y:S01]  /*4bcb0*/  LDL.LU.64 R6, [R1+0xc68] ;  /* 0x000c680001067983 */ /* 0x001ea20000300a00 */
[----:B------:R-:W-:Y:S02]  /*4bcc0*/  LOP3.LUT P4, RZ, R191, 0x10000000, RZ, 0xc0, !PT ;  /* 0x10000000bfff7812 */ /* 0x000fe4000788c0ff */
[----:B------:R-:W-:Y:S02]  /*4bcd0*/  PRMT R60, R60, 0x7773, RZ ;  /* 0x000077733c3c7816 */ /* 0x000fe400000000ff */
[----:B------:R-:W-:Y:S02]  /*4bce0*/  PRMT R3, R61, 0x7770, RZ ;  /* 0x000077703d037816 */ /* 0x000fe400000000ff */
[----:B------:R-:W-:-:S02]  /*4bcf0*/  LOP3.LUT P3, RZ, R17, 0x4000, RZ, 0xc0, !PT ;  /* 0x0000400011ff7812 */ /* 0x000fc4000786c0ff */
[C---:B------:R-:W-:Y:S02]  /*4bd00*/  LOP3.LUT P6, RZ, R17.reuse, 0x1000, RZ, 0xc0, !PT ;  /* 0x0000100011ff7812 */ /* 0x040fe400078cc0ff */
[C---:B------:R-:W-:Y:S02]  /*4bd10*/  LOP3.LUT P2, RZ, R17.reuse, 0x200, RZ, 0xc0, !PT ;  /* 0x0000020011ff7812 */ /* 0x040fe4000784c0ff */
[C---:B------:R-:W-:Y:S02]  /*4bd20*/  LOP3.LUT P1, RZ, R17.reuse, 0x80, RZ, 0xc0, !PT ;  /* 0x0000008011ff7812 */ /* 0x040fe4000782c0ff */
[C---:B------:R-:W-:Y:S02]  /*4bd30*/  LOP3.LUT P0, RZ, R17.reuse, 0x40, RZ, 0xc0, !PT ;  /* 0x0000004011ff7812 */ /* 0x040fe4000780c0ff */
[----:B------:R-:W-:Y:S01]  /*4bd40*/  LOP3.LUT P5, RZ, R17, 0x10, RZ, 0xc0, !PT ;  /* 0x0000001011ff7812 */ /* 0x000fe200078ac0ff */
[----:B----4-:R0:W-:Y:S01]  /*4bd50*/  @P4 STG.E.U8 desc[UR6][R20.64], R60 ;  /* 0x0000003c14004986 */ /* 0x0101e2000c101106 */
[----:B------:R-:W-:-:S03]  /*4bd60*/  LOP3.LUT P4, RZ, R191, 0x8000000, RZ, 0xc0, !PT ;  /* 0x08000000bfff7812 */ /* 0x000fc6000788c0ff */
[----:B0-----:R-:W4:Y:S10]  /*4bd70*/  LDL.LU.64 R20, [R1+0x14c0] ;  /* 0x0014c00001147983 */ /* 0x001f340000300a00 */
[----:B---3--:R0:W-:Y:S01]  /*4bd80*/  @P4 STG.E.U8 desc[UR6][R18.64], R3 ;  /* 0x0000000312004986 */ /* 0x0081e2000c101106 */
[----:B------:R-:W-:-:S02]  /*4bd90*/  LOP3.LUT P4, RZ, R191, 0x4000000, RZ, 0xc0, !PT ;  /* 0x04000000bfff7812 */ /* 0x000fc4000788c0ff */
[----:B0-----:R-:W-:Y:S01]  /*4bda0*/  PRMT R3, R61, 0x7771, RZ ;  /* 0x000077713d037816 */ /* 0x001fe200000000ff */
[----:B------:R-:W3:Y:S10]  /*4bdb0*/  LDL.LU.64 R18, [R1+0x14b8] ;  /* 0x0014b80001127983 */ /* 0x000ef40000300a00 */
[----:B--2---:R0:W-:Y:S01]  /*4bdc0*/  @P4 STG.E.U8 desc[UR6][R58.64], R3 ;  /* 0x000000033a004986 */ /* 0x0041e2000c101106 */
[----:B------:R-:W-:-:S02]  /*4bdd0*/  LOP3.LUT P4, RZ, R191, 0x2000000, RZ, 0xc0, !PT ;  /* 0x02000000bfff7812 */ /* 0x000fc4000788c0ff */
[----:B0-----:R-:W-:-:S11]  /*4bde0*/  PRMT R3, R61, 0x7772, RZ ;  /* 0x000077723d037816 */ /* 0x001fd600000000ff */
[----:B------:R0:W-:Y:S01]  /*4bdf0*/  @P4 STG.E.U8 desc[UR6][R56.64], R3 ;  /* 0x0000000338004986 */ /* 0x0001e2000c101106 */
[----:B------:R-:W-:Y:S02]  /*4be00*/  LOP3.LUT P4, RZ, R191, 0x1000000, RZ, 0xc0, !PT ;  /* 0x01000000bfff7812 */ /* 0x000fe4000788c0ff */
[----:B------:R-:W-:-:S11]  /*4be10*/  PRMT R61, R61, 0x7773, RZ ;  /* 0x000077733d3d7816 */ /* 0x000fd600000000ff */
[----:B------:R-:W-:Y:S01]  /*4be20*/  @P4 STG.E.U8 desc[UR6][R54.64], R61 ;  /* 0x0000003d36004986 */ /* 0x000fe2000c101106 */
[----:B------:R-:W-:Y:S02]  /*4be30*/  LOP3.LUT P4, RZ, R191, 0x800000, RZ, 0xc0, !PT ;  /* 0x00800000bfff7812 */ /* 0x000fe4000788c0ff */
[----:B0-----:R-:W-:-:S11]  /*4be40*/  PRMT R3, R62, 0x7770, RZ ;  /* 0x000077703e037816 */ /* 0x001fd600000000ff */
        /* <DEDUP_REMOVED lines=48> */
[----:B------:R-:W-:-:S09]  /*4c150*/  LOP3.LUT P5, RZ, R17, 0x1, RZ, 0xc0, !PT ;  /* 0x0000000111ff7812 */ /* 0x000fd200078ac0ff */
        /* <DEDUP_REMOVED lines=14> */
[----:B------:R-:W3:Y:S01]  /*4c240*/  LDL.LU.64 R52, [R1+0xbf0] ;  /* 0x000bf00001347983 */ /* 0x000ee20000300a00 */
[----:B------:R-:W-:-:S03]  /*4c250*/  PRMT R64, R64, 0x7773, RZ ;  /* 0x0000777340407816 */ /* 0x000fc600000000ff */
[----:B------:R0:W-:Y:S04]  /*4c260*/  @P5 STG.E.U8 desc[UR6][R50.64], R3 ;  /* 0x0000000332005986 */ /* 0x0001e8000c101106 */
[----:B------:R1:W-:Y:S01]  /*4c270*/  @P4 STG.E.U8 desc[UR6][R48.64], R64 ;  /* 0x0000004030004986 */ /* 0x0003e2000c101106 */
[----:B------:R-:W-:Y:S02]  /*4c280*/  LOP3.LUT P4, RZ, R191, 0x400000, RZ, 0xc0, !PT ;  /* 0x00400000bfff7812 */ /* 0x000fe4000788c0ff */
[----:B0-----:R-:W-:Y:S01]  /*4c290*/  PRMT R3, R65, 0x7770, RZ ;  /* 0x0000777041037816 */ /* 0x001fe200000000ff */
[----:B------:R-:W3:Y:S04]  /*4c2a0*/  LDL.LU.64 R50, [R1+0xbe8] ;  /* 0x000be80001327983 */ /* 0x000ee80000300a00 */
[----:B-1----:R-:W3:Y:S06]  /*4c2b0*/  LDL.LU.64 R48, [R1+0xbe0] ;  /* 0x000be00001307983 */ /* 0x002eec0000300a00 */
[----:B------:R0:W-:Y:S01]  /*4c2c0*/  @P4 STG.E.U8 desc[UR6][R168.64], R3 ;  /* 0x00000003a8004986 */ /* 0x0001e2000c101106 */
[----:B------:R-:W-:-:S03]  /*4c2d0*/  LOP3.LUT P4, RZ, R191, 0x200000, RZ, 0xc0, !PT ;  /* 0x00200000bfff7812 */ /* 0x000fc6000788c0ff */
[----:B0-----:R-:W3:Y:S01]  /*4c2e0*/  LDL.LU.64 R168, [R1+0xbd8] ;  /* 0x000bd80001a87983 */ /* 0x001ee20000300a00 */
[----:B------:R-:W-:-:S09]  /*4c2f0*/  PRMT R3, R65, 0x7771, RZ ;  /* 0x0000777141037816 */ /* 0x000fd200000000ff */
[----:B------:R0:W-:Y:S04]  /*4c300*/  @P4 STG.E.U8 desc[UR6][R170.64], R3 ;  /* 0x00000003aa004986 */ /* 0x0001e8000c101106 */
[----:B0-----:R-:W3:Y:S01]  /*4c310*/  LDL.LU.64 R170, [R1+0xbd0] ;  /* 0x000bd00001aa7983 */ /* 0x001ee20000300a00 */
[----:B------:R-:W-:Y:S02]  /*4c320*/  LOP3.LUT P4, RZ, R191, 0x100000, RZ, 0xc0, !PT ;  /* 0x00100000bfff7812 */ /* 0x000fe4000788c0ff */
[C---:B------:R-:W-:Y:S02]  /*4c330*/  PRMT R3, R65.reuse, 0x7772, RZ ;  /* 0x0000777241037816 */ /* 0x040fe400000000ff */
[----:B------:R-:W-:Y:S02]  /*4c340*/  PRMT R65, R65, 0x7773, RZ ;  /* 0x0000777341417816 */ /* 0x000fe400000000ff */
[----:B------:R-:W-:-:S02]  /*4c350*/  LOP3.LUT P3, RZ, R17, 0x80000, RZ, 0xc0, !PT ;  /* 0x0008000011ff7812 */ /* 0x000fc4000786c0ff */
[C---:B------:R-:W-:Y:S02]  /*4c360*/  LOP3.LUT P6, RZ, R17.reuse, 0x200000, RZ, 0xc0, !PT ;  /* 0x0020000011ff7812 */ /* 0x040fe400078cc0ff */
[C---:B------:R-:W-:Y:S02]  /*4c370*/  LOP3.LUT P2, RZ, R17.reuse, 0x1000000, RZ, 0xc0, !PT ;  /* 0x0100000011ff7812 */ /* 0x040fe4000784c0ff */
[C---:B------:R-:W-:Y:S02]  /*4c380*/  LOP3.LUT P1, RZ, R17.reuse, 0x4000000, RZ, 0xc0, !PT ;  /* 0x0400000011ff7812 */ /* 0x040fe4000782c0ff */
[C---:B------:R-:W-:Y:S02]  /*4c390*/  LOP3.LUT P0, RZ, R17.reuse, 0x8000000, RZ, 0xc0, !PT ;  /* 0x0800000011ff7812 */ /* 0x040fe4000780c0ff */
[----:B------:R-:W-:Y:S01]  /*4c3a0*/  LOP3.LUT P5, RZ, R17, 0x20000000, RZ, 0xc0, !PT ;  /* 0x2000000011ff7812 */ /* 0x000fe200078ac0ff */
[----:B--2---:R0:W-:Y:S01]  /*4c3b0*/  @P4 STG.E.U8 desc[UR6][R6.64], R3 ;  /* 0x0000000306004986 */ /* 0x0041e2000c101106 */
[----:B------:R-:W-:-:S02]  /*4c3c0*/  LOP3.LUT P4, RZ, R191, 0x80000, RZ, 0xc0, !PT ;  /* 0x00080000bfff7812 */ /* 0x000fc4000788c0ff */
[----:B0-----:R-:W-:Y:S01]  /*4c3d0*/  PRMT R3, R66, 0x7770, RZ ;  /* 0x0000777042037816 */ /* 0x001fe200000000ff */
[----:B------:R-:W2:Y:S10]  /*4c3e0*/  LDL.LU.64 R6, [R1+0x14b0] ;  /* 0x0014b00001067983 */ /* 0x000eb40000300a00 */
[----:B----4-:R0:W-:Y:S01]  /*4c3f0*/  @P4 STG.E.U8 desc[UR6][R4.64], R65 ;  /* 0x0000004104004986 */ /* 0x0101e2000c101106 */
[----:B------:R-:W-:-:S03]  /*4c400*/  LOP3.LUT P4, RZ, R191, 0x40000, RZ, 0xc0, !PT ;  /* 0x00040000bfff7812 */ /* 0x000fc6000788c0ff */
[----:B0-----:R-:W4:Y:S10]  /*4c410*/  LDL.LU.64 R4, [R1+0x14a8] ;  /* 0x0014a80001047983 */ /* 0x001f340000300a00 */
[----:B------:R0:W-:Y:S01]  /*4c420*/  @P4 STG.E.U8 desc[UR6][R62.64], R3 ;  /* 0x000000033e004986 */ /* 0x0001e2000c101106 */
[----:B------:R-:W-:-:S02]  /*4c430*/  LOP3.LUT P4, RZ, R191, 0x20000, RZ, 0xc0, !PT ;  /* 0x00020000bfff7812 */ /* 0x000fc4000788c0ff */
[----:B0-----:R-:W-:-:S11]  /*4c440*/  PRMT R3, R66, 0x7771, RZ ;  /* 0x0000777142037816 */ /* 0x001fd600000000ff */
[----:B------:R0:W-:Y:S01]  /*4c450*/  @P4 STG.E.U8 desc[UR6][R60.64], R3 ;  /* 0x000000033c004986 */ /* 0x0001e2000c101106 */
[----:B------:R-:W-:Y:S02]  /*4c460*/  LOP3.LUT P4, RZ, R191, 0x10000, RZ, 0xc0, !PT ;  /* 0x00010000bfff7812 */ /* 0x000fe4000788c0ff */
[----:B0-----:R-:W-:-:S11]  /*4c470*/  PRMT R3, R66, 0x7772, RZ ;  /* 0x0000777242037816 */ /* 0x001fd600000000ff */
[----:B------:R0:W-:Y:S01]  /*4c480*/  @P4 STG.E.U8 desc[UR6][R58.64], R3 ;  /* 0x000000033a004986 */ /* 0x0001e2000c101106 */
[----:B------:R-:W-:Y:S02]  /*4c490*/  LOP3.LUT P4, RZ, R191, 0x8000, RZ, 0xc0, !PT ;  /* 0x00008000bfff7812 */ /* 0x000fe4000788c0ff */
[----:B------:R-:W-:Y:S02]  /*4c4a0*/  PRMT R66, R66, 0x7773, RZ ;  /* 0x0000777342427816 */ /* 0x000fe400000000ff */
[----:B0-----:R-:W-:-:S09]  /*4c4b0*/  PRMT R3, R67, 0x7770, RZ ;  /* 0x0000777043037816 */ /* 0x001fd200000000ff */
[----:B---3--:R-:W-:Y:S04]  /*4c4c0*/  @P4 STG.E.U8 desc[UR6][R56.64], R66 ;  /* 0x0000004238004986 */ /* 0x008fe8000c101106 */
        /* <DEDUP_REMOVED lines=10> */
[----:B------:R0:W-:Y:S04]  /*4c570*/  @P5 STG.E.U8 desc[UR6][R170.64], R3 ;  /* 0x00000003aa005986 */ /* 0x0001e8000c101106 */
[----:B0-----:R-:W3:Y:S04]  /*4c580*/  LDL.LU.64 R170, [R1+0xbc8] ;  /* 0x000bc80001aa7983 */ /* 0x001ee80000300a00 */
[----:B------:R-:W2:Y:S04]  /*4c590*/  LDL.LU.64 R54, [R1+0xbc0] ;  /* 0x000bc00001367983 */ /* 0x000ea80000300a00 */
[----:B------:R-:W4:Y:S04]  /*4c5a0*/  LDL.LU.64 R52, [R1+0xbb8] ;  /* 0x000bb80001347983 */ /* 0x000f280000300a00 */
[----:B------:R-:W4:Y:S04]  /*4c5b0*/  LDL.LU.64 R50, [R1+0xbb0] ;  /* 0x000bb00001327983 */ /* 0x000f280000300a00 */
[----:B------:R-:W4:Y:S01]  /*4c5c0*/  LDL.LU.64 R48, [R1+0xba8] ;  /* 0x000ba80001307983 */ /* 0x000f220000300a00 */
[----:B------:R-:W-:-:S03]  /*4c5d0*/  LOP3.LUT P2, RZ, R16, 0x1, RZ, 0xc0, !PT ;  /* 0x0000000110ff7812 */ /* 0x000fc6000784c0ff */
[----:B------:R-:W4:Y:S01]  /*4c5e0*/  LDL.LU.64 R168, [R1+0xba0] ;  /* 0x000ba00001a87983 */ /* 0x000f220000300a00 */
[----:B------:R-:W-:Y:S02]  /*4c5f0*/  PRMT R3, R68, 0x7772, RZ ;  /* 0x0000777244037816 */ /* 0x000fe400000000ff */
        /* <DEDUP_REMOVED lines=13> */
[----:B------:R-:W-:Y:S01]  /*4c6d0*/  LOP3.LUT R191, R191, 0xfffff7ff, RZ, 0xc0, !PT ;  /* 0xfffff7ffbfbf7812 */ /* 0x000fe200078ec0ff */
[----:B---3--:R0:W-:Y:S04]  /*4c6e0*/  @P2 STG.E.U8 desc[UR6][R170.64], R3 ;  /* 0x00000003aa002986 */ /* 0x0081e8000c101106 */
[----:B0-----:R-:W3:Y:S04]  /*4c6f0*/  LDL.LU.64 R170, [R1+0xb98] ;  /* 0x000b980001aa7983 */ /* 0x001ee80000300a00 */
[----:B------:R-:W3:Y:S02]  /*4c700*/  LDL.LU.64 R66, [R1+0xb90] ;  /* 0x000b900001427983 */ /* 0x000ee40000300a00 */
[----:B------:R-:W-:-:S02]  /*4c710*/  @P4 LOP3.LUT R191, R191, 0x800, RZ, 0xfc, !PT ;  /* 0x00000800bfbf4812 */ /* 0x000fc400078efcff */
[----:B------:R-:W-:Y:S01]  /*4c720*/  LOP3.LUT P4, RZ, R16, 0x2000, RZ, 0xc0, !PT ;  /* 0x0000200010ff7812 */ /* 0x000fe2000788c0ff */
[----:B------:R-:W3:Y:S01]  /*4c730*/  LDL.LU.64 R64, [R1+0xb88] ;  /* 0x000b880001407983 */ /* 0x000ee20000300a00 */
[----:B------:R-:W-:-:S03]  /*4c740*/  LOP3.LUT R191, R191, 0xffffefff, RZ, 0xc0, !PT ;  /* 0xffffefffbfbf7812 */ /* 0x000fc600078ec0ff */
[----:B------:R-:W3:Y:S01]  /*4c750*/  LDL.LU.64 R62, [R1+0xb80] ;  /* 0x000b8000013e7983 */ /* 0x000ee20000300a00 */
[C---:B------:R-:W-:Y:S02]  /*4c760*/  LOP3.LUT P1, RZ, R16.reuse, 0x4, RZ, 0xc0, !PT ;  /* 0x0000000410ff7812 */ /* 0x040fe4000782c0ff */
[C---:B------:R-:W-:Y:S01]  /*4c770*/  LOP3.LUT P0, RZ, R16.reuse, 0x8, RZ, 0xc0, !PT ;  /* 0x0000000810ff7812 */ /* 0x040fe2000780c0ff */
[----:B------:R-:W3:Y:S04]  /*4c780*/  LDL.LU.64 R60, [R1+0xb78] ;  /* 0x000b7800013c7983 */ /* 0x000ee80000300a00 */
[----:B------:R-:W-:Y:S01]  /*4c790*/  @P4 LOP3.LUT R191, R191, 0x1000, RZ, 0xfc, !PT ;  /* 0x00001000bfbf4812 */ /* 0x000fe200078efcff */
[----:B------:R-:W3:Y:S01]  /*4c7a0*/  LDL.LU.64 R58, [R1+0xb70] ;  /* 0x000b7000013a7983 */ /* 0x000ee20000300a00 */
[----:B------:R-:W-:-:S02]  /*4c7b0*/  LOP3.LUT P4, RZ, R16, 0x800, RZ, 0xc0, !PT ;  /* 0x0000080010ff7812 */ /* 0x000fc4000788c0ff */
[----:B------:R-:W-:Y:S01]  /*4c7c0*/  LOP3.LUT R191, R191, 0xffffdfff, RZ, 0xc0, !PT ;  /* 0xffffdfffbfbf7812 */ /* 0x000fe200078ec0ff */
[----:B------:R-:W3:Y:S01]  /*4c7d0*/  LDL.LU.64 R56, [R1+0xb68] ;  /* 0x000b680001387983 */ /* 0x000ee20000300a00 */
[----:B------:R-:W-:-:S09]  /*4c7e0*/  LOP3.LUT P5, RZ, R16, 0x20, RZ, 0xc0, !PT ;  /* 0x0000002010ff7812 */ /* 0x000fd200078ac0ff */
[----:B------:R-:W-:Y:S02]  /*4c7f0*/  @P4 LOP3.LUT R191, R191, 0x2000, RZ, 0xfc, !PT ;  /* 0x00002000bfbf4812 */ /* 0x000fe400078efcff */
[----:B------:R-:W-:Y:S02]  /*4c800*/  LOP3.LUT P4, RZ, R16, 0x400, RZ, 0xc0, !PT ;  /* 0x0000040010ff7812 */ /* 0x000fe4000788c0ff */
[----:B------:R-:W-:Y:S02]  /*4c810*/  LOP3.LUT R191, R191, 0xffffbfff, RZ, 0xc0, !PT ;  /* 0xffffbfffbfbf7812 */ /* 0x000fe400078ec0ff */
[----:B------:R-:W-:Y:S02]  /*4c820*/  PRMT R68, R68, 0x7773, RZ ;  /* 0x0000777344447816 */ /* 0x000fe400000000ff */
[----:B------:R-:W-:-:S03]  /*4c830*/  PRMT R3, R69, 0x7770, RZ ;  /* 0x0000777045037816 */ /* 0x000fc600000000ff */
[----:B--2---:R0:W-:Y:S04]  /*4c840*/  @P1 STG.E.U8 desc[UR6][R54.64], R68 ;  /* 0x0000004436001986 */ /* 0x0041e8000c101106 */
[----:B------:R-:W-:Y:S01]  /*4c850*/  @P4 LOP3.LUT R191, R191, 0x4000, RZ, 0xfc, !PT ;  /* 0x00004000bfbf4812 */ /* 0x000fe200078efcff */
[----:B----4-:R1:W-:Y:S01]  /*4c860*/  @P0 STG.E.U8 desc[UR6][R52.64], R3 ;  /* 0x0000000334000986 */ /* 0x0103e2000c101106 */
[----:B------:R-:W-:-:S03]  /*4c870*/  LOP3.LUT P4, RZ, R16, 0x100, RZ, 0xc0, !PT ;  /* 0x0000010010ff7812 */ /* 0x000fc6000788c0ff */
[----:B0-----:R-:W2:Y:S01]  /*4c880*/  LDL.LU.64 R54, [R1+0xb60] ;  /* 0x000b600001367983 */ /* 0x001ea20000300a00 */
[----:B-1----:R-:W-:-:S03]  /*4c890*/  PRMT R3, R69, 0x7771, RZ ;  /* 0x0000777145037816 */ /* 0x002fc600000000ff */
[----:B------:R-:W4:Y:S04]  /*4c8a0*/  LDL.LU.64 R52, [R1+0xb58] ;  /* 0x000b580001347983 */ /* 0x000f280000300a00 */
[----:B------:R0:W-:Y:S02]  /*4c8b0*/  @P5 STG.E.U8 desc[UR6][R50.64], R3 ;  /* 0x0000000332005986 */ /* 0x0001e4000c101106 */
[----:B0-----:R-:W-:Y:S02]  /*4c8c0*/  PRMT R3, R69, 0x7772, RZ ;  /* 0x0000777245037816 */ /* 0x001fe400000000ff */
[----:B------:R-:W4:Y:S04]  /*4c8d0*/  LDL.LU.64 R50, [R1+0xb50] ;  /* 0x000b500001327983 */ /* 0x000f280000300a00 */
[----:B------:R0:W-:Y:S01]  /*4c8e0*/  @P4 STG.E.U8 desc[UR6][R48.64], R3 ;  /* 0x0000000330004986 */ /* 0x0001e2000c101106 */
[----:B------:R-:W-:-:S02]  /*4c8f0*/  LOP3.LUT P4, RZ, R191, 0x4000, RZ, 0xc0, !PT ;  /* 0x00004000bfff7812 */ /* 0x000fc4000788c0ff */
[----:B------:R-:W-:Y:S01]  /*4c900*/  PRMT R69, R69, 0x7773, RZ ;  /* 0x0000777345457816 */ /* 0x000fe200000000ff */
[----:B0-----:R-:W4:Y:S10]  /*4c910*/  LDL.LU.64 R48, [R1+0xb48] ;  /* 0x000b480001307983 */ /* 0x001f340000300a00 */
[----:B------:R0:W-:Y:S01]  /*4c920*/  @P4 STG.E.U8 desc[UR6][R168.64], R69 ;  /* 0x00000045a8004986 */ /* 0x0001e2000c101106 */
[----:B------:R-:W-:-:S02]  /*4c930*/  LOP3.LUT P4, RZ, R191, 0x2000, RZ, 0xc0, !PT ;  /* 0x00002000bfff7812 */ /* 0x000fc4000788c0ff */
[----:B------:R-:W-:Y:S01]  /*4c940*/  PRMT R3, R70, 0x7770, RZ ;  /* 0x0000777046037816 */ /* 0x000fe200000000ff */
[----:B0-----:R-:W4:Y:S10]  /*4c950*/  LDL.LU.64 R168, [R1+0xb40] ;  /* 0x000b400001a87983 */ /* 0x001f340000300a00 */
[----:B---3--:R0:W-:Y:S04]  /*4c960*/  @P4 STG.E.U8 desc[UR6][R170.64], R3 ;  /* 0x00000003aa004986 */ /* 0x0081e8000c101106 */
[----:B0-----:R-:W3:Y:S01]  /*4c970*/  LDL.LU.64 R170, [R1+0xb38] ;  /* 0x000b380001aa7983 */ /* 0x001ee20000300a00 */
[----:B------:R-:W-:-:S02]  /*4c980*/  LOP3.LUT P4, RZ, R191, 0x1000, RZ, 0xc0, !PT ;  /* 0x00001000bfff7812 */ /* 0x000fc4000788c0ff */
[----:B------:R-:W-:-:S11]  /*4c990*/  PRMT R3, R70, 0x7771, RZ ;  /* 0x0000777146037816 */ /* 0x000fd600000000ff */
[----:B------:R0:W-:Y:S01]  /*4c9a0*/  @P4 STG.E.U8 desc[UR6][R66.64], R3 ;  /* 0x0000000342004986 */ /* 0x0001e2000c101106 */
[----:B------:R-:W-:Y:S02]  /*4c9b0*/  LOP3.LUT P4, RZ, R191, 0x800, RZ, 0xc0, !PT ;  /* 0x00000800bfff7812 */ /* 0x000fe4000788c0ff */
[----:B0-----:R-:W-:-:S11]  /*4c9c0*/  PRMT R3, R70, 0x7772, RZ ;  /* 0x0000777246037816 */ /* 0x001fd600000000ff */
[----:B------:R0:W-:Y:S01]  /*4c9d0*/  @P4 STG.E.U8 desc[UR6][R64.64], R3 ;  /* 0x0000000340004986 */ /* 0x0001e2000c101106 */
[----:B------:R-:W-:Y:S02]  /*4c9e0*/  LOP3.LUT P4, RZ, R191, 0x400, RZ, 0xc0, !PT ;  /* 0x00000400bfff7812 */ /* 0x000fe4000788c0ff */
[----:B------:R-:W-:-:S11]  /*4c9f0*/  PRMT R70, R70, 0x7773, RZ ;  /* 0x0000777346467816 */ /* 0x000fd600000000ff */
[----:B------:R-:W-:Y:S01]  /*4ca00*/  @P4 STG.E.U8 desc[UR6][R62.64], R70 ;  /* 0x000000463e004986 */ /* 0x000fe2000c101106 */
[----:B------:R-:W-:Y:S02]  /*4ca10*/  LOP3.LUT P4, RZ, R191, 0x200, RZ, 0xc0, !PT ;  /* 0x00000200bfff7812 */ /* 0x000fe4000788c0ff */
[----:B0-----:R-:W-:-:S11]  /*4ca20*/  PRMT R3, R71, 0x7770, RZ ;  /* 0x0000777047037816 */ /* 0x001fd600000000ff */
[----:B------:R0:W-:Y:S01]  /*4ca30*/  @P4 STG.E.U8 desc[UR6][R60.64], R3 ;  /* 0x000000033c004986 */ /* 0x0001e2000c101106 */
[----:B------:R-:W-:Y:S02]  /*4ca40*/  LOP3.LUT P4, RZ, R191, 0x100, RZ, 0xc0, !PT ;  /* 0x00000100bfff7812 */ /* 0x000fe4000788c0ff */
[----:B0-----:R-:W-:-:S11]  /*4ca50*/  PRMT R3, R71, 0x7771, RZ ;  /* 0x0000777147037816 */ /* 0x001fd600000000ff */
[----:B------:R0:W-:Y:S01]  /*4ca60*/  @P4 STG.E.U8 desc[UR6][R58.64], R3 ;  /* 0x000000033a004986 */ /* 0x0001e2000c101106 */
[----:B------:R-:W-:Y:S02]  /*4ca70*/  LOP3.LUT P4, RZ, R191, 0x80, RZ, 0xc0, !PT ;  /* 0x00000080bfff7812 */ /* 0x000fe4000788c0ff */
[C---:B------:R-:W-:Y:S02]  /*4ca80*/  LOP3.LUT P3, RZ, R16.reuse, 0x4000000, RZ, 0xc0, !PT ;  /* 0x0400000010ff7812 */ /* 0x040fe4000786c0ff */
[C---:B------:R-:W-:Y:S02]  /*4ca90*/  LOP3.LUT P6, RZ, R16.reuse, 0x8000000, RZ, 0xc0, !PT ;  /* 0x0800000010ff7812 */ /* 0x040fe400078cc0ff */
[----:B------:R-:W-:Y:S02]  /*4caa0*/  LOP3.LUT P2, RZ, R16, 0x20000000, RZ, 0xc0, !PT ;  /* 0x2000000010ff7812 */ /* 0x000fe4000784c0ff */
[C---:B0-----:R-:W-:Y:S02]  /*4cab0*/  PRMT R3, R71.reuse, 0x7772, RZ ;  /* 0x0000777247037816 */ /* 0x041fe400000000ff */
[----:B------:R-:W-:-:S03]  /*4cac0*/  PRMT R71, R71, 0x7773, RZ ;  /* 0x0000777347477816 */ /* 0x000fc600000000ff */
[----:B------:R0:W-:Y:S01]  /*4cad0*/  @P4 STG.E.U8 desc[UR6][R56.64], R3 ;  /* 0x0000000338004986 */ /* 0x0001e2000c101106 */
[----:B------:R-:W-:-:S03]  /*4cae0*/  LOP3.LUT P1, RZ, R15, 0x1, RZ, 0xc0, !PT ;  /* 0x000000010fff7812 */ /* 0x000fc6000782c0ff */
[----:B--2---:R-:W-:Y:S01]  /*4caf0*/  @P3 STG.E.U8 desc[UR6][R54.64], R71 ;  /* 0x0000004736003986 */ /* 0x004fe2000c101106 */
[----:B0-----:R-:W-:-:S05]  /*4cb00*/  PRMT R3, R72, 0x7770, RZ ;  /* 0x0000777048037816 */ /* 0x001fca00000000ff */
[----:B----4-:R0:W-:Y:S01]  /*4cb10*/  @P6 STG.E.U8 desc[UR6][R52.64], R3 ;  /* 0x0000000334006986 */ /* 0x0101e2000c101106 */
[C---:B------:R-:W-:Y:S02]  /*4cb20*/  LOP3.LUT P0, RZ, R15.reuse, 0x4, RZ, 0xc0, !PT ;  /* 0x000000040fff7812 */ /* 0x040fe4000780c0ff */
[----:B------:R-:W-:Y:S02]  /*4cb30*/  LOP3.LUT P5, RZ, R15, 0x8, RZ, 0xc0, !PT ;  /* 0x000000080fff7812 */ /* 0x000fe400078ac0ff */
[----:B0-----:R-:W-:-:S05]  /*4cb40*/  PRMT R3, R72, 0x7771, RZ ;  /* 0x0000777148037816 */ /* 0x001fca00000000ff */
[----:B------:R0:W-:Y:S02]  /*4cb50*/  @P2 STG.E.U8 desc[UR6][R50.64], R3 ;  /* 0x0000000332002986 */ /* 0x0001e4000c101106 */
[C---:B0-----:R-:W-:Y:S02]  /*4cb60*/  PRMT R3, R72.reuse, 0x7772, RZ ;  /* 0x0000777248037816 */ /* 0x041fe400000000ff */
[----:B------:R-:W-:-:S03]  /*4cb70*/  PRMT R72, R72, 0x7773, RZ ;  /* 0x0000777348487816 */ /* 0x000fc600000000ff */
[----:B------:R0:W-:Y:S04]  /*4cb80*/  @P1 STG.E.U8 desc[UR6][R48.64], R3 ;  /* 0x0000000330001986 */ /* 0x0001e8000c101106 */
[----:B------:R-:W-:Y:S01]  /*4cb90*/  @P0 STG.E.U8 desc[UR6][R168.64], R72 ;  /* 0x00000048a8000986 */ /* 0x000fe2000c101106 */
[----:B0-----:R-:W-:-:S05]  /*4cba0*/  PRMT R3, R73, 0x7770, RZ ;  /* 0x0000777049037816 */ /* 0x001fca00000000ff */
[----:B---3--:R0:W-:Y:S04]  /*4cbb0*/  @P5 STG.E.U8 desc[UR6][R170.64], R3 ;  /* 0x00000003aa005986 */ /* 0x0081e8000c101106 */
[----:B0-----:R-:W2:Y:S04]  /*4cbc0*/  LDL.LU.64 R170, [R1+0xb30] ;  /* 0x000b300001aa7983 */ /* 0x001ea80000300a00 */
[----:B------:R-:W3:Y:S04]  /*4cbd0*/  LDL.LU.64 R54, [R1+0xb28] ;  /* 0x000b280001367983 */ /* 0x000ee80000300a00 */
        /* <DEDUP_REMOVED lines=20> */
[----:B--2---:R0:W-:Y:S04]  /*4cd20*/  @P2 STG.E.U8 desc[UR6][R170.64], R3 ;  /* 0x00000003aa002986 */ /* 0x0041e8000c101106 */
[----:B0-----:R-:W2:Y:S04]  /*4cd30*/  LDL.LU.64 R170, [R1+0xb00] ;  /* 0x000b000001aa7983 */ /* 0x001ea80000300a00 */
[----:B------:R-:W2:Y:S02]  /*4cd40*/  LDL.LU.64 R66, [R1+0xaf8] ;  /* 0x000af80001427983 */ /* 0x000ea40000300a00 */
[----:B------:R-:W-:-:S02]  /*4cd50*/  @P4 LOP3.LUT R191, R191, 0x8, RZ, 0xfc, !PT ;  /* 0x00000008bfbf4812 */ /* 0x000fc400078efcff */
[----:B------:R-:W-:Y:S01]  /*4cd60*/  LOP3.LUT P4, RZ, R15, 0x80000, RZ, 0xc0, !PT ;  /* 0x000800000fff7812 */ /* 0x000fe2000788c0ff */
[----:B------:R-:W2:Y:S01]  /*4cd70*/  LDL.LU.64 R64, [R1+0xaf0] ;  /* 0x000af00001407983 */ /* 0x000ea20000300a00 */
[----:B------:R-:W-:-:S03]  /*4cd80*/  LOP3.LUT R191, R191, 0xffffffef, RZ, 0xc0, !PT ;  /* 0xffffffefbfbf7812 */ /* 0x000fc600078ec0ff */
[----:B------:R-:W2:Y:S01]  /*4cd90*/  LDL.LU.64 R62, [R1+0xae8] ;  /* 0x000ae800013e7983 */ /* 0x000ea20000300a00 */
[----:B------:R-:W-:-:S03]  /*4cda0*/  LOP3.LUT P1, RZ, R15, 0x100, RZ, 0xc0, !PT ;  /* 0x000001000fff7812 */ /* 0x000fc6000782c0ff */
[----:B------:R-:W2:Y:S04]  /*4cdb0*/  LDL.LU.64 R60, [R1+0xae0] ;  /* 0x000ae000013c7983 */ /* 0x000ea80000300a00 */
[----:B------:R-:W-:Y:S01]  /*4cdc0*/  @P4 LOP3.LUT R191, R191, 0x10, RZ, 0xfc, !PT ;  /* 0x00000010bfbf4812 */ /* 0x000fe200078efcff */
[----:B------:R-:W2:Y:S01]  /*4cdd0*/  LDL.LU.64 R58, [R1+0xad8] ;  /* 0x000ad800013a7983 */ /* 0x000ea20000300a00 */
[----:B------:R-:W-:Y:S02]  /*4cde0*/  LOP3.LUT P4, RZ, R15, 0x40000, RZ, 0xc0, !PT ;  /* 0x000400000fff7812 */ /* 0x000fe4000788c0ff */
[----:B------:R-:W-:Y:S01]  /*4cdf0*/  LOP3.LUT R191, R191, 0xffffffdf, RZ, 0xc0, !PT ;  /* 0xffffffdfbfbf7812 */ /* 0x000fe200078ec0ff */
[----:B------:R-:W2:Y:S01]  /*4ce00*/  LDL.LU.64 R56, [R1+0xad0] ;  /* 0x000ad00001387983 */ /* 0x000ea20000300a00 */
[----:B------:R-:W-:-:S09]  /*4ce10*/  LOP3.LUT P0, RZ, R15, 0x400, RZ, 0xc0, !PT ;  /* 0x000004000fff7812 */ /* 0x000fd2000780c0ff */
[----:B------:R-:W-:Y:S02]  /*4ce20*/  @P4 LOP3.LUT R191, R191, 0x20, RZ, 0xfc, !PT ;  /* 0x00000020bfbf4812 */ /* 0x000fe400078efcff */
[C---:B------:R-:W-:Y:S02]  /*4ce30*/  LOP3.LUT P4, RZ, R15.reuse, 0x10000, RZ, 0xc0, !PT ;  /* 0x000100000fff7812 */ /* 0x040fe4000788c0ff */
[----:B------:R-:W-:Y:S02]  /*4ce40*/  LOP3.LUT P5, RZ, R15, 0x800, RZ, 0xc0, !PT ;  /* 0x000008000fff7812 */ /* 0x000fe400078ac0ff */
[----:B------:R-:W-:Y:S02]  /*4ce50*/  LOP3.LUT R191, R191, 0xffffffbf, RZ, 0xc0, !PT ;  /* 0xffffffbfbfbf7812 */ /* 0x000fe400078ec0ff */
[C---:B------:R-:W-:Y:S02]  /*4ce60*/  PRMT R3, R73.reuse, 0x7772, RZ ;  /* 0x0000777249037816 */ /* 0x040fe400000000ff */
[----:B------:R-:W-:-:S03]  /*4ce70*/  PRMT R73, R73, 0x7773, RZ ;  /* 0x0000777349497816 */ /* 0x000fc600000000ff */
[----:B---3--:R0:W-:Y:S02]  /*4ce80*/  @P1 STG.E.U8 desc[UR6][R54.64], R3 ;  /* 0x0000000336001986 */ /* 0x0081e4000c101106 */
[----:B------:R-:W-:Y:S02]  /*4ce90*/  @P4 LOP3.LUT R191, R191, 0x40, RZ, 0xfc, !PT ;  /* 0x00000040bfbf4812 */ /* 0x000fe400078efcff */
[----:B------:R-:W-:Y:S01]  /*4cea0*/  LOP3.LUT P4, RZ, R15, 0x2000, RZ, 0xc0, !PT ;  /* 0x000020000fff7812 */ /* 0x000fe2000788c0ff */
[----:B----4-:R1:W-:Y:S01]  /*4ceb0*/  @P0 STG.E.U8 desc[UR6][R52.64], R73 ;  /* 0x0000004934000986 */ /* 0x0103e2000c101106 */
[----:B0-----:R-:W-:-:S03]  /*4cec0*/  PRMT R3, R74, 0x7770, RZ ;  /* 0x000077704a037816 */ /* 0x001fc600000000ff */
[----:B------:R-:W3:Y:S04]  /*4ced0*/  LDL.LU.64 R54, [R1+0xac8] ;  /* 0x000ac80001367983 */ /* 0x000ee80000300a00 */
[----:B------:R0:W-:Y:S04]  /*4cee0*/  @P5 STG.E.U8 desc[UR6][R50.64], R3 ;  /* 0x0000000332005986 */ /* 0x0001e8000c101106 */
[----:B-1----:R-:W4:Y:S01]  /*4cef0*/  LDL.LU.64 R52, [R1+0xac0] ;  /* 0x000ac00001347983 */ /* 0x002f220000300a00 */
[----:B0-----:R-:W-:-:S03]  /*4cf00*/  PRMT R3, R74, 0x7771, RZ ;  /* 0x000077714a037816 */ /* 0x001fc600000000ff */
[----:B------:R-:W4:Y:S04]  /*4cf10*/  LDL.LU.64 R50, [R1+0xab8] ;  /* 0x000ab80001327983 */ /* 0x000f280000300a00 */
[----:B------:R0:W-:Y:S01]  /*4cf20*/  @P4 STG.E.U8 desc[UR6][R48.64], R3 ;  /* 0x0000000330004986 */ /* 0x0001e2000c101106 */
[C---:B------:R-:W-:Y:S02]  /*4cf30*/  LOP3.LUT P4, RZ, R191.reuse, 0x40, RZ, 0xc0, !PT ;  /* 0x00000040bfff7812 */ /* 0x040fe4000788c0ff */
[----:B0-----:R-:W-:Y:S01]  /*4cf40*/  PRMT R3, R74, 0x7772, RZ ;  /* 0x000077724a037816 */ /* 0x001fe200000000ff */
[----:B------:R-:W4:Y:S10]  /*4cf50*/  LDL.LU.64 R48, [R1+0xab0] ;  /* 0x000ab00001307983 */ /* 0x000f340000300a00 */
[----:B------:R0:W-:Y:S01]  /*4cf60*/  @P4 STG.E.U8 desc[UR6][R168.64], R3 ;  /* 0x00000003a8004986 */ /* 0x0001e2000c101106 */
[----:B------:R-:W-:-:S02]  /*4cf70*/  LOP3.LUT P4, RZ, R191, 0x20, RZ, 0xc0, !PT ;  /* 0x00000020bfff7812 */ /* 0x000fc4000788c0ff */
[----:B------:R-:W-:Y:S01]  /*4cf80*/  PRMT R74, R74, 0x7773, RZ ;  /* 0x000077734a4a7816 */ /* 0x000fe200000000ff */
[----:B0-----:R-:W4:Y:S10]  /*4cf90*/  LDL.LU.64 R168, [R1+0xaa8] ;  /* 0x000aa80001a87983 */ /* 0x001f340000300a00 */
[----:B--2---:R0:W-:Y:S04]  /*4cfa0*/  @P4 STG.E.U8 desc[UR6][R170.64], R74 ;  /* 0x0000004aaa004986 */ /* 0x0041e8000c101106 */
[----:B0-----:R-:W2:Y:S01]  /*4cfb0*/  LDL.LU.64 R170, [R1+0xaa0] ;  /* 0x000aa00001aa7983 */ /* 0x001ea20000300a00 */
[----:B------:R-:W-:-:S02]  /*4cfc0*/  LOP3.LUT P4, RZ, R191, 0x10, RZ, 0xc0, !PT ;  /* 0x00000010bfff7812 */ /* 0x000fc4000788c0ff */
[----:B------:R-:W-:-:S11]  /*4cfd0*/  PRMT R3, R75, 0x7770, RZ ;  /* 0x000077704b037816 */ /* 0x000fd600000000ff */
[----:B------:R0:W-:Y:S01]  /*4cfe0*/  @P4 STG.E.U8 desc[UR6][R66.64], R3 ;  /* 0x0000000342004986 */ /* 0x0001e2000c101106 */
[----:B------:R-:W-:Y:S02]  /*4cff0*/  LOP3.LUT P4, RZ, R191, 0x8, RZ, 0xc0, !PT ;  /* 0x00000008bfff7812 */ /* 0x000fe4000788c0ff */
[----:B0-----:R-:W-:-:S11]  /*4d000*/  PRMT R3, R75, 0x7771, RZ ;  /* 0x000077714b037816 */ /* 0x001fd600000000ff */
        /* <DEDUP_REMOVED lines=8> */
[----:B0-----:R-:W-:Y:S02]  /*4d090*/  PRMT R3, R76, 0x7770, RZ ;  /* 0x000077704c037816 */ /* 0x001fe400000000ff */
[----:B------:R-:W-:-:S09]  /*4d0a0*/  LOP3.LUT P3, RZ, R14, 0x1, RZ, 0xc0, !PT ;  /* 0x000000010eff7812 */ /* 0x000fd2000786c0ff */
[----:B------:R0:W-:Y:S01]  /*4d0b0*/  @P4 STG.E.U8 desc[UR6][R58.64], R3 ;  /* 0x000000033a004986 */ /* 0x0001e2000c101106 */
[----:B------:R-:W-:Y:S02]  /*4d0c0*/  LOP3.LUT P4, RZ, R16, 0x80000000, RZ, 0xc0, !PT ;  /* 0x8000000010ff7812 */ /* 0x000fe4000788c0ff */
[C---:B------:R-:W-:Y:S02]  /*4d0d0*/  LOP3.LUT P6, RZ, R14.reuse, 0x4, RZ, 0xc0, !PT ;  /* 0x000000040eff7812 */ /* 0x040fe400078cc0ff */
[----:B------:R-:W-:Y:S02]  /*4d0e0*/  LOP3.LUT P2, RZ, R14, 0x8, RZ, 0xc0, !PT ;  /* 0x000000080eff7812 */ /* 0x000fe4000784c0ff */
[----:B0-----:R-:W-:-:S07]  /*4d0f0*/  PRMT R3, R76, 0x7771, RZ ;  /* 0x000077714c037816 */ /* 0x001fce00000000ff */
[----:B------:R0:W-:Y:S01]  /*4d100*/  @P4 STG.E.U8 desc[UR6][R56.64], R3 ;  /* 0x0000000338004986 */ /* 0x0001e2000c101106 */
[----:B------:R-:W-:Y:S02]  /*4d110*/  LOP3.LUT P1, RZ, R14, 0x20, RZ, 0xc0, !PT ;  /* 0x000000200eff7812 */ /* 0x000fe4000782c0ff */
[C---:B0-----:R-:W-:Y:S02]  /*4d120*/  PRMT R3, R76.reuse, 0x7772, RZ ;  /* 0x000077724c037816 */ /* 0x041fe400000000ff */
[----:B------:R-:W-:-:S03]  /*4d130*/  PRMT R76, R76, 0x7773, RZ ;  /* 0x000077734c4c7816 */ /* 0x000fc600000000ff */
[----:B---3--:R0:W-:Y:S01]  /*4d140*/  @P3 STG.E.U8 desc[UR6][R54.64], R3 ;  /* 0x0000000336003986 */ /* 0x0081e2000c101106 */
[C---:B------:R-:W-:Y:S02]  /*4d150*/  LOP3.LUT P0, RZ, R14.reuse, 0x100, RZ, 0xc0, !PT ;  /* 0x000001000eff7812 */ /* 0x040fe4000780c0ff */
[----:B------:R-:W-:Y:S01]  /*4d160*/  LOP3.LUT P5, RZ, R14, 0x400, RZ, 0xc0, !PT ;  /* 0x000004000eff7812 */ /* 0x000fe200078ac0ff */
[----:B----4-:R-:W-:Y:S01]  /*4d170*/  @P6 STG.E.U8 desc[UR6][R52.64], R76 ;  /* 0x0000004c34006986 */ /* 0x010fe2000c101106 */
[----:B0-----:R-:W-:-:S05]  /*4d180*/  PRMT R3, R77, 0x7770, RZ ;  /* 0x000077704d037816 */ /* 0x001fca00000000ff */
[----:B------:R0:W-:Y:S02]  /*4d190*/  @P2 STG.E.U8 desc[UR6][R50.64], R3 ;  /* 0x0000000332002986 */ /* 0x0001e4000c101106 */
[----:B0-----:R-:W-:-:S05]  /*4d1a0*/  PRMT R3, R77, 0x7771, RZ ;  /* 0x000077714d037816 */ /* 0x001fca00000000ff */
[----:B------:R0:W-:Y:S02]  /*4d1b0*/  @P1 STG.E.U8 desc[UR6][R48.64], R3 ;  /* 0x0000000330001986 */ /* 0x0001e4000c101106 */
[C---:B0-----:R-:W-:Y:S02]  /*4d1c0*/  PRMT R3, R77.reuse, 0x7772, RZ ;  /* 0x000077724d037816 */ /* 0x041fe400000000ff */
[----:B------:R-:W-:-:S03]  /*4d1d0*/  PRMT R77, R77, 0x7773, RZ ;  /* 0x000077734d4d7816 */ /* 0x000fc600000000ff */
[----:B------:R-:W-:Y:S04]  /*4d1e0*/  @P0 STG.E.U8 desc[UR6][R168.64], R3 ;  /* 0x00000003a8000986 */ /* 0x000fe8000c101106 */
[----:B--2---:R0:W-:Y:S04]  /*4d1f0*/  @P5 STG.E.U8 desc[UR6][R170.64], R77 ;  /* 0x0000004daa005986 */ /* 0x0041e8000c101106 */
        /* <DEDUP_REMOVED lines=26> */
[----:B------:R-:W2:Y:S01]  /*4d3a0*/  LDL.LU.64 R64, [R1+0xa58] ;  /* 0x000a580001407983 */ /* 0x000ea20000300a00 */
[----:B------:R-:W-:Y:S02]  /*4d3b0*/  LOP3.LUT P4, RZ, R9, 0x1000, RZ, 0xc0, !PT ;  /* 0x0000100009ff7812 */ /* 0x000fe4000788c0ff */
[----:B------:R-:W-:Y:S01]  /*4d3c0*/  LOP3.LUT R16, R16, 0xefffffff, RZ, 0xc0, !PT ;  /* 0xefffffff10107812 */ /* 0x000fe200078ec0ff */
[----:B------:R-:W2:Y:S04]  /*4d3d0*/  LDL.LU.64 R62, [R1+0xa50] ;  /* 0x000a5000013e7983 */ /* 0x000ea80000300a00 */
[----:B------:R-:W2:Y:S01]  /*4d3e0*/  LDL.LU.64 R60, [R1+0xa48] ;  /* 0x000a4800013c7983 */ /* 0x000ea20000300a00 */
[C---:B------:R-:W-:Y:S02]  /*4d3f0*/  LOP3.LUT P1, RZ, R14.reuse, 0x2000, RZ, 0xc0, !PT ;  /* 0x000020000eff7812 */ /* 0x040fe4000782c0ff */
[----:B------:R-:W-:Y:S01]  /*4d400*/  LOP3.LUT P0, RZ, R14, 0x10000, RZ, 0xc0, !PT ;  /* 0x000100000eff7812 */ /* 0x000fe2000780c0ff */
[----:B------:R-:W2:Y:S02]  /*4d410*/  LDL.LU.64 R58, [R1+0xa40] ;  /* 0x000a4000013a7983 */ /* 0x000ea40000300a00 */
[----:B------:R-:W-:-:S02]  /*4d420*/  @P4 LOP3.LUT R16, R16, 0x10000000, RZ, 0xfc, !PT ;  /* 0x1000000010104812 */ /* 0x000fc400078efcff */
[----:B------:R-:W-:Y:S01]  /*4d430*/  LOP3.LUT P4, RZ, R14, 0x1000000, RZ, 0xc0, !PT ;  /* 0x010000000eff7812 */ /* 0x000fe2000788c0ff */
[----:B------:R-:W2:Y:S01]  /*4d440*/  LDL.LU.64 R56, [R1+0xa38] ;  /* 0x000a380001387983 */ /* 0x000ea20000300a00 */
[----:B------:R-:W-:-:S11]  /*4d450*/  LOP3.LUT R16, R16, 0xdfffffff, RZ, 0xc0, !PT ;  /* 0xdfffffff10107812 */ /* 0x000fd600078ec0ff */
[----:B------:R-:W-:Y:S02]  /*4d460*/  @P4 LOP3.LUT R16, R16, 0x20000000, RZ, 0xfc, !PT ;  /* 0x2000000010104812 */ /* 0x000fe400078efcff */
[----:B------:R-:W-:Y:S02]  /*4d470*/  LOP3.LUT P4, RZ, R14, 0x200000, RZ, 0xc0, !PT ;  /* 0x002000000eff7812 */ /* 0x000fe4000788c0ff */
[----:B------:R-:W-:Y:S02]  /*4d480*/  LOP3.LUT R16, R16, 0xbfffffff, RZ, 0xc0, !PT ;  /* 0xbfffffff10107812 */ /* 0x000fe400078ec0ff */
[----:B------:R-:W-:Y:S02]  /*4d490*/  PRMT R3, R78, 0x7771, RZ ;  /* 0x000077714e037816 */ /* 0x000fe400000000ff */
[----:B------:R-:W-:-:S03]  /*4d4a0*/  LOP3.LUT P5, RZ, R14, 0x40000, RZ, 0xc0, !PT ;  /* 0x000400000eff7812 */ /* 0x000fc600078ac0ff */
[----:B---3--:R0:W-:Y:S04]  /*4d4b0*/  @P1 STG.E.U8 desc[UR6][R54.64], R3 ;  /* 0x0000000336001986 */ /* 0x0081e8000c101106 */
[----:B------:R-:W-:Y:S02]  /*4d4c0*/  @P4 LOP3.LUT R16, R16, 0x40000000, RZ, 0xfc, !PT ;  /* 0x4000000010104812 */ /* 0x000fe400078efcff */
[----:B------:R-:W-:Y:S02]  /*4d4d0*/  LOP3.LUT P4, RZ, R14, 0x80000, RZ, 0xc0, !PT ;  /* 0x000800000eff7812 */ /* 0x000fe4000788c0ff */
[C---:B0-----:R-:W-:Y:S01]  /*4d4e0*/  PRMT R3, R78.reuse, 0x7772, RZ ;  /* 0x000077724e037816 */ /* 0x041fe200000000ff */
[----:B------:R-:W3:Y:S01]  /*4d4f0*/  LDL.LU.64 R54, [R1+0xa30] ;  /* 0x000a300001367983 */ /* 0x000ee20000300a00 */
[----:B------:R-:W-:-:S03]  /*4d500*/  PRMT R78, R78, 0x7773, RZ ;  /* 0x000077734e4e7816 */ /* 0x000fc600000000ff */
[----:B----4-:R0:W-:Y:S04]  /*4d510*/  @P0 STG.E.U8 desc[UR6][R52.64], R3 ;  /* 0x0000000334000986 */ /* 0x0101e8000c101106 */
[----:B------:R1:W-:Y:S01]  /*4d520*/  @P5 STG.E.U8 desc[UR6][R50.64], R78 ;  /* 0x0000004e32005986 */ /* 0x0003e2000c101106 */
[----:B0-----:R-:W-:-:S03]  /*4d530*/  PRMT R3, R79, 0x7770, RZ ;  /* 0x000077704f037816 */ /* 0x001fc600000000ff */
[----:B------:R-:W4:Y:S04]  /*4d540*/  LDL.LU.64 R52, [R1+0xa28] ;  /* 0x000a280001347983 */ /* 0x000f280000300a00 */
[----:B------:R0:W-:Y:S01]  /*4d550*/  @P4 STG.E.U8 desc[UR6][R48.64], R3 ;  /* 0x0000000330004986 */ /* 0x0001e2000c101106 */
[----:B------:R-:W-:-:S03]  /*4d560*/  LOP3.LUT P4, RZ, R16, 0x40000000, RZ, 0xc0, !PT ;  /* 0x4000000010ff7812 */ /* 0x000fc6000788c0ff */
[----:B-1----:R-:W4:Y:S01]  /*4d570*/  LDL.LU.64 R50, [R1+0xa20] ;  /* 0x000a200001327983 */ /* 0x002f220000300a00 */
[----:B0-----:R-:W-:-:S03]  /*4d580*/  PRMT R3, R79, 0x7771, RZ ;  /* 0x000077714f037816 */ /* 0x001fc600000000ff */
[----:B------:R-:W4:Y:S06]  /*4d590*/  LDL.LU.64 R48, [R1+0xa18] ;  /* 0x000a180001307983 */ /* 0x000f2c0000300a00 */
[----:B------:R0:W-:Y:S01]  /*4d5a0*/  @P4 STG.E.U8 desc[UR6][R168.64], R3 ;  /* 0x00000003a8004986 */ /* 0x0001e2000c101106 */
[----:B------:R-:W-:-:S03]  /*4d5b0*/  LOP3.LUT P4, RZ, R16, 0x20000000, RZ, 0xc0, !PT ;  /* 0x2000000010ff7812 */ /* 0x000fc6000788c0ff */
[----:B0-----:R-:W4:Y:S01]  /*4d5c0*/  LDL.LU.64 R168, [R1+0xa10] ;  /* 0x000a100001a87983 */ /* 0x001f220000300a00 */
[----:B------:R-:W-:-:S09]  /*4d5d0*/  PRMT R3, R79, 0x7772, RZ ;  /* 0x000077724f037816 */ /* 0x000fd200000000ff */
[----:B--2---:R0:W-:Y:S04]  /*4d5e0*/  @P4 STG.E.U8 desc[UR6][R170.64], R3 ;  /* 0x00000003aa004986 */ /* 0x0041e8000c101106 */
[----:B0-----:R-:W2:Y:S01]  /*4d5f0*/  LDL.LU.64 R170, [R1+0xa08] ;  /* 0x000a080001aa7983 */ /* 0x001ea20000300a00 */
[----:B------:R-:W-:Y:S02]  /*4d600*/  LOP3.LUT P4, RZ, R16, 0x10000000, RZ, 0xc0, !PT ;  /* 0x1000000010ff7812 */ /* 0x000fe4000788c0ff */
[----:B------:R-:W-:Y:S02]  /*4d610*/  PRMT R79, R79, 0x7773, RZ ;  /* 0x000077734f4f7816 */ /* 0x000fe400000000ff */
[----:B------:R-:W-:-:S09]  /*4d620*/  PRMT R3, R80, 0x7770, RZ ;  /* 0x0000777050037816 */ /* 0x000fd200000000ff */
[----:B------:R-:W-:Y:S01]  /*4d630*/  @P4 STG.E.U8 desc[UR6][R66.64], R79 ;  /* 0x0000004f42004986 */ /* 0x000fe2000c101106 */
[----:B------:R-:W-:-:S13]  /*4d640*/  LOP3.LUT P4, RZ, R16, 0x8000000, RZ, 0xc0, !PT ;  /* 0x0800000010ff7812 */ /* 0x000fda000788c0ff */
        /* <DEDUP_REMOVED lines=8> */
[----:B------:R-:W-:Y:S02]  /*4d6d0*/  PRMT R80, R80, 0x7773, RZ ;  /* 0x0000777350507816 */ /* 0x000fe400000000ff */
[----:B------:R-:W-:-:S09]  /*4d6e0*/  LOP3.LUT P3, RZ, R13, 0x20000, RZ, 0xc0, !PT ;  /* 0x000200000dff7812 */ /* 0x000fd2000786c0ff */
[----:B------:R-:W-:Y:S01]  /*4d6f0*/  @P4 STG.E.U8 desc[UR6][R58.64], R80 ;  /* 0x000000503a004986 */ /* 0x000fe2000c101106 */
[----:B------:R-:W-:Y:S02]  /*4d700*/  LOP3.LUT P4, RZ, R16, 0x800000, RZ, 0xc0, !PT ;  /* 0x0080000010ff7812 */ /* 0x000fe4000788c0ff */
[----:B0-----:R-:W-:Y:S02]  /*4d710*/  PRMT R3, R81, 0x7770, RZ ;  /* 0x0000777051037816 */ /* 0x001fe400000000ff */
[C---:B------:R-:W-:Y:S02]  /*4d720*/  LOP3.LUT P6, RZ, R13.reuse, 0x2000, RZ, 0xc0, !PT ;  /* 0x000020000dff7812 */ /* 0x040fe400078cc0ff */
[C---:B------:R-:W-:Y:S02]  /*4d730*/  LOP3.LUT P2, RZ, R13.reuse, 0x10000, RZ, 0xc0, !PT ;  /* 0x000100000dff7812 */ /* 0x040fe4000784c0ff */
[----:B------:R-:W-:-:S05]  /*4d740*/  LOP3.LUT P1, RZ, R13, 0x800, RZ, 0xc0, !PT ;  /* 0x000008000dff7812 */ /* 0x000fca000782c0ff */
[----:B------:R0:W-:Y:S01]  /*4d750*/  @P4 STG.E.U8 desc[UR6][R56.64], R3 ;  /* 0x0000000338004986 */ /* 0x0001e2000c101106 */
[----:B------:R-:W-:Y:S02]  /*4d760*/  LOP3.LUT P0, RZ, R13, 0x4000, RZ, 0xc0, !PT ;  /* 0x000040000dff7812 */ /* 0x000fe4000780c0ff */
[----:B0-----:R-:W-:-:S05]  /*4d770*/  PRMT R3, R81, 0x7771, RZ ;  /* 0x0000777151037816 */ /* 0x001fca00000000ff */
[----:B---3--:R0:W-:Y:S01]  /*4d780*/  @P3 STG.E.U8 desc[UR6][R54.64], R3 ;  /* 0x0000000336003986 */ /* 0x0081e2000c101106 */
[----:B------:R-:W-:Y:S02]  /*4d790*/  LOP3.LUT P5, RZ, R13, 0x200, RZ, 0xc0, !PT ;  /* 0x000002000dff7812 */ /* 0x000fe400078ac0ff */
[C---:B0-----:R-:W-:Y:S02]  /*4d7a0*/  PRMT R3, R81.reuse, 0x7772, RZ ;  /* 0x0000777251037816 */ /* 0x041fe400000000ff */
[----:B------:R-:W-:-:S03]  /*4d7b0*/  PRMT R81, R81, 0x7773, RZ ;  /* 0x0000777351517816 */ /* 0x000fc600000000ff */
[----:B----4-:R0:W-:Y:S04]  /*4d7c0*/  @P6 STG.E.U8 desc[UR6][R52.64], R3 ;  /* 0x0000000334006986 */ /* 0x0101e8000c101106 */
[----:B------:R-:W-:Y:S01]  /*4d7d0*/  @P2 STG.E.U8 desc[UR6][R50.64], R81 ;  /* 0x0000005132002986 */ /* 0x000fe2000c101106 */
[----:B0-----:R-:W-:-:S05]  /*4d7e0*/  PRMT R3, R82, 0x7770, RZ ;  /* 0x0000777052037816 */ /* 0x001fca00000000ff */
[----:B------:R0:W-:Y:S02]  /*4d7f0*/  @P1 STG.E.U8 desc[UR6][R48.64], R3 ;  /* 0x0000000330001986 */ /* 0x0001e4000c101106 */
[----:B0-----:R-:W-:-:S05]  /*4d800*/  PRMT R3, R82, 0x7771, RZ ;  /* 0x0000777152037816 */ /* 0x001fca00000000ff */
[----:B------:R0:W-:Y:S02]  /*4d810*/  @P0 STG.E.U8 desc[UR6][R168.64], R3 ;  /* 0x00000003a8000986 */ /* 0x0001e4000c101106 */
[----:B0-----:R-:W-:-:S05]  /*4d820*/  PRMT R3, R82, 0x7772, RZ ;  /* 0x0000777252037816 */ /* 0x001fca00000000ff */
        /* <DEDUP_REMOVED lines=25> */
[----:B------:R-:W2:Y:S04]  /*4d9c0*/  LDL.LU.64 R66, [R1+0x9c8] ;  /* 0x0009c80001427983 */ /* 0x000ea80000300a00 */
[----:B------:R-:W2:Y:S04]  /*4d9d0*/  LDL.LU.64 R64, [R1+0x9c0] ;  /* 0x0009c00001407983 */ /* 0x000ea80000300a00 */
[----:B------:R-:W2:Y:S01]  /*4d9e0*/  LDL.LU.64 R62, [R1+0x9b8] ;  /* 0x0009b800013e7983 */ /* 0x000ea20000300a00 */
[----:B------:R-:W-:-:S02]  /*4d9f0*/  @P4 LOP3.LUT R16, R16, 0x80000, RZ, 0xfc, !PT ;  /* 0x0008000010104812 */ /* 0x000fc400078efcff */
[C---:B------:R-:W-:Y:S01]  /*4da00*/  LOP3.LUT P4, RZ, R13.reuse, 0x40000, RZ, 0xc0, !PT ;  /* 0x000400000dff7812 */ /* 0x040fe2000788c0ff */
[----:B------:R-:W2:Y:S01]  /*4da10*/  LDL.LU.64 R60, [R1+0x9b0] ;  /* 0x0009b000013c7983 */ /* 0x000ea20000300a00 */
[----:B------:R-:W-:Y:S02]  /*4da20*/  LOP3.LUT R16, R16, 0xffefffff, RZ, 0xc0, !PT ;  /* 0xffefffff10107812 */ /* 0x000fe400078ec0ff */
[C---:B------:R-:W-:Y:S01]  /*4da30*/  LOP3.LUT P1, RZ, R13.reuse, 0x80, RZ, 0xc0, !PT ;  /* 0x000000800dff7812 */ /* 0x040fe2000782c0ff */
[----:B------:R-:W2:Y:S01]  /*4da40*/  LDL.LU.64 R58, [R1+0x9a8] ;  /* 0x0009a800013a7983 */ /* 0x000ea20000300a00 */
[----:B------:R-:W-:Y:S02]  /*4da50*/  LOP3.LUT P0, RZ, R13, 0x400, RZ, 0xc0, !PT ;  /* 0x000004000dff7812 */ /* 0x000fe4000780c0ff */
[----:B------:R-:W-:Y:S01]  /*4da60*/  PRMT R3, R83, 0x7770, RZ ;  /* 0x0000777053037816 */ /* 0x000fe200000000ff */
[----:B------:R-:W2:Y:S04]  /*4da70*/  LDL.LU.64 R56, [R1+0x9a0] ;  /* 0x0009a00001387983 */ /* 0x000ea80000300a00 */
[----:B------:R-:W-:-:S02]  /*4da80*/  @P4 LOP3.LUT R16, R16, 0x100000, RZ, 0xfc, !PT ;  /* 0x0010000010104812 */ /* 0x000fc400078efcff */
[----:B------:R-:W-:Y:S02]  /*4da90*/  LOP3.LUT P4, RZ, R14, 0x8000000, RZ, 0xc0, !PT ;  /* 0x080000000eff7812 */ /* 0x000fe4000788c0ff */
[----:B------:R-:W-:Y:S01]  /*4daa0*/  LOP3.LUT R16, R16, 0xffdfffff, RZ, 0xc0, !PT ;  /* 0xffdfffff10107812 */ /* 0x000fe200078ec0ff */
[----:B---3--:R0:W-:Y:S01]  /*4dab0*/  @P1 STG.E.U8 desc[UR6][R54.64], R3 ;  /* 0x0000000336001986 */ /* 0x0081e2000c101106 */
[----:B------:R-:W-:-:S09]  /*4dac0*/  LOP3.LUT P5, RZ, R9, 0x800, RZ, 0xc0, !PT ;  /* 0x0000080009ff7812 */ /* 0x000fd200078ac0ff */
[----:B------:R-:W-:Y:S02]  /*4dad0*/  @P4 LOP3.LUT R16, R16, 0x200000, RZ, 0xfc, !PT ;  /* 0x0020000010104812 */ /* 0x000fe400078efcff */
[----:B------:R-:W-:Y:S01]  /*4dae0*/  LOP3.LUT P4, RZ, R14, 0x4000000, RZ, 0xc0, !PT ;  /* 0x040000000eff7812 */ /* 0x000fe2000788c0ff */
[----:B0-----:R-:W3:Y:S01]  /*4daf0*/  LDL.LU.64 R54, [R1+0x998] ;  /* 0x0009980001367983 */ /* 0x001ee20000300a00 */
[----:B------:R-:W-:Y:S02]  /*4db00*/  LOP3.LUT R16, R16, 0xffbfffff, RZ, 0xc0, !PT ;  /* 0xffbfffff10107812 */ /* 0x000fe400078ec0ff */
[----:B------:R-:W-:-:S05]  /*4db10*/  PRMT R3, R83, 0x7771, RZ ;  /* 0x0000777153037816 */ /* 0x000fca00000000ff */
[----:B----4-:R0:W-:Y:S04]  /*4db20*/  @P0 STG.E.U8 desc[UR6][R52.64], R3 ;  /* 0x0000000334000986 */ /* 0x0101e8000c101106 */
[----:B------:R-:W-:Y:S02]  /*4db30*/  @P4 LOP3.LUT R16, R16, 0x400000, RZ, 0xfc, !PT ;  /* 0x0040000010104812 */ /* 0x000fe400078efcff */
[----:B------:R-:W-:Y:S02]  /*4db40*/  LOP3.LUT P4, RZ, R9, 0x200, RZ, 0xc0, !PT ;  /* 0x0000020009ff7812 */ /* 0x000fe4000788c0ff */
[C---:B0-----:R-:W-:Y:S01]  /*4db50*/  PRMT R3, R83.reuse, 0x7772, RZ ;  /* 0x0000777253037816 */ /* 0x041fe200000000ff */
[----:B------:R-:W4:Y:S01]  /*4db60*/  LDL.LU.64 R52, [R1+0x990] ;  /* 0x0009900001347983 */ /* 0x000f220000300a00 */
[----:B------:R-:W-:-:S03]  /*4db70*/  PRMT R83, R83, 0x7773, RZ ;  /* 0x0000777353537816 */ /* 0x000fc600000000ff */
[----:B------:R0:W-:Y:S06]  /*4db80*/  @P5 STG.E.U8 desc[UR6][R50.64], R3 ;  /* 0x0000000332005986 */ /* 0x0001ec000c101106 */
[----:B------:R1:W-:Y:S01]  /*4db90*/  @P4 STG.E.U8 desc[UR6][R48.64], R83 ;  /* 0x0000005330004986 */ /* 0x0003e2000c101106 */
[----:B------:R-:W-:-:S03]  /*4dba0*/  LOP3.LUT P4, RZ, R16, 0x400000, RZ, 0xc0, !PT ;  /* 0x0040000010ff7812 */ /* 0x000fc6000788c0ff */
[----:B0-----:R-:W4:Y:S04]  /*4dbb0*/  LDL.LU.64 R50, [R1+0x988] ;  /* 0x0009880001327983 */ /* 0x001f280000300a00 */
[----:B-1----:R-:W4:Y:S01]  /*4dbc0*/  LDL.LU.64 R48, [R1+0x980] ;  /* 0x0009800001307983 */ /* 0x002f220000300a00 */
[----:B------:R-:W-:-:S05]  /*4dbd0*/  PRMT R3, R84, 0x7770, RZ ;  /* 0x0000777054037816 */ /* 0x000fca00000000ff */
[----:B------:R0:W-:Y:S01]  /*4dbe0*/  @P4 STG.E.U8 desc[UR6][R168.64], R3 ;  /* 0x00000003a8004986 */ /* 0x0001e2000c101106 */
[----:B------:R-:W-:-:S03]  /*4dbf0*/  LOP3.LUT P4, RZ, R16, 0x200000, RZ, 0xc0, !PT ;  /* 0x0020000010ff7812 */ /* 0x000fc6000788c0ff */
[----:B0-----:R-:W4:Y:S01]  /*4dc00*/  LDL.LU.64 R168, [R1+0x978] ;  /* 0x0009780001a87983 */ /* 0x001f220000300a00 */
[----:B------:R-:W-:-:S09]  /*4dc10*/  PRMT R3, R84, 0x7771, RZ ;  /* 0x0000777154037816 */ /* 0x000fd200000000ff */
[----:B--2---:R0:W-:Y:S04]  /*4dc20*/  @P4 STG.E.U8 desc[UR6][R170.64], R3 ;  /* 0x00000003aa004986 */ /* 0x0041e8000c101106 */
[----:B0-----:R-:W2:Y:S01]  /*4dc30*/  LDL.LU.64 R170, [R1+0x970] ;  /* 0x0009700001aa7983 */ /* 0x001ea20000300a00 */
[----:B------:R-:W-:Y:S02]  /*4dc40*/  LOP3.LUT P4, RZ, R16, 0x100000, RZ, 0xc0, !PT ;  /* 0x0010000010ff7812 */ /* 0x000fe4000788c0ff */
[C---:B------:R-:W-:Y:S02]  /*4dc50*/  PRMT R3, R84.reuse, 0x7772, RZ ;  /* 0x0000777254037816 */ /* 0x040fe400000000ff */
[----:B------:R-:W-:-:S09]  /*4dc60*/  PRMT R84, R84, 0x7773, RZ ;  /* 0x0000777354547816 */ /* 0x000fd200000000ff */
[----:B------:R0:W-:Y:S01]  /*4dc70*/  @P4 STG.E.U8 desc[UR6][R66.64], R3 ;  /* 0x0000000342004986 */ /* 0x0001e2000c101106 */
[----:B------:R-:W-:-:S13]  /*4dc80*/  LOP3.LUT P4, RZ, R16, 0x80000, RZ, 0xc0, !PT ;  /* 0x0008000010ff7812 */ /* 0x000fda000788c0ff */
        /* <DEDUP_REMOVED lines=8> */
[----:B------:R-:W-:Y:S02]  /*4dd10*/  LOP3.LUT P3, RZ, R14, 0x40000000, RZ, 0xc0, !PT ;  /* 0x400000000eff7812 */ /* 0x000fe4000786c0ff */
[----:B0-----:R-:W-:-:S09]  /*4dd20*/  PRMT R3, R85, 0x7772, RZ ;  /* 0x0000777255037816 */ /* 0x001fd200000000ff */
[----:B------:R0:W-:Y:S01]  /*4dd30*/  @P4 STG.E.U8 desc[UR6][R58.64], R3 ;  /* 0x000000033a004986 */ /* 0x0001e2000c101106 */
[----:B------:R-:W-:Y:S02]  /*4dd40*/  LOP3.LUT P4, RZ, R16, 0x8000, RZ, 0xc0, !PT ;  /* 0x0000800010ff7812 */ /* 0x000fe4000788c0ff */
[----:B------:R-:W-:Y:S02]  /*4dd50*/  LOP3.LUT P6, RZ, R14, 0x80000000, RZ, 0xc0, !PT ;  /* 0x800000000eff7812 */ /* 0x000fe400078cc0ff */
[----:B------:R-:W-:Y:S02]  /*4dd60*/  PRMT R85, R85, 0x7773, RZ ;  /* 0x0000777355557816 */ /* 0x000fe400000000ff */
[----:B------:R-:W-:Y:S02]  /*4dd70*/  LOP3.LUT P2, RZ, R13, 0x1, RZ, 0xc0, !PT ;  /* 0x000000010dff7812 */ /* 0x000fe4000784c0ff */
[----:B0-----:R-:W-:-:S05]  /*4dd80*/  PRMT R3, R86, 0x7770, RZ ;  /* 0x0000777056037816 */ /* 0x001fca00000000ff */
[----:B------:R0:W-:Y:S04]  /*4dd90*/  @P4 STG.E.U8 desc[UR6][R56.64], R85 ;  /* 0x0000005538004986 */ /* 0x0001e8000c101106 */
[----:B---3--:R1:W-:Y:S01]  /*4dda0*/  @P3 STG.E.U8 desc[UR6][R54.64], R3 ;  /* 0x0000000336003986 */ /* 0x0083e2000c101106 */
[----:B------:R-:W-:-:S03]  /*4ddb0*/  LOP3.LUT P1, RZ, R13, 0x2, RZ, 0xc0, !PT ;  /* 0x000000020dff7812 */ /* 0x000fc6000782c0ff */
[----:B0-----:R-:W3:Y:S01]  /*4ddc0*/  LDL.LU.64 R56, [R1+0x968] ;  /* 0x0009680001387983 */ /* 0x001ee20000300a00 */
[----:B-1----:R-:W-:-:S03]  /*4ddd0*/  PRMT R3, R86, 0x7771, RZ ;  /* 0x0000777156037816 */ /* 0x002fc600000000ff */
[----:B------:R-:W3:Y:S04]  /*4dde0*/  LDL.LU.64 R54, [R1+0x960] ;  /* 0x0009600001367983 */ /* 0x000ee80000300a00 */
[----:B----4-:R0:W-:Y:S02]  /*4ddf0*/  @P6 STG.E.U8 desc[UR6][R52.64], R3 ;  /* 0x0000000334006986 */ /* 0x0101e4000c101106 */
[C---:B0-----:R-:W-:Y:S02]  /*4de00*/  PRMT R3, R86.reuse, 0x7772, RZ ;  /* 0x0000777256037816 */ /* 0x041fe400000000ff */
[----:B------:R-:W4:Y:S01]  /*4de10*/  LDL.LU.64 R52, [R1+0x958] ;  /* 0x0009580001347983 */ /* 0x000f220000300a00 */
[----:B------:R-:W-:-:S03]  /*4de20*/  PRMT R86, R86, 0x7773, RZ ;  /* 0x0000777356567816 */ /* 0x000fc600000000ff */
[----:B------:R0:W-:Y:S01]  /*4de30*/  @P2 STG.E.U8 desc[UR6][R50.64], R3 ;  /* 0x0000000332002986 */ /* 0x0001e2000c101106 */
[----:B------:R-:W-:-:S03]  /*4de40*/  LOP3.LUT P0, RZ, R13, 0x800000, RZ, 0xc0, !PT ;  /* 0x008000000dff7812 */ /* 0x000fc6000780c0ff */
[----:B------:R1:W-:Y:S04]  /*4de50*/  @P1 STG.E.U8 desc[UR6][R48.64], R86 ;  /* 0x0000005630001986 */ /* 0x0003e8000c101106 */
[----:B0-----:R-:W4:Y:S04]  /*4de60*/  LDL.LU.64 R50, [R1+0x950] ;  /* 0x0009500001327983 */ /* 0x001f280000300a00 */
[----:B-1----:R-:W4:Y:S01]  /*4de70*/  LDL.LU.64 R48, [R1+0x948] ;  /* 0x0009480001307983 */ /* 0x002f220000300a00 */
[----:B------:R-:W-:Y:S02]  /*4de80*/  PRMT R3, R87, 0x7770, RZ ;  /* 0x0000777057037816 */ /* 0x000fe400000000ff */
[----:B------:R-:W-:-:S03]  /*4de90*/  LOP3.LUT P5, RZ, R13, 0x400000, RZ, 0xc0, !PT ;  /* 0x004000000dff7812 */ /* 0x000fc600078ac0ff */
[----:B------:R0:W-:Y:S04]  /*4dea0*/  @P0 STG.E.U8 desc[UR6][R168.64], R3 ;  /* 0x00000003a8000986 */ /* 0x0001e8000c101106 */
[----:B0-----:R-:W4:Y:S01]  /*4deb0*/  LDL.LU.64 R168, [R1+0x940] ;  /* 0x0009400001a87983 */ /* 0x001f220000300a00 */
[----:B------:R-:W-:-:S05]  /*4dec0*/  PRMT R3, R87, 0x7771, RZ ;  /* 0x0000777157037816 */ /* 0x000fca00000000ff */
[----:B--2---:R0:W-:Y:S04]  /*4ded0*/  @P5 STG.E.U8 desc[UR6][R170.64], R3 ;  /* 0x00000003aa005986 */ /* 0x0041e8000c101106 */
[----:B0-----:R-:W2:Y:S01]  /*4dee0*/  LDL.LU.64 R170, [R1+0x938] ;  /* 0x0009380001aa7983 */ /* 0x001ea20000300a00 */
        /* <DEDUP_REMOVED lines=21> */
[C---:B------:R-:W-:Y:S02]  /*4e040*/  LOP3.LUT P1, RZ, R13.reuse, 0x8, RZ, 0xc0, !PT ;  /* 0x000000080dff7812 */ /* 0x040fe4000782c0ff */
[----:B------:R-:W-:-:S05]  /*4e050*/  LOP3.LUT P0, RZ, R13, 0x1000000, RZ, 0xc0, !PT ;  /* 0x010000000dff7812 */ /* 0x000fca000780c0ff */
[----:B------:R-:W-:Y:S02]  /*4e060*/  @P4 LOP3.LUT R16, R16, 0x2000, RZ, 0xfc, !PT ;  /* 0x0000200010104812 */ /* 0x000fe400078efcff */
[----:B------:R-:W-:Y:S02]  /*4e070*/  LOP3.LUT P4, RZ, R13, 0x20, RZ, 0xc0, !PT ;  /* 0x000000200dff7812 */ /* 0x000fe4000788c0ff */
[----:B------:R-:W-:Y:S02]  /*4e080*/  PRMT R3, R87, 0x7772, RZ ;  /* 0x0000777257037816 */ /* 0x000fe400000000ff */
[----:B------:R-:W-:Y:S02]  /*4e090*/  LOP3.LUT P5, RZ, R13, 0x2000000, RZ, 0xc0, !PT ;  /* 0x020000000dff7812 */ /* 0x000fe400078ac0ff */
[----:B------:R-:W-:Y:S01]  /*4e0a0*/  LOP3.LUT R16, R16, 0xffffbfff, RZ, 0xc0, !PT ;  /* 0xffffbfff10107812 */ /* 0x000fe200078ec0ff */
[----:B---3--:R0:W-:Y:S01]  /*4e0b0*/  @P2 STG.E.U8 desc[UR6][R56.64], R3 ;  /* 0x0000000338002986 */ /* 0x0081e2000c101106 */
[----:B------:R-:W-:-:S05]  /*4e0c0*/  PRMT R87, R87, 0x7773, RZ ;  /* 0x0000777357577816 */ /* 0x000fca00000000ff */
[----:B------:R-:W-:Y:S01]  /*4e0d0*/  @P4 LOP3.LUT R16, R16, 0x4000, RZ, 0xfc, !PT ;  /* 0x0000400010104812 */ /* 0x000fe200078efcff */
[----:B------:R-:W-:Y:S01]  /*4e0e0*/  @P1 STG.E.U8 desc[UR6][R54.64], R87 ;  /* 0x0000005736001986 */ /* 0x000fe2000c101106 */
[----:B------:R-:W-:Y:S02]  /*4e0f0*/  LOP3.LUT P4, RZ, R13, 0x10, RZ, 0xc0, !PT ;  /* 0x000000100dff7812 */ /* 0x000fe4000788c0ff */
[----:B0-----:R-:W-:-:S05]  /*4e100*/  PRMT R3, R88, 0x7770, RZ ;  /* 0x0000777058037816 */ /* 0x001fca00000000ff */
[----:B----4-:R0:W-:Y:S02]  /*4e110*/  @P0 STG.E.U8 desc[UR6][R52.64], R3 ;  /* 0x0000000334000986 */ /* 0x0101e4000c101106 */
[----:B0-----:R-:W-:-:S05]  /*4e120*/  PRMT R3, R88, 0x7771, RZ ;  /* 0x0000777158037816 */ /* 0x001fca00000000ff */
[----:B------:R0:W-:Y:S02]  /*4e130*/  @P5 STG.E.U8 desc[UR6][R50.64], R3 ;  /* 0x0000000332005986 */ /* 0x0001e4000c101106 */
[----:B0-----:R-:W-:-:S05]  /*4e140*/  PRMT R3, R88, 0x7772, RZ ;  /* 0x0000777258037816 */ /* 0x001fca00000000ff */
[----:B------:R0:W-:Y:S01]  /*4e150*/  @P4 STG.E.U8 desc[UR6][R48.64], R3 ;  /* 0x0000000330004986 */ /* 0x0001e2000c101106 */
[----:B------:R-:W-:Y:S02]  /*4e160*/  LOP3.LUT P4, RZ, R16, 0x4000, RZ, 0xc0, !PT ;  /* 0x0000400010ff7812 */ /* 0x000fe4000788c0ff */
[----:B------:R-:W-:-:S11]  /*4e170*/  PRMT R88, R88, 0x7773, RZ ;  /* 0x0000777358587816 */ /* 0x000fd600000000ff */
[----:B------:R-:W-:Y:S01]  /*4e180*/  @P4 STG.E.U8 desc[UR6][R168.64], R88 ;  /* 0x00000058a8004986 */ /* 0x000fe2000c101106 */
[----:B------:R-:W-:Y:S02]  /*4e190*/  LOP3.LUT P4, RZ, R16, 0x2000, RZ, 0xc0, !PT ;  /* 0x0000200010ff7812 */ /* 0x000fe4000788c0ff */
[----:B0-----:R-:W-:-:S11]  /*4e1a0*/  PRMT R3, R89, 0x7770, RZ ;  /* 0x0000777059037816 */ /* 0x001fd600000000ff */
[----:B--2---:R0:W-:Y:S04]  /*4e1b0*/  @P4 STG.E.U8 desc[UR6][R170.64], R3 ;  /* 0x00000003aa004986 */ /* 0x0041e8000c101106 */
[----:B0-----:R-:W2:Y:S01]  /*4e1c0*/  LDL.LU.64 R170, [R1+0x930] ;  /* 0x0009300001aa7983 */ /* 0x001ea20000300a00 */
[----:B------:R-:W-:Y:S02]  /*4e1d0*/  LOP3.LUT P4, RZ, R16, 0x1000, RZ, 0xc0, !PT ;  /* 0x0000100010ff7812 */ /* 0x000fe4000788c0ff */
[----:B------:R-:W-:Y:S01]  /*4e1e0*/  PRMT R3, R89, 0x7771, RZ ;  /* 0x0000777159037816 */ /* 0x000fe200000000ff */
[----:B------:R-:W3:Y:S04]  /*4e1f0*/  LDL.LU.64 R54, [R1+0x928] ;  /* 0x0009280001367983 */ /* 0x000ee80000300a00 */
[----:B------:R-:W4:Y:S01]  /*4e200*/  LDL.LU.64 R52, [R1+0x920] ;  /* 0x0009200001347983 */ /* 0x000f220000300a00 */
[----:B------:R-:W-:-:S02]  /*4e210*/  LOP3.LUT P3, RZ, R13, 0x80000000, RZ, 0xc0, !PT ;  /* 0x800000000dff7812 */ /* 0x000fc4000786c0ff */
[C---:B------:R-:W-:Y:S01]  /*4e220*/  LOP3.LUT P6, RZ, R9.reuse, 0x1, RZ, 0xc0, !PT ;  /* 0x0000000109ff7812 */ /* 0x040fe200078cc0ff */
[----:B------:R-:W4:Y:S04]  /*4e230*/  LDL.LU.64 R50, [R1+0x918] ;  /* 0x0009180001327983 */ /* 0x000f280000300a00 */
[----:B------:R0:W-:Y:S01]  /*4e240*/  @P4 STG.E.U8 desc[UR6][R198.64], R3 ;  /* 0x00000003c6004986 */ /* 0x0001e2000c101106 */
[----:B------:R-:W-:Y:S02]  /*4e250*/  LOP3.LUT P4, RZ, R16, 0x800, RZ, 0xc0, !PT ;  /* 0x0000080010ff7812 */ /* 0x000fe4000788c0ff */
[C---:B------:R-:W-:Y:S01]  /*4e260*/  LOP3.LUT P2, RZ, R9.reuse, 0x2, RZ, 0xc0, !PT ;  /* 0x0000000209ff7812 */ /* 0x040fe2000784c0ff */
[----:B------:R-:W4:Y:S01]  /*4e270*/  LDL.LU.64 R48, [R1+0x910] ;  /* 0x0009100001307983 */ /* 0x000f220000300a00 */
[----:B------:R-:W-:-:S02]  /*4e280*/  LOP3.LUT P1, RZ, R9, 0x4, RZ, 0xc0, !PT ;  /* 0x0000000409ff7812 */ /* 0x000fc4000782c0ff */
[----:B------:R-:W-:Y:S01]  /*4e290*/  LOP3.LUT P0, RZ, R9, 0x8, RZ, 0xc0, !PT ;  /* 0x0000000809ff7812 */ /* 0x000fe2000780c0ff */
[----:B------:R-:W4:Y:S01]  /*4e2a0*/  LDL.LU.64 R168, [R1+0x908] ;  /* 0x0009080001a87983 */ /* 0x000f220000300a00 */
[----:B0-----:R-:W-:-:S05]  /*4e2b0*/  PRMT R3, R89, 0x7772, RZ ;  /* 0x0000777259037816 */ /* 0x001fca00000000ff */
        /* <DEDUP_REMOVED lines=11> */
[C---:B0-----:R-:W-:Y:S02]  /*4e370*/  PRMT R3, R90.reuse, 0x7772, RZ ;  /* 0x000077725a037816 */ /* 0x041fe400000000ff */
[----:B------:R-:W-:-:S09]  /*4e380*/  PRMT R90, R90, 0x7773, RZ ;  /* 0x000077735a5a7816 */ /* 0x000fd200000000ff */
[----:B------:R0:W-:Y:S04]  /*4e390*/  @P4 STG.E.U8 desc[UR6][R186.64], R3 ;  /* 0x00000003ba004986 */ /* 0x0001e8000c101106 */
[----:B------:R-:W-:Y:S01]  /*4e3a0*/  @P3 STG.E.U8 desc[UR6][R184.64], R90 ;  /* 0x0000005ab8003986 */ /* 0x000fe2000c101106 */
[----:B0-----:R-:W-:-:S05]  /*4e3b0*/  PRMT R3, R91, 0x7770, RZ ;  /* 0x000077705b037816 */ /* 0x001fca00000000ff */
[----:B------:R0:W-:Y:S01]  /*4e3c0*/  @P6 STG.E.U8 desc[UR6][R182.64], R3 ;  /* 0x00000003b6006986 */ /* 0x0001e2000c101106 */
[----:B------:R-:W-:Y:S02]  /*4e3d0*/  LOP3.LUT P5, RZ, R9, 0x10, RZ, 0xc0, !PT ;  /* 0x0000001009ff7812 */ /* 0x000fe400078ac0ff */
[----:B0-----:R-:W-:-:S05]  /*4e3e0*/  PRMT R3, R91, 0x7771, RZ ;  /* 0x000077715b037816 */ /* 0x001fca00000000ff */
[----:B------:R0:W-:Y:S01]  /*4e3f0*/  @P2 STG.E.U8 desc[UR6][R180.64], R3 ;  /* 0x00000003b4002986 */ /* 0x0001e2000c101106 */
[----:B------:R-:W-:Y:S02]  /*4e400*/  LOP3.LUT P2, RZ, R9, 0x40, RZ, 0xc0, !PT ;  /* 0x0000004009ff7812 */ /* 0x000fe4000784c0ff */
[C---:B0-----:R-:W-:Y:S02]  /*4e410*/  PRMT R3, R91.reuse, 0x7772, RZ ;  /* 0x000077725b037816 */ /* 0x041fe400000000ff */
[----:B------:R-:W-:-:S03]  /*4e420*/  PRMT R91, R91, 0x7773, RZ ;  /* 0x000077735b5b7816 */ /* 0x000fc600000000ff */
[----:B------:R0:W-:Y:S04]  /*4e430*/  @P1 STG.E.U8 desc[UR6][R178.64], R3 ;  /* 0x00000003b2001986 */ /* 0x0001e8000c101106 */
[----:B------:R-:W-:Y:S01]  /*4e440*/  @P0 STG.E.U8 desc[UR6][R176.64], R91 ;  /* 0x0000005bb0000986 */ /* 0x000fe2000c101106 */
[----:B0-----:R-:W-:-:S05]  /*4e450*/  PRMT R3, R92, 0x7770, RZ ;  /* 0x000077705c037816 */ /* 0x001fca00000000ff */
[----:B------:R0:W-:Y:S02]  /*4e460*/  @P5 STG.E.U8 desc[UR6][R46.64], R3 ;  /* 0x000000032e005986 */ /* 0x0001e4000c101106 */
[----:B0-----:R-:W-:-:S05]  /*4e470*/  PRMT R3, R92, 0x7771, RZ ;  /* 0x000077715c037816 */ /* 0x001fca00000000ff */
[----:B--2---:R0:W-:Y:S04]  /*4e480*/  @P2 STG.E.U8 desc[UR6][R170.64], R3 ;  /* 0x00000003aa002986 */ /* 0x0041e8000c101106 */
[----:B0-----:R-:W2:Y:S04]  /*4e490*/  LDL.LU.64 R170, [R1+0x900] ;  /* 0x0009000001aa7983 */ /* 0x001ea80000300a00 */
[----:B------:R-:W2:Y:S04]  /*4e4a0*/  LDL.LU.64 R66, [R1+0x8f8] ;  /* 0x0008f80001427983 */ /* 0x000ea80000300a00 */
[----:B------:R-:W2:Y:S01]  /*4e4b0*/  LDL.LU.64 R64, [R1+0x8f0] ;  /* 0x0008f00001407983 */ /* 0x000ea20000300a00 */
[----:B------:R-:W-:-:S02]  /*4e4c0*/  LOP3.LUT P4, RZ, R12, 0x40000, RZ, 0xc0, !PT ;  /* 0x000400000cff7812 */ /* 0x000fc4000788c0ff */
[----:B------:R-:W-:Y:S01]  /*4e4d0*/  LOP3.LUT R13, R13, 0x7fffffff, RZ, 0xc0, !PT ;  /* 0x7fffffff0d0d7812 */ /* 0x000fe200078ec0ff */
[----:B------:R-:W2:Y:S01]  /*4e4e0*/  LDL.LU.64 R62, [R1+0x8e8] ;  /* 0x0008e800013e7983 */ /* 0x000ea20000300a00 */
[----:B------:R-:W-:-:S03]  /*4e4f0*/  LOP3.LUT R16, R16, 0xfffffffe, RZ, 0xc0, !PT ;  /* 0xfffffffe10107812 */ /* 0x000fc600078ec0ff */
[----:B------:R-:W2:Y:S04]  /*4e500*/  LDL.LU.64 R60, [R1+0x8e0] ;  /* 0x0008e000013c7983 */ /* 0x000ea80000300a00 */
[----:B------:R-:W2:Y:S02]  /*4e510*/  LDL.LU.64 R58, [R1+0x8d8] ;  /* 0x0008d800013a7983 */ /* 0x000ea40000300a00 */
[----:B------:R-:W-:Y:S02]  /*4e520*/  @P4 LOP3.LUT R13, R13, 0x80000000, RZ, 0xfc, !PT ;  /* 0x800000000d0d4812 */ /* 0x000fe400078efcff */
[----:B------:R-:W-:Y:S01]  /*4e530*/  LOP3.LUT P4, RZ, R12, 0x80000, RZ, 0xc0, !PT ;  /* 0x000800000cff7812 */ /* 0x000fe2000788c0ff */
[----:B------:R-:W2:-:S12]  /*4e540*/  LDL.LU.64 R56, [R1+0x8d0] ;  /* 0x0008d00001387983 */ /* 0x000e980000300a00 */
[----:B------:R-:W-:Y:S02]  /*4e550*/  @P4 LOP3.LUT R16, R16, 0x1, RZ, 0xfc, !PT ;  /* 0x0000000110104812 */ /* 0x000fe400078efcff */
[----:B------:R-:W-:Y:S02]  /*4e560*/  LOP3.LUT P4, RZ, R12, 0x100000, RZ, 0xc0, !PT ;  /* 0x001000000cff7812 */ /* 0x000fe4000788c0ff */
[----:B------:R-:W-:Y:S02]  /*4e570*/  LOP3.LUT R16, R16, 0xfffffffd, RZ, 0xc0, !PT ;  /* 0xfffffffd10107812 */ /* 0x000fe400078ec0ff */
[C---:B------:R-:W-:Y:S02]  /*4e580*/  LOP3.LUT P1, RZ, R12.reuse, 0x20000000, RZ, 0xc0, !PT ;  /* 0x200000000cff7812 */ /* 0x040fe4000782c0ff */
[----:B------:R-:W-:-:S07]  /*4e590*/  LOP3.LUT P0, RZ, R12, 0x10000000, RZ, 0xc0, !PT ;  /* 0x100000000cff7812 */ /* 0x000fce000780c0ff */
[----:B------:R-:W-:Y:S02]  /*4e5a0*/  @P4 LOP3.LUT R16, R16, 0x2, RZ, 0xfc, !PT ;  /* 0x0000000210104812 */ /* 0x000fe400078efcff */
[----:B------:R-:W-:Y:S02]  /*4e5b0*/  LOP3.LUT P4, RZ, R12, 0x200000, RZ, 0xc0, !PT ;  /* 0x002000000cff7812 */ /* 0x000fe4000788c0ff */
[----:B------:R-:W-:Y:S02]  /*4e5c0*/  LOP3.LUT R16, R16, 0xfffffffb, RZ, 0xc0, !PT ;  /* 0xfffffffb10107812 */ /* 0x000fe400078ec0ff */
[C---:B------:R-:W-:Y:S02]  /*4e5d0*/  PRMT R3, R92.reuse, 0x7772, RZ ;  /* 0x000077725c037816 */ /* 0x040fe400000000ff */
[----:B------:R-:W-:-:S03]  /*4e5e0*/  PRMT R92, R92, 0x7773, RZ ;  /* 0x000077735c5c7816 */ /* 0x000fc600000000ff */
[----:B---3--:R0:W-:Y:S04]  /*4e5f0*/  @P1 STG.E.U8 desc[UR6][R54.64], R3 ;  /* 0x0000000336001986 */ /* 0x0081e8000c101106 */
[----:B------:R-:W-:Y:S02]  /*4e600*/  @P4 LOP3.LUT R16, R16, 0x4, RZ, 0xfc, !PT ;  /* 0x0000000410104812 */ /* 0x000fe400078efcff */
[----:B------:R-:W-:Y:S01]  /*4e610*/  LOP3.LUT P4, RZ, R12, 0x400000, RZ, 0xc0, !PT ;  /* 0x004000000cff7812 */ /* 0x000fe2000788c0ff */
[----:B----4-:R1:W-:Y:S04]  /*4e620*/  @P0 STG.E.U8 desc[UR6][R52.64], R92 ;  /* 0x0000005c34000986 */ /* 0x0103e8000c101106 */
[----:B0-----:R-:W3:Y:S01]  /*4e630*/  LDL.LU.64 R54, [R1+0x8c8] ;  /* 0x0008c80001367983 */ /* 0x001ee20000300a00 */
[----:B------:R-:W-:-:S03]  /*4e640*/  LOP3.LUT R16, R16, 0xfffffff7, RZ, 0xc0, !PT ;  /* 0xfffffff710107812 */ /* 0x000fc600078ec0ff */
[----:B-1----:R-:W4:Y:S04]  /*4e650*/  LDL.LU.64 R52, [R1+0x8c0] ;  /* 0x0008c00001347983 */ /* 0x002f280000300a00 */
        /* <DEDUP_REMOVED lines=10> */
[----:B------:R-:W-:-:S09]  /*4e700*/  PRMT R3, R93, 0x7770, RZ ;  /* 0x000077705d037816 */ /* 0x000fd200000000ff */
[----:B------:R-:W-:Y:S02]  /*4e710*/  @P4 LOP3.LUT R16, R16, 0x40, RZ, 0xfc, !PT ;  /* 0x0000004010104812 */ /* 0x000fe400078efcff */
[----:B------:R-:W-:Y:S01]  /*4e720*/  LOP3.LUT P4, RZ, R12, 0x4000000, RZ, 0xc0, !PT ;  /* 0x040000000cff7812 */ /* 0x000fe2000788c0ff */
[----:B------:R0:W-:Y:S02]  /*4e730*/  @P5 STG.E.U8 desc[UR6][R50.64], R3 ;  /* 0x0000000332005986 */ /* 0x0001e4000c101106 */
[----:B0-----:R-:W-:Y:S02]  /*4e740*/  PRMT R3, R93, 0x7771, RZ ;  /* 0x000077715d037816 */ /* 0x001fe400000000ff */
[----:B------:R-:W4:Y:S08]  /*4e750*/  LDL.LU.64 R50, [R1+0xa0] ;  /* 0x0000a00001327983 */ /* 0x000f300000300a00 */
[----:B------:R0:W-:Y:S01]  /*4e760*/  @P4 STG.E.U8 desc[UR6][R48.64], R3 ;  /* 0x0000000330004986 */ /* 0x0001e2000c101106 */
[----:B------:R-:W-:-:S02]  /*4e770*/  LOP3.LUT P4, RZ, R16, 0x40, RZ, 0xc0, !PT ;  /* 0x0000004010ff7812 */ /* 0x000fc4000788c0ff */
        /* <DEDUP_REMOVED lines=25> */
[----:B------:R-:W-:Y:S02]  /*4e910*/  LOP3.LUT P6, RZ, R12, 0x10000, RZ, 0xc0, !PT ;  /* 0x000100000cff7812 */ /* 0x000fe400078cc0ff */
[----:B0-----:R-:W-:-:S09]  /*4e920*/  PRMT R3, R95, 0x7771, RZ ;  /* 0x000077715f037816 */ /* 0x001fd200000000ff */
[----:B------:R0:W-:Y:S02]  /*4e930*/  @P4 STG.E.U8 desc[UR6][R56.64], R3 ;  /* 0x0000000338004986 */ /* 0x0001e4000c101106 */
[C---:B0-----:R-:W-:Y:S02]  /*4e940*/  PRMT R3, R95.reuse, 0x7772, RZ ;  /* 0x000077725f037816 */ /* 0x041fe400000000ff */
[----:B------:R-:W-:-:S03]  /*4e950*/  PRMT R95, R95, 0x7773, RZ ;  /* 0x000077735f5f7816 */ /* 0x000fc600000000ff */
[----:B---3--:R-:W-:Y:S04]  /*4e960*/  @P3 STG.E.U8 desc[UR6][R54.64], R3 ;  /* 0x0000000336003986 */ /* 0x008fe8000c101106 */
[----:B----4-:R0:W-:Y:S04]  /*4e970*/  @P6 STG.E.U8 desc[UR6][R52.64], R95 ;  /* 0x0000005f34006986 */ /* 0x0101e8000c101106 */
[----:B0-----:R-:W3:Y:S01]  /*4e980*/  LDL.LU.64 R52, [R1+0x80] ;  /* 0x0000800001347983 */ /* 0x001ee20000300a00 */
[C---:B------:R-:W-:Y:S02]  /*4e990*/  LOP3.LUT P2, RZ, R12.reuse, 0x8000, RZ, 0xc0, !PT ;  /* 0x000080000cff7812 */ /* 0x040fe4000784c0ff */
[----:B------:R-:W-:-:S02]  /*4e9a0*/  LOP3.LUT P1, RZ, R12, 0x4000, RZ, 0xc0, !PT ;  /* 0x000040000cff7812 */ /* 0x000fc4000782c0ff */
[----:B------:R-:W-:Y:S02]  /*4e9b0*/  PRMT R3, R96, 0x7770, RZ ;  /* 0x0000777060037816 */ /* 0x000fe400000000ff */
[C---:B------:R-:W-:Y:S02]  /*4e9c0*/  LOP3.LUT P0, RZ, R12.reuse, 0x2000, RZ, 0xc0, !PT ;  /* 0x000020000cff7812 */ /* 0x040fe4000780c0ff */
[----:B------:R-:W-:-:S05]  /*4e9d0*/  LOP3.LUT P5, RZ, R12, 0x1000, RZ, 0xc0, !PT ;  /* 0x000010000cff7812 */ /* 0x000fca00078ac0ff */
[----:B------:R0:W-:Y:S02]  /*4e9e0*/  @P2 STG.E.U8 desc[UR6][R50.64], R3 ;  /* 0x0000000332002986 */ /* 0x0001e4000c101106 */
[C---:B0-----:R-:W-:Y:S02]  /*4e9f0*/  PRMT R3, R96.reuse, 0x7771, RZ ;  /* 0x0000777160037816 */ /* 0x041fe400000000ff */
[----:B------:R-:W4:Y:S04]  /*4ea00*/  LDL.LU.64 R50, [R1+0x78] ;  /* 0x0000780001327983 */ /* 0x000f280000300a00 */
[----:B------:R0:W-:Y:S02]  /*4ea10*/  @P1 STG.E.U8 desc[UR6][R48.64], R3 ;  /* 0x0000000330001986 */ /* 0x0001e4000c101106 */
[----:B0-----:R-:W-:-:S02]  /*4ea20*/  PRMT R3, R96, 0x7772, RZ ;  /* 0x0000777260037816 */ /* 0x001fc400000000ff */
[----:B------:R-:W4:Y:S01]  /*4ea30*/  LDL.LU.64 R48, [R1+0x70] ;  /* 0x0000700001307983 */ /* 0x000f220000300a00 */
[----:B------:R-:W-:-:S03]  /*4ea40*/  PRMT R96, R96, 0x7773, RZ ;  /* 0x0000777360607816 */ /* 0x000fc600000000ff */
[----:B------:R0:W-:Y:S04]  /*4ea50*/  @P0 STG.E.U8 desc[UR6][R168.64], R3 ;  /* 0x00000003a8000986 */ /* 0x0001e8000c101106 */
[----:B0-----:R-:W4:Y:S04]  /*4ea60*/  LDL.LU.64 R168, [R1+0x68] ;  /* 0x0000680001a87983 */ /* 0x001f280000300a00 */
[----:B--2---:R0:W-:Y:S04]  /*4ea70*/  @P5 STG.E.U8 desc[UR6][R170.64], R96 ;  /* 0x00000060aa005986 */ /* 0x0041e8000c101106 */
[----:B0-----:R-:W2:Y:S04]  /*4ea80*/  LDL.LU.64 R170, [R1+0x60] ;  /* 0x0000600001aa7983 */ /* 0x001ea80000300a00 */
[----:B------:R-:W2:Y:S04]  /*4ea90*/  LDL.LU.64 R66, [R1+0x58] ;  /* 0x0000580001427983 */ /* 0x000ea80000300a00 */
[----:B------:R-:W2:Y:S04]  /*4eaa0*/  LDL.LU.64 R64, [R1+0x50] ;  /* 0x0000500001407983 */ /* 0x000ea80000300a00 */
[----:B------:R-:W2:Y:S04]  /*4eab0*/  LDL.LU.64 R62, [R1+0x48] ;  /* 0x00004800013e7983 */ /* 0x000ea80000300a00 */
[----:B------:R-:W2:Y:S04]  /*4eac0*/  LDL.LU.64 R60, [R1+0x40] ;  /* 0x00004000013c7983 */ /* 0x000ea80000300a00 */
[----:B------:R-:W2:Y:S01]  /*4ead0*/  LDL.LU.64 R58, [R1+0x38] ;  /* 0x00003800013a7983 */ /* 0x000ea20000300a00 */
[----:B------:R-:W-:-:S03]  /*4eae0*/  LOP3.LUT P4, RZ, R10, 0x80000000, RZ, 0xc0, !PT ;  /* 0x800000000aff7812 */ /* 0x000fc6000788c0ff */
[----:B------:R-:W2:Y:S01]  /*4eaf0*/  LDL.LU.64 R56, [R1+0x30] ;  /* 0x0000300001387983 */ /* 0x000ea20000300a00 */
[----:B------:R-:W-:Y:S02]  /*4eb00*/  LOP3.LUT R13, R13, 0xff7fffff, RZ, 0xc0, !PT ;  /* 0xff7fffff0d0d7812 */ /* 0x000fe400078ec0ff */
[----:B------:R-:W-:Y:S01]  /*4eb10*/  LOP3.LUT P2, RZ, R12, 0x800, RZ, 0xc0, !PT ;  /* 0x000008000cff7812 */ /* 0x000fe2000784c0ff */
[----:B------:R-:W2:Y:S06]  /*4eb20*/  LDL.LU.64 R54, [R1+0x28] ;  /* 0x0000280001367983 */ /* 0x000eac0000300a00 */
[----:B------:R-:W-:-:S02]  /*4eb30*/  @P4 LOP3.LUT R13, R13, 0x800000, RZ, 0xfc, !PT ;  /* 0x008000000d0d4812 */ /* 0x000fc400078efcff */
        /* <DEDUP_REMOVED lines=11> */
[----:B---3--:R0:W-:Y:S04]  /*4ebf0*/  @P2 STG.E.U8 desc[UR6][R52.64], R3 ;  /* 0x0000000334002986 */ /* 0x0081e8000c101106 */
[----:B0-----:R-:W3:Y:S01]  /*4ec00*/  LDL.LU.64 R52, [R1+0x20] ;  /* 0x0000200001347983 */ /* 0x001ee20000300a00 */
[----:B------:R-:W-:-:S07]  /*4ec10*/  LOP3.LUT R13, R13, 0xf7ffffff, RZ, 0xc0, !PT ;  /* 0xf7ffffff0d0d7812 */ /* 0x000fce00078ec0ff */
[----:B------:R-:W-:Y:S02]  /*4ec20*/  @P4 LOP3.LUT R13, R13, 0x8000000, RZ, 0xfc, !PT ;  /* 0x080000000d0d4812 */ /* 0x000fe400078efcff */
[----:B------:R-:W-:Y:S02]  /*4ec30*/  LOP3.LUT P4, RZ, R12, 0x10, RZ, 0xc0, !PT ;  /* 0x000000100cff7812 */ /* 0x000fe4000788c0ff */
[----:B------:R-:W-:-:S11]  /*4ec40*/  LOP3.LUT R13, R13, 0xefffffff, RZ, 0xc0, !PT ;  /* 0xefffffff0d0d7812 */ /* 0x000fd600078ec0ff */
[----:B------:R-:W-:Y:S02]  /*4ec50*/  @P4 LOP3.LUT R13, R13, 0x10000000, RZ, 0xfc, !PT ;  /* 0x100000000d0d4812 */ /* 0x000fe400078efcff */
[C---:B------:R-:W-:Y:S02]  /*4ec60*/  LOP3.LUT P4, RZ, R12.reuse, 0x20, RZ, 0xc0, !PT ;  /* 0x000000200cff7812 */ /* 0x040fe4000788c0ff */
[----:B------:R-:W-:Y:S02]  /*4ec70*/  LOP3.LUT R13, R13, 0xdfffffff, RZ, 0xc0, !PT ;  /* 0xdfffffff0d0d7812 */ /* 0x000fe400078ec0ff */
[----:B------:R-:W-:-:S09]  /*4ec80*/  LOP3.LUT P1, RZ, R12, 0x400, RZ, 0xc0, !PT ;  /* 0x000004000cff7812 */ /* 0x000fd2000782c0ff */
[----:B------:R-:W-:Y:S02]  /*4ec90*/  @P4 LOP3.LUT R13, R13, 0x20000000, RZ, 0xfc, !PT ;  /* 0x200000000d0d4812 */ /* 0x000fe400078efcff */
[C---:B------:R-:W-:Y:S02]  /*4eca0*/  LOP3.LUT P4, RZ, R12.reuse, 0x40, RZ, 0xc0, !PT ;  /* 0x000000400cff7812 */ /* 0x040fe4000788c0ff */
[C---:B------:R-:W-:Y:S02]  /*4ecb0*/  LOP3.LUT P0, RZ, R12.reuse, 0x200, RZ, 0xc0, !PT ;  /* 0x000002000cff7812 */ /* 0x040fe4000780c0ff */
[----:B------:R-:W-:Y:S02]  /*4ecc0*/  LOP3.LUT R13, R13, 0xbfffffff, RZ, 0xc0, !PT ;  /* 0xbfffffff0d0d7812 */ /* 0x000fe400078ec0ff */
[----:B------:R-:W-:Y:S02]  /*4ecd0*/  PRMT R3, R97, 0x7771, RZ ;  /* 0x0000777161037816 */ /* 0x000fe400000000ff */
[----:B------:R-:W-:-:S03]  /*4ece0*/  LOP3.LUT P5, RZ, R12, 0x100, RZ, 0xc0, !PT ;  /* 0x000001000cff7812 */ /* 0x000fc600078ac0ff */
[----:B----4-:R0:W-:Y:S02]  /*4ecf0*/  @P1 STG.E.U8 desc[UR6][R50.64], R3 ;  /* 0x0000000332001986 */ /* 0x0101e4000c101106 */
[----:B------:R-:W-:Y:S02]  /*4ed00*/  @P4 LOP3.LUT R13, R13, 0x40000000, RZ, 0xfc, !PT ;  /* 0x400000000d0d4812 */ /* 0x000fe400078efcff */
[----:B------:R-:W-:Y:S02]  /*4ed10*/  LOP3.LUT P4, RZ, R12, 0x80, RZ, 0xc0, !PT ;  /* 0x000000800cff7812 */ /* 0x000fe4000788c0ff */
[C---:B0-----:R-:W-:Y:S01]  /*4ed20*/  PRMT R3, R97.reuse, 0x7772, RZ ;  /* 0x0000777261037816 */ /* 0x041fe200000000ff */
[----:B------:R-:W4:Y:S01]  /*4ed30*/  LDL.LU.64 R50, [R1+0x18] ;  /* 0x0000180001327983 */ /* 0x000f220000300a00 */
[----:B------:R-:W-:-:S03]  /*4ed40*/  PRMT R97, R97, 0x7773, RZ ;  /* 0x0000777361617816 */ /* 0x000fc600000000ff */
[----:B------:R0:W-:Y:S04]  /*4ed50*/  @P0 STG.E.U8 desc[UR6][R48.64], R3 ;  /* 0x0000000330000986 */ /* 0x0001e8000c101106 */
[----:B------:R1:W-:Y:S04]  /*4ed60*/  @P5 STG.E.U8 desc[UR6][R168.64], R97 ;  /* 0x00000061a8005986 */ /* 0x0003e8000c101106 */
[----:B0-----:R-:W4:Y:S01]  /*4ed70*/  LDL.LU.64 R48, [R1+0x10] ;  /* 0x0000100001307983 */ /* 0x001f220000300a00 */
[----:B------:R-:W-:-:S03]  /*4ed80*/  PRMT R3, R98, 0x7770, RZ ;  /* 0x0000777062037816 */ /* 0x000fc600000000ff */
[----:B-1----:R-:W4:Y:S04]  /*4ed90*/  LDL.LU.64 R168, [R1+0x8] ;  /* 0x0000080001a87983 */ /* 0x002f280000300a00 */
[----:B--2---:R0:W-:Y:S04]  /*4eda0*/  @P4 STG.E.U8 desc[UR6][R170.64], R3 ;  /* 0x00000003aa004986 */ /* 0x0041e8000c101106 */
[----:B0-----:R-:W2:Y:S01]  /*4edb0*/  LDL.LU.64 R170, [R1] ;  /* 0x0000000001aa7983 */ /* 0x001ea20000300a00 */
[----:B------:R-:W-:Y:S02]  /*4edc0*/  LOP3.LUT P4, RZ, R13, 0x40000000, RZ, 0xc0, !PT ;  /* 0x400000000dff7812 */ /* 0x000fe4000788c0ff */
        /* <DEDUP_REMOVED lines=22> */
[----:B---3--:R0:W-:Y:S01]  /*4ef30*/  @P4 STG.E.U8 desc[UR6][R52.64], R3 ;  /* 0x0000000334004986 */ /* 0x0081e2000c101106 */
        /* <DEDUP_REMOVED lines=15> */
[----:B------:R-:W-:-:S07]  /*4f030*/  LOP3.LUT P6, RZ, R10, 0x20000000, RZ, 0xc0, !PT ;  /* 0x200000000aff7812 */ /* 0x000fce00078cc0ff */
[----:B------:R-:W-:Y:S02]  /*4f040*/  @P4 LOP3.LUT R13, R13, 0x80000, RZ, 0xfc, !PT ;  /* 0x000800000d0d4812 */ /* 0x000fe400078efcff */
[----:B------:R-:W-:Y:S02]  /*4f050*/  LOP3.LUT P4, RZ, R10, 0x20000, RZ, 0xc0, !PT ;  /* 0x000200000aff7812 */ /* 0x000fe4000788c0ff */
[----:B0-----:R-:W-:Y:S02]  /*4f060*/  PRMT R3, R100, 0x7771, RZ ;  /* 0x0000777164037816 */ /* 0x001fe400000000ff */
[----:B------:R-:W-:Y:S02]  /*4f070*/  LOP3.LUT R13, R13, 0xffefffff, RZ, 0xc0, !PT ;  /* 0xffefffff0d0d7812 */ /* 0x000fe400078ec0ff */
[C---:B------:R-:W-:Y:S01]  /*4f080*/  LOP3.LUT P2, RZ, R10.reuse, 0x10000000, RZ, 0xc0, !PT ;  /* 0x100000000aff7812 */ /* 0x040fe2000784c0ff */
[----:B----4-:R0:W-:Y:S01]  /*4f090*/  @P3 STG.E.U8 desc[UR6][R50.64], R3 ;  /* 0x0000000332003986 */ /* 0x0101e2000c101106 */
[----:B------:R-:W-:-:S05]  /*4f0a0*/  LOP3.LUT P1, RZ, R10, 0x8000000, RZ, 0xc0, !PT ;  /* 0x080000000aff7812 */ /* 0x000fca000782c0ff */
[----:B------:R-:W-:Y:S02]  /*4f0b0*/  @P4 LOP3.LUT R13, R13, 0x100000, RZ, 0xfc, !PT ;  /* 0x001000000d0d4812 */ /* 0x000fe400078efcff */
[----:B------:R-:W-:Y:S02]  /*4f0c0*/  LOP3.LUT P4, RZ, R10, 0x40000, RZ, 0xc0, !PT ;  /* 0x000400000aff7812 */ /* 0x000fe4000788c0ff */
[----:B0-----:R-:W-:Y:S02]  /*4f0d0*/  PRMT R3, R100, 0x7772, RZ ;  /* 0x0000777264037816 */ /* 0x001fe400000000ff */
[----:B------:R-:W-:Y:S02]  /*4f0e0*/  LOP3.LUT P0, RZ, R10, 0x4000000, RZ, 0xc0, !PT ;  /* 0x040000000aff7812 */ /* 0x000fe4000780c0ff */
[----:B------:R-:W-:Y:S01]  /*4f0f0*/  PRMT R100, R100, 0x7773, RZ ;  /* 0x0000777364647816 */ /* 0x000fe200000000ff */
[----:B------:R0:W-:Y:S01]  /*4f100*/  @P6 STG.E.U8 desc[UR6][R48.64], R3 ;  /* 0x0000000330006986 */ /* 0x0001e2000c101106 */
[----:B------:R-:W-:-:S02]  /*4f110*/  LOP3.LUT P5, RZ, R10, 0x2000000, RZ, 0xc0, !PT ;  /* 0x020000000aff7812 */ /* 0x000fc400078ac0ff */
[----:B------:R-:W-:Y:S01]  /*4f120*/  LOP3.LUT R13, R13, 0xffdfffff, RZ, 0xc0, !PT ;  /* 0xffdfffff0d0d7812 */ /* 0x000fe200078ec0ff */
[----:B------:R-:W-:Y:S01]  /*4f130*/  @P2 STG.E.U8 desc[UR6][R168.64], R100 ;  /* 0x00000064a8002986 */ /* 0x000fe2000c101106 */
[----:B0-----:R-:W-:Y:S02]  /*4f140*/  PRMT R3, R101, 0x7770, RZ ;  /* 0x0000777065037816 */ /* 0x001fe400000000ff */
[----:B------:R-:W-:Y:S02]  /*4f150*/  @P4 LOP3.LUT R13, R13, 0x200000, RZ, 0xfc, !PT ;  /* 0x002000000d0d4812 */ /* 0x000fe400078efcff */
[C---:B------:R-:W-:Y:S02]  /*4f160*/  LOP3.LUT P2, RZ, R10.reuse, 0x1000000, RZ, 0xc0, !PT ;  /* 0x010000000aff7812 */ /* 0x040fe4000784c0ff */
[----:B------:R-:W-:Y:S02]  /*4f170*/  LOP3.LUT P4, RZ, R10, 0x80000, RZ, 0xc0, !PT ;  /* 0x000800000aff7812 */ /* 0x000fe4000788c0ff */
[----:B------:R-:W-:-:S11]  /*4f180*/  LOP3.LUT R13, R13, 0xffbfffff, RZ, 0xc0, !PT ;  /* 0xffbfffff0d0d7812 */ /* 0x000fd600078ec0ff */
[----:B------:R-:W-:Y:S02]  /*4f190*/  @P4 LOP3.LUT R13, R13, 0x400000, RZ, 0xfc, !PT ;  /* 0x004000000d0d4812 */ /* 0x000fe400078efcff */
[C---:B------:R-:W-:Y:S01]  /*4f1a0*/  LOP3.LUT P4, RZ, R10.reuse, 0x100000, RZ, 0xc0, !PT ;  /* 0x001000000aff7812 */ /* 0x040fe2000788c0ff */
[----:B--2---:R0:W-:Y:S01]  /*4f1b0*/  @P1 STG.E.U8 desc[UR6][R170.64], R3 ;  /* 0x00000003aa001986 */ /* 0x0041e2000c101106 */
[C---:B------:R-:W-:Y:S02]  /*4f1c0*/  LOP3.LUT P1, RZ, R10.reuse, 0x800000, RZ, 0xc0, !PT ;  /* 0x008000000aff7812 */ /* 0x040fe4000782c0ff */
[----:B0-----:R-:W-:Y:S01]  /*4f1d0*/  PRMT R3, R101, 0x7771, RZ ;  /* 0x0000777165037816 */ /* 0x001fe200000000ff */
[----:B------:R-:W2:Y:S04]  /*4f1e0*/  LDL.LU.64 R170, [R1+0x8b8] ;  /* 0x0008b80001aa7983 */ /* 0x000ea80000300a00 */
[----:B------:R0:W-:Y:S01]  /*4f1f0*/  @P0 STG.E.U8 desc[UR6][R250.64], R3 ;  /* 0x00000003fa000986 */ /* 0x0001e2000c101106 */
[----:B------:R-:W-:-:S02]  /*4f200*/  LOP3.LUT P0, RZ, R10, 0x400000, RZ, 0xc0, !PT ;  /* 0x004000000aff7812 */ /* 0x000fc4000780c0ff */
[C---:B------:R-:W-:Y:S01]  /*4f210*/  LOP3.LUT P3, RZ, R10.reuse, 0x800, RZ, 0xc0, !PT ;  /* 0x000008000aff7812 */ /* 0x040fe2000786c0ff */
[----:B------:R-:W3:Y:S01]  /*4f220*/  LDL.LU.64 R54, [R1+0x8b0] ;  /* 0x0008b00001367983 */ /* 0x000ee20000300a00 */
[----:B------:R-:W-:-:S03]  /*4f230*/  LOP3.LUT P6, RZ, R10, 0x400, RZ, 0xc0, !PT ;  /* 0x000004000aff7812 */ /* 0x000fc600078cc0ff */
[----:B------:R-:W4:Y:S01]  /*4f240*/  LDL.LU.64 R52, [R1+0x8a8] ;  /* 0x0008a80001347983 */ /* 0x000f220000300a00 */
[----:B0-----:R-:W-:-:S03]  /*4f250*/  PRMT R3, R101, 0x7772, RZ ;  /* 0x0000777265037816 */ /* 0x001fc600000000ff */
[----:B------:R-:W4:Y:S01]  /*4f260*/  LDL.LU.64 R50, [R1+0x8a0] ;  /* 0x0008a00001327983 */ /* 0x000f220000300a00 */
[----:B------:R-:W-:-:S03]  /*4f270*/  PRMT R101, R101, 0x7773, RZ ;  /* 0x0000777365657816 */ /* 0x000fc600000000ff */
[----:B------:R0:W-:Y:S01]  /*4f280*/  @P5 STG.E.U8 desc[UR6][R248.64], R3 ;  /* 0x00000003f8005986 */ /* 0x0001e2000c101106 */
[----:B------:R-:W-:-:S03]  /*4f290*/  LOP3.LUT P5, RZ, R10, 0x200000, RZ, 0xc0, !PT ;  /* 0x002000000aff7812 */ /* 0x000fc600078ac0ff */
[----:B------:R-:W-:Y:S04]  /*4f2a0*/  @P2 STG.E.U8 desc[UR6][R246.64], R101 ;  /* 0x00000065f6002986 */ /* 0x000fe8000c101106 */
[----:B------:R-:W4:Y:S01]  /*4f2b0*/  LDL.LU.64 R48, [R1+0x898] ;  /* 0x0008980001307983 */ /* 0x000f220000300a00 */
[----:B0-----:R-:W-:-:S03]  /*4f2c0*/  PRMT R3, R102, 0x7770, RZ ;  /* 0x0000777066037816 */ /* 0x001fc600000000ff */
[----:B------:R-:W4:Y:S04]  /*4f2d0*/  LDL.LU.64 R168, [R1+0x890] ;  /* 0x0008900001a87983 */ /* 0x000f280000300a00 */
[----:B------:R0:W-:Y:S02]  /*4f2e0*/  @P1 STG.E.U8 desc[UR6][R244.64], R3 ;  /* 0x00000003f4001986 */ /* 0x0001e4000c101106 */
[----:B0-----:R-:W-:-:S05]  /*4f2f0*/  PRMT R3, R102, 0x7771, RZ ;  /* 0x0000777166037816 */ /* 0x001fca00000000ff */
[----:B------:R0:W-:Y:S02]  /*4f300*/  @P0 STG.E.U8 desc[UR6][R242.64], R3 ;  /* 0x00000003f2000986 */ /* 0x0001e4000c101106 */
[C---:B0-----:R-:W-:Y:S02]  /*4f310*/  PRMT R3, R102.reuse, 0x7772, RZ ;  /* 0x0000777266037816 */ /* 0x041fe400000000ff */
[----:B------:R-:W-:-:S03]  /*4f320*/  PRMT R102, R102, 0x7773, RZ ;  /* 0x0000777366667816 */ /* 0x000fc600000000ff */
[----:B------:R0:W-:Y:S04]  /*4f330*/  @P5 STG.E.U8 desc[UR6][R240.64], R3 ;  /* 0x00000003f0005986 */ /* 0x0001e8000c101106 */
        /* <DEDUP_REMOVED lines=38> */
[----:B------:R-:W-:Y:S02]  /*4f5a0*/  LOP3.LUT R13, R13, 0xfffff7ff, RZ, 0xc0, !PT ;  /* 0xfffff7ff0d0d7812 */ /* 0x000fe400078ec0ff */
[----:B0-----:R-:W-:Y:S02]  /*4f5b0*/  PRMT R3, R105, 0x7770, RZ ;  /* 0x0000777069037816 */ /* 0x001fe400000000ff */
[----:B------:R-:W-:-:S07]  /*4f5c0*/  LOP3.LUT P2, RZ, R10, 0x200, RZ, 0xc0, !PT ;  /* 0x000002000aff7812 */ /* 0x000fce000784c0ff */
[----:B------:R-:W-:Y:S02]  /*4f5d0*/  @P4 LOP3.LUT R13, R13, 0x800, RZ, 0xfc, !PT ;  /* 0x000008000d0d4812 */ /* 0x000fe400078efcff */
[----:B------:R-:W-:Y:S01]  /*4f5e0*/  LOP3.LUT P4, RZ, R11, 0x40000000, RZ, 0xc0, !PT ;  /* 0x400000000bff7812 */ /* 0x000fe2000788c0ff */
[----:B------:R0:W-:Y:S01]  /*4f5f0*/  @P3 STG.E.U8 desc[UR6][R220.64], R3 ;  /* 0x00000003dc003986 */ /* 0x0001e2000c101106 */
[----:B------:R-:W-:Y:S02]  /*4f600*/  LOP3.LUT R13, R13, 0xffffefff, RZ, 0xc0, !PT ;  /* 0xffffefff0d0d7812 */ /* 0x000fe400078ec0ff */
[C---:B------:R-:W-:Y:S02]  /*4f610*/  LOP3.LUT P1, RZ, R10.reuse, 0x100, RZ, 0xc0, !PT ;  /* 0x000001000aff7812 */ /* 0x040fe4000782c0ff */
[----:B------:R-:W-:Y:S02]  /*4f620*/  LOP3.LUT P0, RZ, R10, 0x80, RZ, 0xc0, !PT ;  /* 0x000000800aff7812 */ /* 0x000fe4000780c0ff */
[----:B0-----:R-:W-:-:S05]  /*4f630*/  PRMT R3, R105, 0x7771, RZ ;  /* 0x0000777169037816 */ /* 0x001fca00000000ff */
[----:B------:R-:W-:Y:S02]  /*4f640*/  @P4 LOP3.LUT R13, R13, 0x1000, RZ, 0xfc, !PT ;  /* 0x000010000d0d4812 */ /* 0x000fe400078efcff */
[----:B------:R-:W-:Y:S01]  /*4f650*/  LOP3.LUT P4, RZ, R11, 0x80000000, RZ, 0xc0, !PT ;  /* 0x800000000bff7812 */ /* 0x000fe2000788c0ff */
[----:B------:R0:W-:Y:S01]  /*4f660*/  @P6 STG.E.U8 desc[UR6][R218.64], R3 ;  /* 0x00000003da006986 */ /* 0x0001e2000c101106 */
[----:B------:R-:W-:Y:S02]  /*4f670*/  LOP3.LUT P5, RZ, R10, 0x40, RZ, 0xc0, !PT ;  /* 0x000000400aff7812 */ /* 0x000fe400078ac0ff */
[----:B------:R-:W-:Y:S02]  /*4f680*/  LOP3.LUT R13, R13, 0xffffdfff, RZ, 0xc0, !PT ;  /* 0xffffdfff0d0d7812 */ /* 0x000fe400078ec0ff */
[C---:B0-----:R-:W-:Y:S02]  /*4f690*/  PRMT R3, R105.reuse, 0x7772, RZ ;  /* 0x0000777269037816 */ /* 0x041fe400000000ff */
[----:B------:R-:W-:-:S03]  /*4f6a0*/  PRMT R105, R105, 0x7773, RZ ;  /* 0x0000777369697816 */ /* 0x000fc600000000ff */
[----:B------:R0:W-:Y:S01]  /*4f6b0*/  @P2 STG.E.U8 desc[UR6][R216.64], R3 ;  /* 0x00000003d8002986 */ /* 0x0001e2000c101106 */
[----:B------:R-:W-:-:S03]  /*4f6c0*/  LOP3.LUT P2, RZ, R10, 0x20, RZ, 0xc0, !PT ;  /* 0x000000200aff7812 */ /* 0x000fc6000784c0ff */
[----:B------:R-:W-:Y:S01]  /*4f6d0*/  @P1 STG.E.U8 desc[UR6][R214.64], R105 ;  /* 0x00000069d6001986 */ /* 0x000fe2000c101106 */
[----:B------:R-:W-:Y:S02]  /*4f6e0*/  @P4 LOP3.LUT R13, R13, 0x2000, RZ, 0xfc, !PT ;  /* 0x000020000d0d4812 */ /* 0x000fe400078efcff */
[----:B0-----:R-:W-:Y:S02]  /*4f6f0*/  PRMT R3, R106, 0x7770, RZ ;  /* 0x000077706a037816 */ /* 0x001fe400000000ff */
[----:B------:R-:W-:-:S03]  /*4f700*/  LOP3.LUT P4, RZ, R10, 0x1, RZ, 0xc0, !PT ;  /* 0x000000010aff7812 */ /* 0x000fc6000788c0ff */
[----:B------:R0:W-:Y:S01]  /*4f710*/  @P0 STG.E.U8 desc[UR6][R212.64], R3 ;  /* 0x00000003d4000986 */ /* 0x0001e2000c101106 */
[C---:B------:R-:W-:Y:S02]  /*4f720*/  LOP3.LUT P1, RZ, R10.reuse, 0x10, RZ, 0xc0, !PT ;  /* 0x000000100aff7812 */ /* 0x040fe4000782c0ff */
[----:B------:R-:W-:Y:S02]  /*4f730*/  LOP3.LUT P0, RZ, R10, 0x8, RZ, 0xc0, !PT ;  /* 0x000000080aff7812 */ /* 0x000fe4000780c0ff */
[----:B0-----:R-:W-:-:S05]  /*4f740*/  PRMT R3, R106, 0x7771, RZ ;  /* 0x000077716a037816 */ /* 0x001fca00000000ff */
[----:B------:R0:W-:Y:S01]  /*4f750*/  @P5 STG.E.U8 desc[UR6][R210.64], R3 ;  /* 0x00000003d2005986 */ /* 0x0001e2000c101106 */
[----:B------:R-:W-:Y:S02]  /*4f760*/  LOP3.LUT P5, RZ, R10, 0x4, RZ, 0xc0, !PT ;  /* 0x000000040aff7812 */ /* 0x000fe400078ac0ff */
[----:B------:R-:W-:Y:S02]  /*4f770*/  LOP3.LUT R13, R13, 0xffffbfff, RZ, 0xc0, !PT ;  /* 0xffffbfff0d0d7812 */ /* 0x000fe400078ec0ff */
[C---:B0-----:R-:W-:Y:S02]  /*4f780*/  PRMT R3, R106.reuse, 0x7772, RZ ;  /* 0x000077726a037816 */ /* 0x041fe400000000ff */
[----:B------:R-:W-:-:S03]  /*4f790*/  PRMT R106, R106, 0x7773, RZ ;  /* 0x000077736a6a7816 */ /* 0x000fc600000000ff */
[----:B------:R0:W-:Y:S01]  /*4f7a0*/  @P2 STG.E.U8 desc[UR6][R208.64], R3 ;  /* 0x00000003d0002986 */ /* 0x0001e2000c101106 */
[----:B------:R-:W-:Y:S02]  /*4f7b0*/  @P4 LOP3.LUT R13, R13, 0x4000, RZ, 0xfc, !PT ;  /* 0x000040000d0d4812 */ /* 0x000fe400078efcff */
[----:B------:R-:W-:Y:S01]  /*4f7c0*/  LOP3.LUT P4, RZ, R10, 0x2, RZ, 0xc0, !PT ;  /* 0x000000020aff7812 */ /* 0x000fe2000788c0ff */
[----:B------:R-:W-:Y:S01]  /*4f7d0*/  @P1 STG.E.U8 desc[UR6][R206.64], R106 ;  /* 0x0000006ace001986 */ /* 0x000fe2000c101106 */
[----:B0-----:R-:W-:-:S05]  /*4f7e0*/  PRMT R3, R107, 0x7770, RZ ;  /* 0x000077706b037816 */ /* 0x001fca00000000ff */
[----:B------:R0:W-:Y:S02]  /*4f7f0*/  @P0 STG.E.U8 desc[UR6][R204.64], R3 ;  /* 0x00000003cc000986 */ /* 0x0001e4000c101106 */
        /* <DEDUP_REMOVED lines=33> */
[----:B------:R-:W-:Y:S01]  /*4fa10*/  @P3 STG.E.U8 desc[UR6][R28.64], R109 ;  /* 0x0000006d1c003986 */ /* 0x000fe2000c101106 */
[----:B0-----:R-:W-:-:S05]  /*4fa20*/  PRMT R3, R110, 0x7770, RZ ;  /* 0x000077706e037816 */ /* 0x001fca00000000ff */
[----:B------:R0:W-:Y:S01]  /*4fa30*/  @P6 STG.E.U8 desc[UR6][R26.64], R3 ;  /* 0x000000031a006986 */ /* 0x0001e2000c101106 */
[C---:B------:R-:W-:Y:S02]  /*4fa40*/  LOP3.LUT P0, RZ, R11.reuse, 0x100000, RZ, 0xc0, !PT ;  /* 0x001000000bff7812 */ /* 0x040fe4000780c0ff */
        /* <DEDUP_REMOVED lines=12> */
[----:B0-----:R-:W2:Y:S01]  /*4fb10*/  LDL.LU.64 R170, [R1+0x888] ;  /* 0x0008880001aa7983 */ /* 0x001ea20000300a00 */
[----:B------:R-:W-:Y:S02]  /*4fb20*/  LOP3.LUT P4, RZ, R11, 0x40, RZ, 0xc0, !PT ;  /* 0x000000400bff7812 */ /* 0x000fe4000788c0ff */
[----:B------:R-:W-:Y:S01]  /*4fb30*/  LOP3.LUT R10, R10, 0x7fffffff, RZ, 0xc0, !PT ;  /* 0x7fffffff0a0a7812 */ /* 0x000fe200078ec0ff */
[----:B------:R-:W2:Y:S01]  /*4fb40*/  LDL.LU.64 R66, [R1+0x880] ;  /* 0x0008800001427983 */ /* 0x000ea20000300a00 */
[----:B------:R-:W-:-:S03]  /*4fb50*/  LOP3.LUT R13, R13, 0xfffffffe, RZ, 0xc0, !PT ;  /* 0xfffffffe0d0d7812 */ /* 0x000fc600078ec0ff */
[----:B------:R-:W2:Y:S04]  /*4fb60*/  LDL.LU.64 R64, [R1+0x878] ;  /* 0x0008780001407983 */ /* 0x000ea80000300a00 */
[----:B------:R-:W2:Y:S02]  /*4fb70*/  LDL.LU.64 R62, [R1+0x870] ;  /* 0x00087000013e7983 */ /* 0x000ea40000300a00 */
[----:B------:R-:W-:Y:S02]  /*4fb80*/  @P4 LOP3.LUT R10, R10, 0x80000000, RZ, 0xfc, !PT ;  /* 0x800000000a0a4812 */ /* 0x000fe400078efcff */
[C---:B------:R-:W-:Y:S01]  /*4fb90*/  LOP3.LUT P4, RZ, R11.reuse, 0x80, RZ, 0xc0, !PT ;  /* 0x000000800bff7812 */ /* 0x040fe2000788c0ff */
[----:B------:R-:W2:Y:S01]  /*4fba0*/  LDL.LU.64 R60, [R1+0x868] ;  /* 0x00086800013c7983 */ /* 0x000ea20000300a00 */
[----:B------:R-:W-:-:S02]  /*4fbb0*/  LOP3.LUT P1, RZ, R11, 0x20000, RZ, 0xc0, !PT ;  /* 0x000200000bff7812 */ /* 0x000fc4000782c0ff */
[C---:B------:R-:W-:Y:S01]  /*4fbc0*/  LOP3.LUT P0, RZ, R11.reuse, 0x10000, RZ, 0xc0, !PT ;  /* 0x000100000bff7812 */ /* 0x040fe2000780c0ff */
[----:B------:R-:W2:Y:S01]  /*4fbd0*/  LDL.LU.64 R58, [R1+0x860] ;  /* 0x00086000013a7983 */ /* 0x000ea20000300a00 */
[----:B------:R-:W-:Y:S02]  /*4fbe0*/  LOP3.LUT P5, RZ, R11, 0x8000, RZ, 0xc0, !PT ;  /* 0x000080000bff7812 */ /* 0x000fe400078ac0ff */
[----:B------:R-:W-:Y:S01]  /*4fbf0*/  PRMT R3, R111, 0x7772, RZ ;  /* 0x000077726f037816 */ /* 0x000fe200000000ff */
[----:B------:R-:W2:Y:S04]  /*4fc00*/  LDL.LU.64 R56, [R1+0x858] ;  /* 0x0008580001387983 */ /* 0x000ea80000300a00 */
[----:B------:R-:W-:Y:S02]  /*4fc10*/  @P4 LOP3.LUT R13, R13, 0x1, RZ, 0xfc, !PT ;  /* 0x000000010d0d4812 */ /* 0x000fe400078efcff */
[----:B------:R-:W-:-:S02]  /*4fc20*/  LOP3.LUT P4, RZ, R11, 0x100, RZ, 0xc0, !PT ;  /* 0x000001000bff7812 */ /* 0x000fc4000788c0ff */
        /* <DEDUP_REMOVED lines=16> */
[----:B---3--:R0:W-:Y:S01]  /*4fd30*/  @P1 STG.E.U8 desc[UR6][R54.64], R3 ;  /* 0x0000000336001986 */ /* 0x0081e2000c101106 */
[----:B------:R-:W-:-:S09]  /*4fd40*/  PRMT R111, R111, 0x7773, RZ ;  /* 0x000077736f6f7816 */ /* 0x000fd200000000ff */
[----:B------:R-:W-:Y:S02]  /*4fd50*/  @P4 LOP3.LUT R13, R13, 0x40, RZ, 0xfc, !PT ;  /* 0x000000400d0d4812 */ /* 0x000fe400078efcff */
[----:B------:R-:W-:Y:S02]  /*4fd60*/  LOP3.LUT P4, RZ, R11, 0x4000, RZ, 0xc0, !PT ;  /* 0x000040000bff7812 */ /* 0x000fe4000788c0ff */
[C---:B0-----:R-:W-:Y:S01]  /*4fd70*/  PRMT R3, R112.reuse, 0x7770, RZ ;  /* 0x0000777070037816 */ /* 0x041fe200000000ff */
[----:B----4-:R0:W-:Y:S04]  /*4fd80*/  @P0 STG.E.U8 desc[UR6][R52.64], R111 ;  /* 0x0000006f34000986 */ /* 0x0101e8000c101106 */
[----:B------:R1:W-:Y:S04]  /*4fd90*/  @P5 STG.E.U8 desc[UR6][R50.64], R3 ;  /* 0x0000000332005986 */ /* 0x0003e8000c101106 */
[----:B------:R-:W3:Y:S04]  /*4fda0*/  LDL.LU.64 R54, [R1+0x850] ;  /* 0x0008500001367983 */ /* 0x000ee80000300a00 */
[----:B0-----:R-:W4:Y:S01]  /*4fdb0*/  LDL.LU.64 R52, [R1+0x848] ;  /* 0x0008480001347983 */ /* 0x001f220000300a00 */
[----:B-1----:R-:W-:-:S03]  /*4fdc0*/  PRMT R3, R112, 0x7771, RZ ;  /* 0x0000777170037816 */ /* 0x002fc600000000ff */
        /* <DEDUP_REMOVED lines=24> */
[----:B0-----:R-:W-:Y:S01]  /*4ff50*/  PRMT R3, R114, 0x7770, RZ ;  /* 0x0000777072037816 */ /* 0x001fe200000000ff */
[----:B------:R-:W0:Y:S01]  /*4ff60*/  LDS.128 R12, [R252] ;  /* 0x00000000fc0c7984 */ /* 0x000e220000000c00 */
[----:B------:R-:W-:-:S09]  /*4ff70*/  LOP3.LUT P3, RZ, R11, 0x20, RZ, 0xc0, !PT ;  /* 0x000000200bff7812 */ /* 0x000fd2000786c0ff */
[----:B------:R1:W-:Y:S01]  /*4ff80*/  @P4 STG.E.U8 desc[UR6][R58.64], R3 ;  /* 0x000000033a004986 */ /* 0x0003e2000c101106 */
[----:B------:R-:W-:Y:S02]  /*4ff90*/  LOP3.LUT P4, RZ, R10, 0x80000000, RZ, 0xc0, !PT ;  /* 0x800000000aff7812 */ /* 0x000fe4000788c0ff */
[C---:B------:R-:W-:Y:S02]  /*4ffa0*/  LOP3.LUT P6, RZ, R11.reuse, 0x10, RZ, 0xc0, !PT ;  /* 0x000000100bff7812 */ /* 0x040fe400078cc0ff */
[----:B------:R-:W-:Y:S02]  /*4ffb0*/  LOP3.LUT P2, RZ, R11, 0x8, RZ, 0xc0, !PT ;  /* 0x000000080bff7812 */ /* 0x000fe4000784c0ff */
[----:B-1----:R-:W-:-:S07]  /*4ffc0*/  PRMT R3, R114, 0x7771, RZ ;  /* 0x0000777172037816 */ /* 0x002fce00000000ff */
[----:B------:R1:W-:Y:S01]  /*4ffd0*/  @P4 STG.E.U8 desc[UR6][R56.64], R3 ;  /* 0x0000000338004986 */ /* 0x0003e2000c101106 */
[C---:B------:R-:W-:Y:S02]  /*4ffe0*/  LOP3.LUT P1, RZ, R11.reuse, 0x4, RZ, 0xc0, !PT ;  /* 0x000000040bff7812 */ /* 0x040fe4000782c0ff */
[C---:B-1----:R-:W-:Y:S02]  /*4fff0*/  PRMT R3, R114.reuse, 0x7772, RZ ;  /* 0x0000777272037816 */ /* 0x042fe400000000ff */
[----:B------:R-:W-:Y:S02]  /*50000*/  PRMT R114, R114, 0x7773, RZ ;  /* 0x0000777372727816 */ /* 0x000fe400000000ff */
[C---:B------:R-:W-:Y:S02]  /*50010*/  LOP3.LUT P0, RZ, R11.reuse, 0x2, RZ, 0xc0, !PT ;  /* 0x000000020bff7812 */ /* 0x040fe4000780c0ff */
[----:B------:R-:W-:Y:S01]  /*50020*/  LOP3.LUT P5, RZ, R11, 0x1, RZ, 0xc0, !PT ;  /* 0x000000010bff7812 */ /* 0x000fe200078ac0ff */
[----:B---3--:R1:W-:Y:S04]  /*50030*/  @P3 STG.E.U8 desc[UR6][R54.64], R3 ;  /* 0x0000000336003986 */ /* 0x0083e8000c101106 */
[----:B----4-:R-:W-:Y:S01]  /*50040*/  @P6 STG.E.U8 desc[UR6][R52.64], R114 ;  /* 0x0000007234006986 */ /* 0x010fe2000c101106 */
[----:B-1----:R-:W-:-:S05]  /*50050*/  PRMT R3, R115, 0x7770, RZ ;  /* 0x0000777073037816 */ /* 0x002fca00000000ff */
[----:B------:R1:W-:Y:S02]  /*50060*/  @P2 STG.E.U8 desc[UR6][R50.64], R3 ;  /* 0x0000000332002986 */ /* 0x0003e4000c101106 */
[----:B-1----:R-:W-:-:S05]  /*50070*/  PRMT R3, R115, 0x7771, RZ ;  /* 0x0000777173037816 */ /* 0x002fca00000000ff */
[----:B------:R1:W-:Y:S02]  /*50080*/  @P1 STG.E.U8 desc[UR6][R48.64], R3 ;  /* 0x0000000330001986 */ /* 0x0003e4000c101106 */
[C---:B-1----:R-:W-:Y:S02]  /*50090*/  PRMT R3, R115.reuse, 0x7772, RZ ;  /* 0x0000777273037816 */ /* 0x042fe400000000ff */
[----:B------:R-:W-:-:S03]  /*500a0*/  PRMT R115, R115, 0x7773, RZ ;  /* 0x0000777373737816 */ /* 0x000fc600000000ff */
[----:B------:R-:W-:Y:S04]  /*500b0*/  @P0 STG.E.U8 desc[UR6][R168.64], R3 ;  /* 0x00000003a8000986 */ /* 0x000fe8000c101106 */
[----:B--2---:R1:W-:Y:S04]  /*500c0*/  @P5 STG.E.U8 desc[UR6][R170.64], R115 ;  /* 0x00000073aa005986 */ /* 0x0043e8000c101106 */
[----:B-1----:R-:W2:Y:S04]  /*500d0*/  LDL.LU.64 R170, [R1+0x820] ;  /* 0x0008200001aa7983 */ /* 0x002ea80000300a00 */
        /* <DEDUP_REMOVED lines=22> */
[----:B-1----:R-:W2:Y:S04]  /*50240*/  LDL.LU.64 R170, [R1+0x7f0] ;  /* 0x0007f00001aa7983 */ /* 0x002ea80000300a00 */
        /* <DEDUP_REMOVED lines=22> */
[C---:B-1----:R-:W-:Y:S01]  /*503b0*/  PRMT R3, R116.reuse, 0x7772, RZ ;  /* 0x0000777274037816 */ /* 0x042fe200000000ff */
[----:B------:R-:W3:Y:S01]  /*503c0*/  LDL.LU.64 R54, [R1+0x7b8] ;  /* 0x0007b80001367983 */ /* 0x000ee20000300a00 */
[----:B------:R-:W-:-:S03]  /*503d0*/  PRMT R116, R116, 0x7773, RZ ;  /* 0x0000777374747816 */ /* 0x000fc600000000ff */
[----:B----4-:R1:W-:Y:S04]  /*503e0*/  @P0 STG.E.U8 desc[UR6][R52.64], R3 ;  /* 0x0000000334000986 */ /* 0x0103e8000c101106 */
[----:B------:R4:W-:Y:S01]  /*503f0*/  @P5 STG.E.U8 desc[UR6][R50.64], R116 ;  /* 0x0000007432005986 */ /* 0x0009e2000c101106 */
[----:B-1----:R-:W-:-:S03]  /*50400*/  PRMT R3, R117, 0x7770, RZ ;  /* 0x0000777075037816 */ /* 0x002fc600000000ff */
[----:B------:R-:W3:Y:S04]  /*50410*/  LDL.LU.64 R52, [R1+0x7b0] ;  /* 0x0007b00001347983 */ /* 0x000ee80000300a00 */
[----:B------:R1:W-:Y:S01]  /*50420*/  @P4 STG.E.U8 desc[UR6][R48.64], R3 ;  /* 0x0000000330004986 */ /* 0x0003e2000c101106 */
[----:B------:R-:W-:-:S03]  /*50430*/  LOP3.LUT P4, RZ, R10, 0x40000000, RZ, 0xc0, !PT ;  /* 0x400000000aff7812 */ /* 0x000fc6000788c0ff */
[----:B----4-:R-:W4:Y:S01]  /*50440*/  LDL.LU.64 R50, [R1+0x7a8] ;  /* 0x0007a80001327983 */ /* 0x010f220000300a00 */
[----:B-1----:R-:W-:-:S03]  /*50450*/  PRMT R3, R117, 0x7771, RZ ;  /* 0x0000777175037816 */ /* 0x002fc600000000ff */
[----:B------:R-:W4:Y:S06]  /*50460*/  LDL.LU.64 R48, [R1+0x7a0] ;  /* 0x0007a00001307983 */ /* 0x000f2c0000300a00 */
[----:B------:R1:W-:Y:S01]  /*50470*/  @P4 STG.E.U8 desc[UR6][R168.64], R3 ;  /* 0x00000003a8004986 */ /* 0x0003e2000c101106 */
[----:B------:R-:W-:-:S03]  /*50480*/  LOP3.LUT P4, RZ, R10, 0x20000000, RZ, 0xc0, !PT ;  /* 0x200000000aff7812 */ /* 0x000fc6000788c0ff */
[----:B-1----:R-:W4:Y:S01]  /*50490*/  LDL.LU.64 R168, [R1+0x798] ;  /* 0x0007980001a87983 */ /* 0x002f220000300a00 */
[----:B------:R-:W-:-:S09]  /*504a0*/  PRMT R3, R117, 0x7772, RZ ;  /* 0x0000777275037816 */ /* 0x000fd200000000ff */
[----:B--2---:R1:W-:Y:S04]  /*504b0*/  @P4 STG.E.U8 desc[UR6][R170.64], R3 ;  /* 0x00000003aa004986 */ /* 0x0043e8000c101106 */
[----:B-1----:R-:W2:Y:S01]  /*504c0*/  LDL.LU.64 R170, [R1+0x790] ;  /* 0x0007900001aa7983 */ /* 0x002ea20000300a00 */
[----:B------:R-:W-:Y:S02]  /*504d0*/  LOP3.LUT P4, RZ, R10, 0x10000000, RZ, 0xc0, !PT ;  /* 0x100000000aff7812 */ /* 0x000fe4000788c0ff */
[----:B------:R-:W-:Y:S02]  /*504e0*/  PRMT R117, R117, 0x7773, RZ ;  /* 0x0000777375757816 */ /* 0x000fe400000000ff */
[----:B------:R-:W-:-:S09]  /*504f0*/  PRMT R3, R118, 0x7770, RZ ;  /* 0x0000777076037816 */ /* 0x000fd200000000ff */
[----:B------:R-:W-:Y:S01]  /*50500*/  @P4 STG.E.U8 desc[UR6][R66.64], R117 ;  /* 0x0000007542004986 */ /* 0x000fe2000c101106 */
[----:B------:R-:W-:-:S13]  /*50510*/  LOP3.LUT P4, RZ, R10, 0x8000000, RZ, 0xc0, !PT ;  /* 0x080000000aff7812 */ /* 0x000fda000788c0ff */
[----:B------:R1:W-:Y:S01]  /*50520*/  @P4 STG.E.U8 desc[UR6][R64.64], R3 ;  /* 0x0000000340004986 */ /* 0x0003e2000c101106 */
[----:B------:R-:W-:Y:S02]  /*50530*/  LOP3.LUT P4, RZ, R10, 0x4000000, RZ, 0xc0, !PT ;  /* 0x040000000aff7812 */ /* 0x000fe4000788c0ff */
[----:B-1----:R-:W-:-:S11]  /*50540*/  PRMT R3, R118, 0x7771, RZ ;  /* 0x0000777176037816 */ /* 0x002fd600000000ff */
[----:B------:R1:W-:Y:S01]  /*50550*/  @P4 STG.E.U8 desc[UR6][R62.64], R3 ;  /* 0x000000033e004986 */ /* 0x0003e2000c101106 */
[----:B------:R-:W-:Y:S02]  /*50560*/  LOP3.LUT P4, RZ, R10, 0x2000000, RZ, 0xc0, !PT ;  /* 0x020000000aff7812 */ /* 0x000fe4000788c0ff */
[----:B-1----:R-:W-:-:S11]  /*50570*/  PRMT R3, R118, 0x7772, RZ ;  /* 0x0000777276037816 */ /* 0x002fd600000000ff */
[----:B------:R1:W-:Y:S01]  /*50580*/  @P4 STG.E.U8 desc[UR6][R60.64], R3 ;  /* 0x000000033c004986 */ /* 0x0003e2000c101106 */
[----:B------:R-:W-:Y:S02]  /*50590*/  LOP3.LUT P4, RZ, R10, 0x1000000, RZ, 0xc0, !PT ;  /* 0x010000000aff7812 */ /* 0x000fe4000788c0ff */
[----:B------:R-:W-:Y:S02]  /*505a0*/  PRMT R118, R118, 0x7773, RZ ;  /* 0x0000777376767816 */ /* 0x000fe400000000ff */
[----:B------:R-:W-:-:S09]  /*505b0*/  LOP3.LUT P3, RZ, R0, 0x8000, RZ, 0xc0, !PT ;  /* 0x0000800000ff7812 */ /* 0x000fd2000786c0ff */
[----:B------:R-:W-:Y:S01]  /*505c0*/  @P4 STG.E.U8 desc[UR6][R58.64], R118 ;  /* 0x000000763a004986 */ /* 0x000fe2000c101106 */
[----:B------:R-:W-:Y:S02]  /*505d0*/  LOP3.LUT P4, RZ, R10, 0x800000, RZ, 0xc0, !PT ;  /* 0x008000000aff7812 */ /* 0x000fe4000788c0ff */
[----:B-1----:R-:W-:Y:S02]  /*505e0*/  PRMT R3, R119, 0x7770, RZ ;  /* 0x0000777077037816 */ /* 0x002fe400000000ff */
[C---:B------:R-:W-:Y:S02]  /*505f0*/  LOP3.LUT P6, RZ, R0.reuse, 0x4000, RZ, 0xc0, !PT ;  /* 0x0000400000ff7812 */ /* 0x040fe400078cc0ff */
[C---:B------:R-:W-:Y:S02]  /*50600*/  LOP3.LUT P2, RZ, R0.reuse, 0x1000, RZ, 0xc0, !PT ;  /* 0x0000100000ff7812 */ /* 0x040fe4000784c0ff */
[----:B------:R-:W-:-:S05]  /*50610*/  LOP3.LUT P1, RZ, R0, 0x400, RZ, 0xc0, !PT ;  /* 0x0000040000ff7812 */ /* 0x000fca000782c0ff */
[----:B------:R1:W-:Y:S01]  /*50620*/  @P4 STG.E.U8 desc[UR6][R56.64], R3 ;  /* 0x0000000338004986 */ /* 0x0003e2000c101106 */
[----:B------:R-:W-:Y:S02]  /*50630*/  LOP3.LUT P0, RZ, R0, 0x100, RZ, 0xc0, !PT ;  /* 0x0000010000ff7812 */ /* 0x000fe4000780c0ff */
[----:B-1----:R-:W-:-:S05]  /*50640*/  PRMT R3, R119, 0x7771, RZ ;  /* 0x0000777177037816 */ /* 0x002fca00000000ff */
[----:B---3--:R1:W-:Y:S01]  /*50650*/  @P3 STG.E.U8 desc[UR6][R54.64], R3 ;  /* 0x0000000336003986 */ /* 0x0083e2000c101106 */
[----:B------:R-:W-:Y:S02]  /*50660*/  LOP3.LUT P5, RZ, R0, 0x40, RZ, 0xc0, !PT ;  /* 0x0000004000ff7812 */ /* 0x000fe400078ac0ff */
[C---:B-1----:R-:W-:Y:S02]  /*50670*/  PRMT R3, R119.reuse, 0x7772, RZ ;  /* 0x0000777277037816 */ /* 0x042fe400000000ff */
[----:B------:R-:W-:-:S03]  /*50680*/  PRMT R119, R119, 0x7773, RZ ;  /* 0x0000777377777816 */ /* 0x000fc600000000ff */
[----:B------:R1:W-:Y:S04]  /*50690*/  @P6 STG.E.U8 desc[UR6][R52.64], R3 ;  /* 0x0000000334006986 */ /* 0x0003e8000c101106 */
[----:B----4-:R-:W-:Y:S01]  /*506a0*/  @P2 STG.E.U8 desc[UR6][R50.64], R119 ;  /* 0x0000007732002986 */ /* 0x010fe2000c101106 */
[----:B-1----:R-:W-:-:S05]  /*506b0*/  PRMT R3, R120, 0x7770, RZ ;  /* 0x0000777078037816 */ /* 0x002fca00000000ff */
[----:B------:R1:W-:Y:S02]  /*506c0*/  @P1 STG.E.U8 desc[UR6][R48.64], R3 ;  /* 0x0000000330001986 */ /* 0x0003e4000c101106 */
[----:B-1----:R-:W-:-:S05]  /*506d0*/  PRMT R3, R120, 0x7771, RZ ;  /* 0x0000777178037816 */ /* 0x002fca00000000ff */
[----:B------:R1:W-:Y:S02]  /*506e0*/  @P0 STG.E.U8 desc[UR6][R168.64], R3 ;  /* 0x00000003a8000986 */ /* 0x0003e4000c101106 */
[----:B-1----:R-:W-:-:S05]  /*506f0*/  PRMT R3, R120, 0x7772, RZ ;  /* 0x0000777278037816 */ /* 0x002fca00000000ff */
        /* <DEDUP_REMOVED lines=48> */
[----:B------:R-:W3:Y:S04]  /*50a00*/  LDL.LU.64 R54, [R1+0x720] ;  /* 0x0007200001367983 */ /* 0x000ee80000300a00 */
[----:B----4-:R1:W-:Y:S02]  /*50a10*/  @P0 STG.E.U8 desc[UR6][R52.64], R3 ;  /* 0x0000000334000986 */ /* 0x0103e4000c101106 */
[----:B-1----:R-:W-:-:S02]  /*50a20*/  PRMT R3, R121, 0x7772, RZ ;  /* 0x0000777279037816 */ /* 0x002fc400000000ff */
[----:B------:R-:W4:Y:S01]  /*50a30*/  LDL.LU.64 R52, [R1+0x718] ;  /* 0x0007180001347983 */ /* 0x000f220000300a00 */
[----:B------:R-:W-:-:S03]  /*50a40*/  PRMT R121, R121, 0x7773, RZ ;  /* 0x0000777379797816 */ /* 0x000fc600000000ff */
[----:B------:R1:W-:Y:S04]  /*50a50*/  @P5 STG.E.U8 desc[UR6][R50.64], R3 ;  /* 0x0000000332005986 */ /* 0x0003e8000c101106 */
[----:B------:R0:W-:Y:S01]  /*50a60*/  @P4 STG.E.U8 desc[UR6][R48.64], R121 ;  /* 0x0000007930004986 */ /* 0x0001e2000c101106 */
[----:B------:R-:W-:Y:S02]  /*50a70*/  LOP3.LUT P4, RZ, R10, 0x400000, RZ, 0xc0, !PT ;  /* 0x004000000aff7812 */ /* 0x000fe4000788c0ff */
[----:B-1----:R-:W-:Y:S01]  /*50a80*/  PRMT R3, R122, 0x7770, RZ ;  /* 0x000077707a037816 */ /* 0x002fe200000000ff */
[----:B------:R-:W4:Y:S04]  /*50a90*/  LDL.LU.64 R50, [R1+0x710] ;  /* 0x0007100001327983 */ /* 0x000f280000300a00 */
[----:B0-----:R-:W4:Y:S06]  /*50aa0*/  LDL.LU.64 R48, [R1+0x708] ;  /* 0x0007080001307983 */ /* 0x001f2c0000300a00 */
        /* <DEDUP_REMOVED lines=23> */
[C---:B------:R-:W-:Y:S02]  /*50c20*/  LOP3.LUT P6, RZ, R2.reuse, 0x400, RZ, 0xc0, !PT ;  /* 0x0000040002ff7812 */ /* 0x040fe400078cc0ff */
[----:B------:R-:W-:Y:S02]  /*50c30*/  PRMT R123, R123, 0x7773, RZ ;  /* 0x000077737b7b7816 */ /* 0x000fe400000000ff */
[----:B------:R-:W-:Y:S02]  /*50c40*/  LOP3.LUT P2, RZ, R2, 0x200, RZ, 0xc0, !PT ;  /* 0x0000020002ff7812 */ /* 0x000fe4000784c0ff */
[----:B0-----:R-:W-:-:S05]  /*50c50*/  PRMT R3, R124, 0x7770, RZ ;  /* 0x000077707c037816 */ /* 0x001fca00000000ff */
[----:B------:R-:W-:Y:S04]  /*50c60*/  @P4 STG.E.U8 desc[UR6][R56.64], R123 ;  /* 0x0000007b38004986 */ /* 0x000fe8000c101106 */
[----:B---3--:R0:W-:Y:S01]  /*50c70*/  @P3 STG.E.U8 desc[UR6][R54.64], R3 ;  /* 0x0000000336003986 */ /* 0x0081e2000c101106 */
[C---:B------:R-:W-:Y:S02]  /*50c80*/  LOP3.LUT P1, RZ, R2.reuse, 0x40, RZ, 0xc0, !PT ;  /* 0x0000004002ff7812 */ /* 0x040fe4000782c0ff */
[----:B------:R-:W-:Y:S02]  /*50c90*/  LOP3.LUT P0, RZ, R2, 0x20, RZ, 0xc0, !PT ;  /* 0x0000002002ff7812 */ /* 0x000fe4000780c0ff */
[----:B0-----:R-:W-:-:S05]  /*50ca0*/  PRMT R3, R124, 0x7771, RZ ;  /* 0x000077717c037816 */ /* 0x001fca00000000ff */
[----:B----4-:R0:W-:Y:S01]  /*50cb0*/  @P6 STG.E.U8 desc[UR6][R52.64], R3 ;  /* 0x0000000334006986 */ /* 0x0101e2000c101106 */
        /* <DEDUP_REMOVED lines=39> */
[----:B------:R-:W-:Y:S02]  /*50f30*/  LOP3.LUT P1, RZ, R2, 0x1, RZ, 0xc0, !PT ;  /* 0x0000000102ff7812 */ /* 0x000fe4000782c0ff */
[----:B------:R-:W-:Y:S01]  /*50f40*/  LOP3.LUT P0, RZ, R6, 0x40000000, RZ, 0xc0, !PT ;  /* 0x4000000006ff7812 */ /* 0x000fe2000780c0ff */
[----:B------:R-:W2:Y:S04]  /*50f50*/  LDL.LU.64 R60, [R1+0x458] ;  /* 0x00045800013c7983 */ /* 0x000ea80000300a00 */
[----:B------:R-:W-:Y:S01]  /*50f60*/  @P4 LOP3.LUT R10, R10, 0x1000, RZ, 0xfc, !PT ;  /* 0x000010000a0a4812 */ /* 0x000fe200078efcff */
[----:B------:R-:W2:Y:S01]  /*50f70*/  LDL.LU.64 R58, [R1+0x450] ;  /* 0x00045000013a7983 */ /* 0x000ea20000300a00 */
[----:B------:R-:W-:-:S02]  /*50f80*/  LOP3.LUT P4, RZ, R6, 0x400000, RZ, 0xc0, !PT ;  /* 0x0040000006ff7812 */ /* 0x000fc4000788c0ff */
[----:B------:R-:W-:Y:S01]  /*50f90*/  LOP3.LUT R10, R10, 0xffffdfff, RZ, 0xc0, !PT ;  /* 0xffffdfff0a0a7812 */ /* 0x000fe200078ec0ff */
[----:B------:R-:W2:Y:S01]  /*50fa0*/  LDL.LU.64 R56, [R1+0x448] ;  /* 0x0004480001387983 */ /* 0x000ea20000300a00 */
[----:B------:R-:W-:-:S09]  /*50fb0*/  LOP3.LUT P5, RZ, R6, 0x10000000, RZ, 0xc0, !PT ;  /* 0x1000000006ff7812 */ /* 0x000fd200078ac0ff */
[----:B------:R-:W-:Y:S02]  /*50fc0*/  @P4 LOP3.LUT R10, R10, 0x2000, RZ, 0xfc, !PT ;  /* 0x000020000a0a4812 */ /* 0x000fe400078efcff */
[----:B------:R-:W-:Y:S02]  /*50fd0*/  LOP3.LUT P4, RZ, R6, 0x1000000, RZ, 0xc0, !PT ;  /* 0x0100000006ff7812 */ /* 0x000fe4000788c0ff */
[----:B------:R-:W-:Y:S02]  /*50fe0*/  LOP3.LUT R10, R10, 0xffffbfff, RZ, 0xc0, !PT ;  /* 0xffffbfff0a0a7812 */ /* 0x000fe400078ec0ff */
[----:B------:R-:W-:Y:S02]  /*50ff0*/  PRMT R125, R125, 0x7773, RZ ;  /* 0x000077737d7d7816 */ /* 0x000fe400000000ff */
[----:B------:R-:W-:-:S03]  /*51000*/  PRMT R3, R126, 0x7770, RZ ;  /* 0x000077707e037816 */ /* 0x000fc600000000ff */
[----:B---3--:R0:W-:Y:S04]  /*51010*/  @P1 STG.E.U8 desc[UR6][R54.64], R125 ;  /* 0x0000007d36001986 */ /* 0x0081e8000c101106 */
[----:B------:R-:W-:Y:S01]  /*51020*/  @P4 LOP3.LUT R10, R10, 0x4000, RZ, 0xfc, !PT ;  /* 0x000040000a0a4812 */ /* 0x000fe200078efcff */
[----:B----4-:R1:W-:Y:S01]  /*51030*/  @P0 STG.E.U8 desc[UR6][R52.64], R3 ;  /* 0x0000000334000986 */ /* 0x0103e2000c101106 */
[----:B------:R-:W-:-:S03]  /*51040*/  LOP3.LUT P4, RZ, R6, 0x4000000, RZ, 0xc0, !PT ;  /* 0x0400000006ff7812 */ /* 0x000fc6000788c0ff */
[----:B0-----:R-:W3:Y:S01]  /*51050*/  LDL.LU.64 R54, [R1+0x440] ;  /* 0x0004400001367983 */ /* 0x001ee20000300a00 */
        /* <DEDUP_REMOVED lines=38> */
[----:B---3--:R-:W-:Y:S01]  /*512c0*/  @P3 STG.E.U8 desc[UR6][R54.64], R128 ;  /* 0x0000008036003986 */ /* 0x008fe2000c101106 */
        /* <DEDUP_REMOVED lines=38> */
[----:B------:R-:W2:Y:S04]  /*51530*/  LDL.LU.64 R62, [R1+0x6c0] ;  /* 0x0006c000013e7983 */ /* 0x000ea80000300a00 */
[----:B------:R-:W2:Y:S01]  /*51540*/  LDL.LU.64 R60, [R1+0x5c0] ;  /* 0x0005c000013c7983 */ /* 0x000ea20000300a00 */
[----:B------:R-:W-:-:S02]  /*51550*/  @P4 LOP3.LUT R10, R10, 0x8, RZ, 0xfc, !PT ;  /* 0x000000080a0a4812 */ /* 0x000fc400078efcff */
[C---:B------:R-:W-:Y:S01]  /*51560*/  LOP3.LUT P4, RZ, R7.reuse, 0x40000, RZ, 0xc0, !PT ;  /* 0x0004000007ff7812 */ /* 0x040fe2000788c0ff */
[----:B------:R-:W2:Y:S01]  /*51570*/  LDL.LU.64 R58, [R1+0x6b8] ;  /* 0x0006b800013a7983 */ /* 0x000ea20000300a00 */
[C---:B------:R-:W-:Y:S02]  /*51580*/  LOP3.LUT P1, RZ, R7.reuse, 0x20000000, RZ, 0xc0, !PT ;  /* 0x2000000007ff7812 */ /* 0x040fe4000782c0ff */
[----:B------:R-:W-:Y:S01]  /*51590*/  LOP3.LUT P0, RZ, R7, 0x4000000, RZ, 0xc0, !PT ;  /* 0x0400000007ff7812 */ /* 0x000fe2000780c0ff */
[----:B------:R-:W2:Y:S01]  /*515a0*/  LDL.LU.64 R56, [R1+0x488] ;  /* 0x0004880001387983 */ /* 0x000ea20000300a00 */
[----:B------:R-:W-:Y:S02]  /*515b0*/  LOP3.LUT R10, R10, 0xffffffef, RZ, 0xc0, !PT ;  /* 0xffffffef0a0a7812 */ /* 0x000fe400078ec0ff */
[C---:B------:R-:W-:Y:S02]  /*515c0*/  PRMT R3, R130.reuse, 0x7772, RZ ;  /* 0x0000777282037816 */ /* 0x040fe400000000ff */
[----:B------:R-:W-:-:S03]  /*515d0*/  PRMT R130, R130, 0x7773, RZ ;  /* 0x0000777382827816 */ /* 0x000fc600000000ff */
[----:B------:R-:W-:Y:S02]  /*515e0*/  @P4 LOP3.LUT R10, R10, 0x10, RZ, 0xfc, !PT ;  /* 0x000000100a0a4812 */ /* 0x000fe400078efcff */
[C---:B------:R-:W-:Y:S01]  /*515f0*/  LOP3.LUT P4, RZ, R7.reuse, 0x100000, RZ, 0xc0, !PT ;  /* 0x0010000007ff7812 */ /* 0x040fe2000788c0ff */
[----:B---3--:R0:W-:Y:S01]  /*51600*/  @P1 STG.E.U8 desc[UR6][R54.64], R3 ;  /* 0x0000000336001986 */ /* 0x0081e2000c101106 */
[----:B------:R-:W-:-:S03]  /*51610*/  LOP3.LUT P5, RZ, R7, 0x2000000, RZ, 0xc0, !PT ;  /* 0x0200000007ff7812 */ /* 0x000fc600078ac0ff */
[----:B----4-:R1:W-:Y:S01]  /*51620*/  @P0 STG.E.U8 desc[UR6][R52.64], R130 ;  /* 0x0000008234000986 */ /* 0x0103e2000c101106 */
[----:B------:R-:W-:-:S03]  /*51630*/  LOP3.LUT R10, R10, 0xffffffdf, RZ, 0xc0, !PT ;  /* 0xffffffdf0a0a7812 */ /* 0x000fc600078ec0ff */
[----:B0-----:R-:W3:Y:S04]  /*51640*/  LDL.LU.64 R54, [R1+0x6b0] ;  /* 0x0006b00001367983 */ /* 0x001ee80000300a00 */
[----:B-1----:R-:W4:Y:S01]  /*51650*/  LDL.LU.64 R52, [R1+0x5b8] ;  /* 0x0005b80001347983 */ /* 0x002f220000300a00 */
[----:B------:R-:W-:Y:S02]  /*51660*/  @P4 LOP3.LUT R10, R10, 0x20, RZ, 0xfc, !PT ;  /* 0x000000200a0a4812 */ /* 0x000fe400078efcff */
[----:B------:R-:W-:Y:S02]  /*51670*/  LOP3.LUT P4, RZ, R7, 0x400000, RZ, 0xc0, !PT ;  /* 0x0040000007ff7812 */ /* 0x000fe4000788c0ff */
[----:B------:R-:W-:Y:S02]  /*51680*/  PRMT R3, R131, 0x7770, RZ ;  /* 0x0000777083037816 */ /* 0x000fe400000000ff */
[----:B------:R-:W-:-:S03]  /*51690*/  LOP3.LUT R10, R10, 0xffffffbf, RZ, 0xc0, !PT ;  /* 0xffffffbf0a0a7812 */ /* 0x000fc600078ec0ff */
[----:B------:R0:W-:Y:S06]  /*516a0*/  @P5 STG.E.U8 desc[UR6][R50.64], R3 ;  /* 0x0000000332005986 */ /* 0x0001ec000c101106 */
[----:B------:R-:W-:Y:S01]  /*516b0*/  @P4 LOP3.LUT R10, R10, 0x40, RZ, 0xfc, !PT ;  /* 0x000000400a0a4812 */ /* 0x000fe200078efcff */
[----:B0-----:R-:W4:Y:S01]  /*516c0*/  LDL.LU.64 R50, [R1+0x6a8] ;  /* 0x0006a80001327983 */ /* 0x001f220000300a00 */
[----:B------:R-:W-:Y:S02]  /*516d0*/  LOP3.LUT P4, RZ, R7, 0x800000, RZ, 0xc0, !PT ;  /* 0x0080000007ff7812 */ /* 0x000fe4000788c0ff */
[----:B------:R-:W-:-:S11]  /*516e0*/  PRMT R3, R131, 0x7771, RZ ;  /* 0x0000777183037816 */ /* 0x000fd600000000ff */
[----:B------:R0:W-:Y:S01]  /*516f0*/  @P4 STG.E.U8 desc[UR6][R48.64], R3 ;  /* 0x0000000330004986 */ /* 0x0001e2000c101106 */
[----:B------:R-:W-:-:S03]  /*51700*/  LOP3.LUT P4, RZ, R10, 0x40, RZ, 0xc0, !PT ;  /* 0x000000400aff7812 */ /* 0x000fc6000788c0ff */
[----:B0-----:R-:W4:Y:S01]  /*51710*/  LDL.LU.64 R48, [R1+0x490] ;  /* 0x0004900001307983 */ /* 0x001f220000300a00 */
[----:B------:R-:W-:-:S09]  /*51720*/  PRMT R3, R131, 0x7772, RZ ;  /* 0x0000777283037816 */ /* 0x000fd200000000ff */
[----:B------:R0:W-:Y:S01]  /*51730*/  @P4 STG.E.U8 desc[UR6][R168.64], R3 ;  /* 0x00000003a8004986 */ /* 0x0001e2000c101106 */
[----:B------:R-:W-:Y:S02]  /*51740*/  LOP3.LUT P4, RZ, R10, 0x20, RZ, 0xc0, !PT ;  /* 0x000000200aff7812 */ /* 0x000fe4000788c0ff */
[----:B------:R-:W-:Y:S01]  /*51750*/  PRMT R131, R131, 0x7773, RZ ;  /* 0x0000777383837816 */ /* 0x000fe200000000ff */
[----:B0-----:R-:W4:Y:S01]  /*51760*/  LDL.LU.64 R168, [R1+0x6a0] ;  /* 0x0006a00001a87983 */ /* 0x001f220000300a00 */
[----:B------:R-:W-:-:S09]  /*51770*/  PRMT R3, R132, 0x7770, RZ ;  /* 0x0000777084037816 */ /* 0x000fd200000000ff */
[----:B--2---:R0:W-:Y:S04]  /*51780*/  @P4 STG.E.U8 desc[UR6][R170.64], R131 ;  /* 0x00000083aa004986 */ /* 0x0041e8000c101106 */
[----:B0-----:R-:W2:Y:S01]  /*51790*/  LDL.LU.64 R170, [R1+0x5b0] ;  /* 0x0005b00001aa7983 */ /* 0x001ea20000300a00 */
        /* <DEDUP_REMOVED lines=18> */
[----:B------:R0:W-:Y:S01]  /*518c0*/  @P4 STG.E.U8 desc[UR6][R56.64], R3 ;  /* 0x0000000338004986 */ /* 0x0001e2000c101106 */
[----:B------:R-:W-:Y:S02]  /*518d0*/  LOP3.LUT P2, RZ, R7, 0x8, RZ, 0xc0, !PT ;  /* 0x0000000807ff7812 */ /* 0x000fe4000784c0ff */
[C---:B0-----:R-:W-:Y:S02]  /*518e0*/  PRMT R3, R133.reuse, 0x7772, RZ ;  /* 0x0000777285037816 */ /* 0x041fe400000000ff */
[----:B------:R-:W-:-:S03]  /*518f0*/  PRMT R133, R133, 0x7773, RZ ;  /* 0x0000777385857816 */ /* 0x000fc600000000ff */
[----:B---3--:R-:W-:Y:S04]  /*51900*/  @P3 STG.E.U8 desc[UR6][R54.64], R3 ;  /* 0x0000000336003986 */ /* 0x008fe8000c101106 */
[----:B----4-:R0:W-:Y:S04]  /*51910*/  @P6 STG.E.U8 desc[UR6][R52.64], R133 ;  /* 0x0000008534006986 */ /* 0x0101e8000c101106 */
[----:B0-----:R-:W3:Y:S01]  /*51920*/  LDL.LU.64 R52, [R1+0x698] ;  /* 0x0006980001347983 */ /* 0x001ee20000300a00 */
[----:B------:R-:W-:-:S05]  /*51930*/  PRMT R3, R134, 0x7770, RZ ;  /* 0x0000777086037816 */ /* 0x000fca00000000ff */
[----:B------:R0:W-:Y:S01]  /*51940*/  @P2 STG.E.U8 desc[UR6][R50.64], R3 ;  /* 0x0000000332002986 */ /* 0x0001e2000c101106 */
[----:B------:R-:W-:-:S03]  /*51950*/  LOP3.LUT P1, RZ, R7, 0x2, RZ, 0xc0, !PT ;  /* 0x0000000207ff7812 */ /* 0x000fc6000782c0ff */
[----:B0-----:R-:W4:Y:S01]  /*51960*/  LDL.LU.64 R50, [R1+0x4a0] ;  /* 0x0004a00001327983 */ /* 0x001f220000300a00 */
[C---:B------:R-:W-:Y:S02]  /*51970*/  PRMT R3, R134.reuse, 0x7771, RZ ;  /* 0x0000777186037816 */ /* 0x040fe400000000ff */
[----:B------:R-:W-:Y:S01]  /*51980*/  LOP3.LUT P0, RZ, R7, 0x1, RZ, 0xc0, !PT ;  /* 0x0000000107ff7812 */ /* 0x000fe2000780c0ff */
[----:B------:R-:W4:Y:S06]  /*51990*/  LDL.LU.64 R58, [R1+0x690] ;  /* 0x00069000013a7983 */ /* 0x000f2c0000300a00 */
[----:B------:R0:W-:Y:S04]  /*519a0*/  @P1 STG.E.U8 desc[UR6][R48.64], R3 ;  /* 0x0000000330001986 */ /* 0x0001e8000c101106 */
[----:B0-----:R-:W4:Y:S01]  /*519b0*/  LDL.LU.64 R48, [R1+0x5a8] ;  /* 0x0005a80001307983 */ /* 0x001f220000300a00 */
[----:B------:R-:W-:-:S02]  /*519c0*/  PRMT R3, R134, 0x7772, RZ ;  /* 0x0000777286037816 */ /* 0x000fc400000000ff */
[----:B------:R-:W-:-:S03]  /*519d0*/  LOP3.LUT P5, RZ, R8, 0x40000000, RZ, 0xc0, !PT ;  /* 0x4000000008ff7812 */ /* 0x000fc600078ac0ff */
[----:B------:R0:W-:Y:S01]  /*519e0*/  @P0 STG.E.U8 desc[UR6][R168.64], R3 ;  /* 0x00000003a8000986 */ /* 0x0001e2000c101106 */
[----:B------:R-:W-:-:S03]  /*519f0*/  PRMT R134, R134, 0x7773, RZ ;  /* 0x0000777386867816 */ /* 0x000fc600000000ff */
[----:B0-----:R-:W4:Y:S06]  /*51a00*/  LDL.LU.64 R168, [R1+0x688] ;  /* 0x0006880001a87983 */ /* 0x001f2c0000300a00 */
[----:B--2---:R0:W-:Y:S04]  /*51a10*/  @P5 STG.E.U8 desc[UR6][R170.64], R134 ;  /* 0x00000086aa005986 */ /* 0x0041e8000c101106 */
[----:B0-----:R-:W2:Y:S01]  /*51a20*/  LDL.LU.64 R170, [R1+0x4a8] ;  /* 0x0004a80001aa7983 */ /* 0x001ea20000300a00 */
[----:B------:R-:W-:-:S02]  /*51a30*/  LOP3.LUT P3, RZ, R8, 0x800, RZ, 0xc0, !PT ;  /* 0x0000080008ff7812 */ /* 0x000fc4000786c0ff */
[----:B------:R-:W-:Y:S01]  /*51a40*/  LOP3.LUT R9, R9, 0xfdffffff, RZ, 0xc0, !PT ;  /* 0xfdffffff09097812 */ /* 0x000fe200078ec0ff */
[----:B------:R-:W2:Y:S01]  /*51a50*/  LDL.LU.64 R56, [R1+0x680] ;  /* 0x0006800001387983 */ /* 0x000ea20000300a00 */
[----:B------:R-:W-:-:S03]  /*51a60*/  LOP3.LUT P1, RZ, R8, 0x10000000, RZ, 0xc0, !PT ;  /* 0x1000000008ff7812 */ /* 0x000fc6000782c0ff */
[----:B------:R-:W2:Y:S06]  /*51a70*/  LDL.LU.64 R54, [R1+0x5a0] ;  /* 0x0005a00001367983 */ /* 0x000eac0000300a00 */
        /* <DEDUP_REMOVED lines=12> */
[----:B------:R-:W-:Y:S02]  /*51b40*/  PRMT R3, R135, 0x7770, RZ ;  /* 0x0000777087037816 */ /* 0x000fe400000000ff */
[----:B------:R-:W-:-:S07]  /*51b50*/  LOP3.LUT P0, RZ, R8, 0x4000000, RZ, 0xc0, !PT ;  /* 0x0400000008ff7812 */ /* 0x000fce000780c0ff */
[----:B------:R-:W-:Y:S02]  /*51b60*/  @P3 LOP3.LUT R9, R9, 0x20000000, RZ, 0xfc, !PT ;  /* 0x2000000009093812 */ /* 0x000fe400078efcff */
[C---:B------:R-:W-:Y:S02]  /*51b70*/  LOP3.LUT P3, RZ, R8.reuse, 0x100000, RZ, 0xc0, !PT ;  /* 0x0010000008ff7812 */ /* 0x040fe4000786c0ff */
[----:B------:R-:W-:Y:S02]  /*51b80*/  LOP3.LUT P5, RZ, R8, 0x80, RZ, 0xc0, !PT ;  /* 0x0000008008ff7812 */ /* 0x000fe400078ac0ff */
[----:B------:R-:W-:-:S09]  /*51b90*/  LOP3.LUT R9, R9, 0xbfffffff, RZ, 0xc0, !PT ;  /* 0xbfffffff09097812 */ /* 0x000fd200078ec0ff */
[----:B------:R-:W-:-:S04]  /*51ba0*/  @P3 LOP3.LUT R9, R9, 0x40000000, RZ, 0xfc, !PT ;  /* 0x4000000009093812 */ /* 0x000fc800078efcff */
[----:B------:R-:W-:-:S04]  /*51bb0*/  LOP3.LUT R9, R9, 0xff7fffff, RZ, 0xc0, !PT ;  /* 0xff7fffff09097812 */ /* 0x000fc800078ec0ff */
[----:B------:R-:W-:Y:S01]  /*51bc0*/  @P5 LOP3.LUT R9, R9, 0x800000, RZ, 0xfc, !PT ;  /* 0x0080000009095812 */ /* 0x000fe200078efcff */
[----:B---3--:R0:W-:Y:S04]  /*51bd0*/  @P1 STG.E.U8 desc[UR6][R52.64], R3 ;  /* 0x0000000334001986 */ /* 0x0081e8000c101106 */
[----:B0-----:R-:W3:Y:S01]  /*51be0*/  LDL.LU.64 R52, [R1+0x678] ;  /* 0x0006780001347983 */ /* 0x001ee20000300a00 */
[----:B------:R-:W-:-:S05]  /*51bf0*/  PRMT R3, R135, 0x7771, RZ ;  /* 0x0000777187037816 */ /* 0x000fca00000000ff */
[----:B----4-:R0:W-:Y:S01]  /*51c00*/  @P0 STG.E.U8 desc[UR6][R50.64], R3 ;  /* 0x0000000332000986 */ /* 0x0101e2000c101106 */
[C---:B------:R-:W-:Y:S02]  /*51c10*/  LOP3.LUT P5, RZ, R8.reuse, 0x100, RZ, 0xc0, !PT ;  /* 0x0000010008ff7812 */ /* 0x040fe400078ac0ff */
[C---:B------:R-:W-:Y:S02]  /*51c20*/  LOP3.LUT P2, RZ, R8.reuse, 0x1000000, RZ, 0xc0, !PT ;  /* 0x0100000008ff7812 */ /* 0x040fe4000784c0ff */
[----:B------:R-:W-:Y:S01]  /*51c30*/  LOP3.LUT P3, RZ, R8, 0x400000, RZ, 0xc0, !PT ;  /* 0x0040000008ff7812 */ /* 0x000fe2000786c0ff */
[----:B0-----:R-:W4:Y:S04]  /*51c40*/  LDL.LU.64 R50, [R1+0x4b8] ;  /* 0x0004b80001327983 */ /* 0x001f280000300a00 */
[----:B------:R-:W4:Y:S01]  /*51c50*/  LDL.LU.64 R60, [R1+0x670] ;  /* 0x00067000013c7983 */ /* 0x000f220000300a00 */
[----:B------:R-:W-:-:S02]  /*51c60*/  LOP3.LUT R9, R9, 0xfeffffff, RZ, 0xc0, !PT ;  /* 0xfeffffff09097812 */ /* 0x000fc400078ec0ff */
[C---:B------:R-:W-:Y:S02]  /*51c70*/  PRMT R3, R135.reuse, 0x7772, RZ ;  /* 0x0000777287037816 */ /* 0x040fe400000000ff */
[----:B------:R-:W-:Y:S02]  /*51c80*/  PRMT R135, R135, 0x7773, RZ ;  /* 0x0000777387877816 */ /* 0x000fe400000000ff */
[----:B------:R-:W-:Y:S01]  /*51c90*/  @P5 LOP3.LUT R9, R9, 0x1000000, RZ, 0xfc, !PT ;  /* 0x0100000009095812 */ /* 0x000fe200078efcff */
[----:B------:R-:W-:Y:S04]  /*51ca0*/  @P2 STG.E.U8 desc[UR6][R58.64], R3 ;  /* 0x000000033a002986 */ /* 0x000fe8000c101106 */
[----:B------:R0:W-:Y:S01]  /*51cb0*/  @P3 STG.E.U8 desc[UR6][R48.64], R135 ;  /* 0x0000008730003986 */ /* 0x0001e2000c101106 */
[----:B------:R-:W-:-:S03]  /*51cc0*/  LOP3.LUT P3, RZ, R9, 0x40000000, RZ, 0xc0, !PT ;  /* 0x4000000009ff7812 */ /* 0x000fc6000786c0ff */
[----:B0-----:R-:W4:Y:S01]  /*51cd0*/  LDL.LU.64 R48, [R1+0x598] ;  /* 0x0005980001307983 */ /* 0x001f220000300a00 */
[----:B------:R-:W-:-:S09]  /*51ce0*/  PRMT R3, R136, 0x7770, RZ ;  /* 0x0000777088037816 */ /* 0x000fd200000000ff */
[----:B------:R0:W-:Y:S01]  /*51cf0*/  @P3 STG.E.U8 desc[UR6][R168.64], R3 ;  /* 0x00000003a8003986 */ /* 0x0001e2000c101106 */
[----:B------:R-:W-:-:S03]  /*51d00*/  LOP3.LUT P3, RZ, R9, 0x20000000, RZ, 0xc0, !PT ;  /* 0x2000000009ff7812 */ /* 0x000fc6000786c0ff */
[----:B0-----:R-:W4:Y:S01]  /*51d10*/  LDL.LU.64 R168, [R1+0x668] ;  /* 0x0006680001a87983 */ /* 0x001f220000300a00 */
[----:B------:R-:W-:-:S03]  /*51d20*/  PRMT R3, R136, 0x7771, RZ ;  /* 0x0000777188037816 */ /* 0x000fc600000000ff */
[----:B------:R-:W4:Y:S06]  /*51d30*/  LDL.LU.64 R58, [R1+0x4c0] ;  /* 0x0004c000013a7983 */ /* 0x000f2c0000300a00 */
[----:B--2---:R0:W-:Y:S04]  /*51d40*/  @P3 STG.E.U8 desc[UR6][R170.64], R3 ;  /* 0x00000003aa003986 */ /* 0x0041e8000c101106 */
[----:B0-----:R-:W2:Y:S01]  /*51d50*/  LDL.LU.64 R170, [R1+0x660] ;  /* 0x0006600001aa7983 */ /* 0x001ea20000300a00 */
[----:B------:R-:W-:-:S02]  /*51d60*/  LOP3.LUT P3, RZ, R9, 0x10000000, RZ, 0xc0, !PT ;  /* 0x1000000009ff7812 */ /* 0x000fc4000786c0ff */
[C---:B------:R-:W-:Y:S02]  /*51d70*/  PRMT R3, R136.reuse, 0x7772, RZ ;  /* 0x0000777288037816 */ /* 0x040fe400000000ff */
[----:B------:R-:W-:-:S09]  /*51d80*/  PRMT R136, R136, 0x7773, RZ ;  /* 0x0000777388887816 */ /* 0x000fd200000000ff */
[----:B------:R0:W-:Y:S01]  /*51d90*/  @P3 STG.E.U8 desc[UR6][R56.64], R3 ;  /* 0x0000000338003986 */ /* 0x0001e2000c101106 */
[----:B------:R-:W-:-:S03]  /*51da0*/  LOP3.LUT P3, RZ, R9, 0x8000000, RZ, 0xc0, !PT ;  /* 0x0800000009ff7812 */ /* 0x000fc6000786c0ff */
[----:B0-----:R-:W2:Y:S10]  /*51db0*/  LDL.LU.64 R56, [R1+0x590] ;  /* 0x0005900001387983 */ /* 0x001eb40000300a00 */
[----:B------:R0:W-:Y:S01]  /*51dc0*/  @P3 STG.E.U8 desc[UR6][R54.64], R136 ;  /* 0x0000008836003986 */ /* 0x0001e2000c101106 */
[----:B------:R-:W-:-:S02]  /*51dd0*/  LOP3.LUT P3, RZ, R9, 0x4000000, RZ, 0xc0, !PT ;  /* 0x0400000009ff7812 */ /* 0x000fc4000786c0ff */
[----:B------:R-:W-:Y:S01]  /*51de0*/  PRMT R3, R137, 0x7770, RZ ;  /* 0x0000777089037816 */ /* 0x000fe200000000ff */
[----:B0-----:R-:W2:Y:S01]  /*51df0*/  LDL.LU.64 R54, [R1+0x658] ;  /* 0x0006580001367983 */ /* 0x001ea20000300a00 */
[C---:B------:R-:W-:Y:S02]  /*51e00*/  LOP3.LUT P5, RZ, R8.reuse, 0x400, RZ, 0xc0, !PT ;  /* 0x0000040008ff7812 */ /* 0x040fe400078ac0ff */
[C---:B------:R-:W-:Y:S02]  /*51e10*/  LOP3.LUT P1, RZ, R8.reuse, 0x40, RZ, 0xc0, !PT ;  /* 0x0000004008ff7812 */ /* 0x040fe4000782c0ff */
[----:B------:R-:W-:-:S05]  /*51e20*/  LOP3.LUT P0, RZ, R8, 0x10, RZ, 0xc0, !PT ;  /* 0x0000001008ff7812 */ /* 0x000fca000780c0ff */
[----:B---3--:R0:W-:Y:S01]  /*51e30*/  @P3 STG.E.U8 desc[UR6][R52.64], R3 ;  /* 0x0000000334003986 */ /* 0x0081e2000c101106 */
[----:B------:R-:W-:-:S03]  /*51e40*/  LOP3.LUT P3, RZ, R9, 0x2000000, RZ, 0xc0, !PT ;  /* 0x0200000009ff7812 */ /* 0x000fc6000786c0ff */
[----:B0-----:R-:W3:Y:S01]  /*51e50*/  LDL.LU.64 R52, [R1+0x4d0] ;  /* 0x0004d00001347983 */ /* 0x001ee20000300a00 */
[----:B------:R-:W-:-:S09]  /*51e60*/  PRMT R3, R137, 0x7771, RZ ;  /* 0x0000777189037816 */ /* 0x000fd200000000ff */
[----:B----4-:R0:W-:Y:S02]  /*51e70*/  @P3 STG.E.U8 desc[UR6][R50.64], R3 ;  /* 0x0000000332003986 */ /* 0x0101e4000c101106 */
[----:B0-----:R-:W-:Y:S02]  /*51e80*/  PRMT R3, R137, 0x7772, RZ ;  /* 0x0000777289037816 */ /* 0x001fe400000000ff */
[----:B------:R-:W4:Y:S04]  /*51e90*/  LDL.LU.64 R50, [R1+0x650] ;  /* 0x0006500001327983 */ /* 0x000f280000300a00 */
[----:B------:R0:W-:Y:S01]  /*51ea0*/  @P5 STG.E.U8 desc[UR6][R60.64], R3 ;  /* 0x000000033c005986 */ /* 0x0001e2000c101106 */
[----:B------:R-:W-:Y:S02]  /*51eb0*/  LOP3.LUT P5, RZ, R9, 0x1000000, RZ, 0xc0, !PT ;  /* 0x0100000009ff7812 */ /* 0x000fe400078ac0ff */
[----:B------:R-:W-:-:S11]  /*51ec0*/  PRMT R137, R137, 0x7773, RZ ;  /* 0x0000777389897816 */ /* 0x000fd600000000ff */
[----:B------:R1:W-:Y:S01]  /*51ed0*/  @P5 STG.E.U8 desc[UR6][R48.64], R137 ;  /* 0x0000008930005986 */ /* 0x0003e2000c101106 */
[----:B------:R-:W-:Y:S02]  /*51ee0*/  LOP3.LUT P5, RZ, R9, 0x800000, RZ, 0xc0, !PT ;  /* 0x0080000009ff7812 */ /* 0x000fe400078ac0ff */
[C---:B0-----:R-:W-:Y:S01]  /*51ef0*/  PRMT R3, R138.reuse, 0x7770, RZ ;  /* 0x000077708a037816 */ /* 0x041fe200000000ff */
[----:B-1----:R-:W4:Y:S10]  /*51f00*/  LDL.LU.64 R48, [R1+0x588] ;  /* 0x0005880001307983 */ /* 0x002f340000300a00 */
[----:B------:R0:W-:Y:S04]  /*51f10*/  @P5 STG.E.U8 desc[UR6][R168.64], R3 ;  /* 0x00000003a8005986 */ /* 0x0001e8000c101106 */
[----:B0-----:R-:W4:Y:S01]  /*51f20*/  LDL.LU.64 R168, [R1+0x648] ;  /* 0x0006480001a87983 */ /* 0x001f220000300a00 */
[----:B------:R-:W-:-:S05]  /*51f30*/  PRMT R3, R138, 0x7771, RZ ;  /* 0x000077718a037816 */ /* 0x000fca00000000ff */
[----:B------:R0:W-:Y:S02]  /*51f40*/  @P1 STG.E.U8 desc[UR6][R58.64], R3 ;  /* 0x000000033a001986 */ /* 0x0001e4000c101106 */
[----:B0-----:R-:W-:-:S05]  /*51f50*/  PRMT R3, R138, 0x7772, RZ ;  /* 0x000077728a037816 */ /* 0x001fca00000000ff */
[----:B--2---:R0:W-:Y:S04]  /*51f60*/  @P0 STG.E.U8 desc[UR6][R170.64], R3 ;  /* 0x00000003aa000986 */ /* 0x0041e8000c101106 */
[----:B0-----:R-:W2:Y:S01]  /*51f70*/  LDL.LU.64 R170, [R1+0x4d8] ;  /* 0x0004d80001aa7983 */ /* 0x001ea20000300a00 */
[C---:B------:R-:W-:Y:S02]  /*51f80*/  LOP3.LUT P4, RZ, R8.reuse, 0x8, RZ, 0xc0, !PT ;  /* 0x0000000808ff7812 */ /* 0x040fe4000788c0ff */
[----:B------:R-:W-:Y:S02]  /*51f90*/  LOP3.LUT P6, RZ, R8, 0x4, RZ, 0xc0, !PT ;  /* 0x0000000408ff7812 */ /* 0x000fe400078cc0ff */
[----:B------:R-:W-:Y:S02]  /*51fa0*/  PRMT R138, R138, 0x7773, RZ ;  /* 0x000077738a8a7816 */ /* 0x000fe400000000ff */
[----:B------:R-:W-:-:S02]  /*51fb0*/  PRMT R3, R139, 0x7770, RZ ;  /* 0x000077708b037816 */ /* 0x000fc400000000ff */
[----:B------:R-:W-:-:S05]  /*51fc0*/  LOP3.LUT P2, RZ, R8, 0x1, RZ, 0xc0, !PT ;  /* 0x0000000108ff7812 */ /* 0x000fca000784c0ff */
[----:B------:R-:W-:Y:S01]  /*51fd0*/  @P4 STG.E.U8 desc[UR6][R56.64], R138 ;  /* 0x0000008a38004986 */ /* 0x000fe2000c101106 */
[----:B------:R-:W-:Y:S02]  /*51fe0*/  ISETP.LT.AND P4, PT, R5, UR18, !P2 ;  /* 0x0000001205007c0c */ /* 0x000fe4000d781270 */
[----:B------:R-:W-:Y:S01]  /*51ff0*/  LOP3.LUT P5, RZ, R9, 0x400000, RZ, 0xc0, !PT ;  /* 0x0040000009ff7812 */ /* 0x000fe200078ac0ff */
[----:B------:R0:W-:Y:S04]  /*52000*/  @P6 STG.E.U8 desc[UR6][R54.64], R3 ;  /* 0x0000000336006986 */ /* 0x0001e8000c101106 */
[----:B0-----:R-:W2:Y:S01]  /*52010*/  LDL.LU.64 R54, [R1+0x640] ;  /* 0x0006400001367983 */ /* 0x001ea20000300a00 */
[----:B------:R-:W-:Y:S02]  /*52020*/  PRMT R3, R139, 0x7771, RZ ;  /* 0x000077718b037816 */ /* 0x000fe400000000ff */
[----:B------:R-:W-:-:S03]  /*52030*/  LOP3.LUT P3, RZ, R8, 0x2, RZ, 0xc0, !PT ;  /* 0x0000000208ff7812 */ /* 0x000fc6000786c0ff */
[----:B---3--:R0:W-:Y:S01]  /*52040*/  @P4 STG.E.U8 desc[UR6][R52.64], R3 ;  /* 0x0000000334004986 */ /* 0x0081e2000c101106 */
[----:B------:R-:W-:Y:S01]  /*52050*/  ISETP.LT.AND P4, PT, R4, UR4, !P5 ;  /* 0x0000000404007c0c */ /* 0x000fe2000ef81270 */
[----:B------:R-:W-:Y:S02]  /*52060*/  ULDC UR4, c[0x0][0x228] ;  /* 0x00008a0000047ab9 */ /* 0x000fe40000000800 */
[----:B0-----:R-:W3:Y:S01]  /*52070*/  LDL.LU.64 R52, [R1+0x580] ;  /* 0x0005800001347983 */ /* 0x001ee20000300a00 */
[----:B------:R-:W-:Y:S02]  /*52080*/  PRMT R3, R139, 0x7772, RZ ;  /* 0x000077728b037816 */ /* 0x000fe400000000ff */
[----:B------:R-:W-:Y:S01]  /*52090*/  ISETP.LT.AND P5, PT, R5, UR4, !P5 ;  /* 0x0000000405007c0c */ /* 0x000fe2000efa1270 */
[----:B------:R-:W-:-:S06]  /*520a0*/  ULDC UR4, c[0x0][0x228] ;  /* 0x00008a0000047ab9 */ /* 0x000fcc0000000800 */
[----:B----4-:R0:W-:Y:S01]  /*520b0*/  @P4 STG.E.U8 desc[UR6][R50.64], R3 ;  /* 0x0000000332004986 */ /* 0x0101e2000c101106 */
[----:B------:R-:W-:-:S03]  /*520c0*/  PRMT R139, R139, 0x7773, RZ ;  /* 0x000077738b8b7816 */ /* 0x000fc600000000ff */
[----:B0-----:R-:W4:Y:S01]  /*520d0*/  LDL.LU.64 R50, [R1+0x638] ;  /* 0x0006380001327983 */ /* 0x001f220000300a00 */
[----:B------:R-:W-:-:S03]  /*520e0*/  PRMT R3, R140, 0x7770, RZ ;  /* 0x000077708c037816 */ /* 0x000fc600000000ff */
[----:B------:R0:W-:Y:S01]  /*520f0*/  @P5 STG.E.U8 desc[UR6][R48.64], R139 ;  /* 0x0000008b30005986 */ /* 0x0001e2000c101106 */
[----:B------:R-:W-:Y:S01]  /*52100*/  ISETP.LT.AND P5, PT, R4, UR4, !P3 ;  /* 0x0000000404007c0c */ /* 0x000fe2000dfa1270 */
[----:B------:R-:W-:Y:S02]  /*52110*/  ULDC UR4, c[0x0][0x228] ;  /* 0x00008a0000047ab9 */ /* 0x000fe40000000800 */
[----:B0-----:R-:W4:Y:S10]  /*52120*/  LDL.LU.64 R48, [R1+0x4e8] ;  /* 0x0004e80001307983 */ /* 0x001f340000300a00 */
[----:B------:R0:W-:Y:S01]  /*52130*/  @P5 STG.E.U8 desc[UR6][R168.64], R3 ;  /* 0x00000003a8005986 */ /* 0x0001e2000c101106 */
[----:B------:R-:W-:Y:S01]  /*52140*/  ISETP.LT.AND P5, PT, R5, UR4, !P3 ;  /* 0x0000000405007c0c */ /* 0x000fe2000dfa1270 */
[----:B------:R-:W-:-:S02]  /*52150*/  ULDC UR4, c[0x0][0x228] ;  /* 0x00008a0000047ab9 */ /* 0x000fc40000000800 */
[----:B0-----:R-:W4:Y:S01]  /*52160*/  LDL.LU.64 R168, [R1+0x630] ;  /* 0x0006300001a87983 */ /* 0x001f220000300a00 */
[----:B------:R-:W-:-:S09]  /*52170*/  PRMT R3, R140, 0x7771, RZ ;  /* 0x000077718c037816 */ /* 0x000fd200000000ff */
[----:B--2---:R0:W-:Y:S04]  /*52180*/  @P5 STG.E.U8 desc[UR6][R170.64], R3 ;  /* 0x00000003aa005986 */ /* 0x0041e8000c101106 */
[----:B0-----:R-:W2:Y:S01]  /*52190*/  LDL.LU.64 R170, [R1+0x578] ;  /* 0x0005780001aa7983 */ /* 0x001ea20000300a00 */
[----:B------:R-:W-:-:S04]  /*521a0*/  LOP3.LUT P1, RZ, R8, 0x20, RZ, 0xc0, !PT ;  /* 0x0000002008ff7812 */ /* 0x000fc8000782c0ff */
[----:B------:R-:W-:Y:S01]  /*521b0*/  ISETP.LT.AND P5, PT, R4, UR4, !P1 ;  /* 0x0000000404007c0c */ /* 0x000fe2000cfa1270 */
[----:B------:R-:W-:Y:S01]  /*521c0*/  ULDC UR4, c[0x0][0x228] ;  /* 0x00008a0000047ab9 */ /* 0x000fe20000000800 */
[C---:B------:R-:W-:Y:S02]  /*521d0*/  PRMT R3, R140.reuse, 0x7772, RZ ;  /* 0x000077728c037816 */ /* 0x040fe400000000ff */
[----:B------:R-:W-:Y:S02]  /*521e0*/  PRMT R140, R140, 0x7773, RZ ;  /* 0x000077738c8c7816 */ /* 0x000fe400000000ff */
[----:B------:R-:W-:-:S07]  /*521f0*/  LOP3.LUT P2, RZ, R8, 0x200, RZ, 0xc0, !PT ;  /* 0x0000020008ff7812 */ /* 0x000fce000784c0ff */
[----:B------:R0:W-:Y:S01]  /*52200*/  @P5 STG.E.U8 desc[UR6][R54.64], R3 ;  /* 0x0000000336005986 */ /* 0x0001e2000c101106 */
[----:B------:R-:W-:Y:S01]  /*52210*/  ISETP.LT.AND P5, PT, R5, UR4, !P1 ;  /* 0x0000000405007c0c */ /* 0x000fe2000cfa1270 */
[----:B------:R-:W-:Y:S02]  /*52220*/  ULDC UR4, c[0x0][0x228] ;  /* 0x00008a0000047ab9 */ /* 0x000fe40000000800 */
[----:B0-----:R-:W2:Y:S01]  /*52230*/  LDL.LU.64 R54, [R1+0x628] ;  /* 0x0006280001367983 */ /* 0x001ea20000300a00 */
[----:B------:R-:W-:Y:S02]  /*52240*/  PRMT R3, R141, 0x7770, RZ ;  /* 0x000077708d037816 */ /* 0x000fe400000000ff */
[----:B------:R-:W-:-:S07]  /*52250*/  LOP3.LUT P6, RZ, R8, 0x1000, RZ, 0xc0, !PT ;  /* 0x0000100008ff7812 */ /* 0x000fce00078cc0ff */
[----:B---3--:R0:W-:Y:S01]  /*52260*/  @P5 STG.E.U8 desc[UR6][R52.64], R140 ;  /* 0x0000008c34005986 */ /* 0x0081e2000c101106 */
[----:B------:R-:W-:Y:S01]  /*52270*/  ISETP.LT.AND P5, PT, R4, UR4, !P2 ;  /* 0x0000000404007c0c */ /* 0x000fe2000d7a1270 */
[----:B------:R-:W-:Y:S02]  /*52280*/  ULDC UR4, c[0x0][0x228] ;  /* 0x00008a0000047ab9 */ /* 0x000fe40000000800 */
[----:B0-----:R-:W3:Y:S10]  /*52290*/  LDL.LU.64 R52, [R1+0x4f0] ;  /* 0x0004f00001347983 */ /* 0x001ef40000300a00 */
[----:B----4-:R0:W-:Y:S01]  /*522a0*/  @P5 STG.E.U8 desc[UR6][R50.64], R3 ;  /* 0x0000000332005986 */ /* 0x0101e2000c101106 */
[----:B------:R-:W-:Y:S01]  /*522b0*/  ISETP.LT.AND P5, PT, R5, UR4, !P2 ;  /* 0x0000000405007c0c */ /* 0x000fe2000d7a1270 */
[----:B------:R-:W-:-:S02]  /*522c0*/  ULDC UR4, c[0x0][0x228] ;  /* 0x00008a0000047ab9 */ /* 0x000fc40000000800 */
[----:B0-----:R-:W4:Y:S01]  /*522d0*/  LDL.LU.64 R50, [R1+0x620] ;  /* 0x0006200001327983 */ /* 0x001f220000300a00 */
[----:B------:R-:W-:-:S09]  /*522e0*/  PRMT R3, R141, 0x7771, RZ ;  /* 0x000077718d037816 */ /* 0x000fd200000000ff */
[----:B------:R0:W-:Y:S01]  /*522f0*/  @P5 STG.E.U8 desc[UR6][R48.64], R3 ;  /* 0x0000000330005986 */ /* 0x0001e2000c101106 */
[----:B------:R-:W-:Y:S01]  /*52300*/  ISETP.LT.AND P5, PT, R4, UR4, !P6 ;  /* 0x0000000404007c0c */ /* 0x000fe2000f7a1270 */
[----:B------:R-:W-:Y:S02]  /*52310*/  ULDC UR4, c[0x0][0x228] ;  /* 0x00008a0000047ab9 */ /* 0x000fe40000000800 */
[----:B0-----:R-:W4:Y:S01]  /*52320*/  LDL.LU.64 R48, [R1+0x570] ;  /* 0x0005700001307983 */ /* 0x001f220000300a00 */
[----:B------:R-:W-:-:S09]  /*52330*/  PRMT R3, R141, 0x7772, RZ ;  /* 0x000077728d037816 */ /* 0x000fd200000000ff */
[----:B------:R0:W-:Y:S01]  /*52340*/  @P5 STG.E.U8 desc[UR6][R168.64], R3 ;  /* 0x00000003a8005986 */ /* 0x0001e2000c101106 */
[----:B------:R-:W-:Y:S01]  /*52350*/  ISETP.LT.AND P5, PT, R5, UR4, !P6 ;  /* 0x0000000405007c0c */ /* 0x000fe2000f7a1270 */
[----:B------:R-:W-:Y:S01]  /*52360*/  ULDC UR4, c[0x0][0x228] ;  /* 0x00008a0000047ab9 */ /* 0x000fe20000000800 */
[----:B------:R-:W-:Y:S01]  /*52370*/  PRMT R141, R141, 0x7773, RZ ;  /* 0x000077738d8d7816 */ /* 0x000fe200000000ff */
[----:B0-----:R-:W4:Y:S10]  /*52380*/  LDL.LU.64 R168, [R1+0x618] ;  /* 0x0006180001a87983 */ /* 0x001f340000300a00 */
[----:B--2---:R0:W-:Y:S04]  /*52390*/  @P5 STG.E.U8 desc[UR6][R170.64], R141 ;  /* 0x0000008daa005986 */ /* 0x0041e8000c101106 */
[----:B0-----:R-:W2:Y:S01]  /*523a0*/  LDL.LU.64 R170, [R1+0x500] ;  /* 0x0005000001aa7983 */ /* 0x001ea20000300a00 */
[----:B------:R-:W-:-:S04]  /*523b0*/  LOP3.LUT P3, RZ, R8, 0x8000, RZ, 0xc0, !PT ;  /* 0x0000800008ff7812 */ /* 0x000fc8000786c0ff */
[----:B------:R-:W-:Y:S01]  /*523c0*/  ISETP.LT.AND P5, PT, R4, UR4, !P3 ;  /* 0x0000000404007c0c */ /* 0x000fe2000dfa1270 */
[----:B------:R-:W-:Y:S01]  /*523d0*/  ULDC UR4, c[0x0][0x228] ;  /* 0x00008a0000047ab9 */ /* 0x000fe20000000800 */
[----:B------:R-:W-:Y:S02]  /*523e0*/  PRMT R3, R142, 0x7770, RZ ;  /* 0x000077708e037816 */ /* 0x000fe400000000ff */
[----:B------:R-:W-:-:S09]  /*523f0*/  LOP3.LUT P1, RZ, R8, 0x10000, RZ, 0xc0, !PT ;  /* 0x0001000008ff7812 */ /* 0x000fd2000782c0ff */
        /* <DEDUP_REMOVED lines=9> */
[----:B0-----:R-:W3:Y:S01]  /*52490*/  LDL.LU.64 R52, [R1+0x568] ;  /* 0x0005680001347983 */ /* 0x001ee20000300a00 */
[----:B------:R-:W-:-:S09]  /*524a0*/  PRMT R3, R142, 0x7772, RZ ;  /* 0x000077728e037816 */ /* 0x000fd200000000ff */
[----:B----4-:R0:W-:Y:S01]  /*524b0*/  @P5 STG.E.U8 desc[UR6][R50.64], R3 ;  /* 0x0000000332005986 */ /* 0x0101e2000c101106 */
[----:B------:R-:W-:Y:S01]  /*524c0*/  ISETP.LT.AND P5, PT, R5, UR4, !P1 ;  /* 0x0000000405007c0c */ /* 0x000fe2000cfa1270 */
[----:B------:R-:W-:Y:S01]  /*524d0*/  ULDC UR4, c[0x0][0x228] ;  /* 0x00008a0000047ab9 */ /* 0x000fe20000000800 */
[----:B------:R-:W-:Y:S01]  /*524e0*/  PRMT R142, R142, 0x7773, RZ ;  /* 0x000077738e8e7816 */ /* 0x000fe200000000ff */
[----:B0-----:R-:W4:Y:S01]  /*524f0*/  LDL.LU.64 R50, [R1+0x608] ;  /* 0x0006080001327983 */ /* 0x001f220000300a00 */
[----:B------:R-:W-:-:S09]  /*52500*/  PRMT R3, R143, 0x7770, RZ ;  /* 0x000077708f037816 */ /* 0x000fd200000000ff */
        /* <DEDUP_REMOVED lines=120> */
[----:B------:R-:W-:Y:S02]  /*52c90*/  LOP3.LUT P2, RZ, R7, 0x2000, RZ, 0xc0, !PT ;  /* 0x0000200007ff7812 */ /* 0x000fe4000784c0ff */
[----:B------:R-:W-:-:S05]  /*52ca0*/  PRMT R8, R149, 0x7770, RZ ;  /* 0x0000777095087816 */ /* 0x000fca00000000ff */
        /* <DEDUP_REMOVED lines=9> */
[----:B0-----:R-:W4:Y:S10]  /*52d40*/  LDL.LU.64 R50, [R1+0x4b0] ;  /* 0x0004b00001327983 */ /* 0x001f340000300a00 */
[----:B------:R0:W-:Y:S01]  /*52d50*/  @P5 STG.E.U8 desc[UR6][R48.64], R148 ;  /* 0x0000009430005986 */ /* 0x0001e2000c101106 */
[----:B------:R-:W-:Y:S01]  /*52d60*/  ISETP.LT.AND P5, PT, R4, UR4, !P2 ;  /* 0x0000000404007c0c */ /* 0x000fe2000d7a1270 */
[----:B------:R-:W-:-:S02]  /*52d70*/  ULDC UR4, c[0x0][0x228] ;  /* 0x00008a0000047ab9 */ /* 0x000fc40000000800 */
[----:B0-----:R-:W4:Y:S10]  /*52d80*/  LDL.LU.64 R48, [R1+0x498] ;  /* 0x0004980001307983 */ /* 0x001f340000300a00 */
        /* <DEDUP_REMOVED lines=17> */
[C---:B------:R-:W-:Y:S02]  /*52ea0*/  PRMT R8, R150.reuse, 0x7770, RZ ;  /* 0x0000777096087816 */ /* 0x040fe400000000ff */
[C---:B------:R-:W-:Y:S02]  /*52eb0*/  PRMT R3, R150.reuse, 0x7771, RZ ;  /* 0x0000777196037816 */ /* 0x040fe400000000ff */
[----:B------:R-:W-:Y:S02]  /*52ec0*/  LOP3.LUT P1, RZ, R7, 0x80000, RZ, 0xc0, !PT ;  /* 0x0008000007ff7812 */ /* 0x000fe4000782c0ff */
[----:B------:R-:W-:-:S02]  /*52ed0*/  PRMT R10, R150, 0x7772, RZ ;  /* 0x00007772960a7816 */ /* 0x000fc400000000ff */
[----:B------:R-:W-:Y:S01]  /*52ee0*/  PRMT R150, R150, 0x7773, RZ ;  /* 0x0000777396967816 */ /* 0x000fe200000000ff */
[----:B---3--:R0:W-:Y:S01]  /*52ef0*/  @P5 STG.E.U8 desc[UR6][R52.64], R149 ;  /* 0x0000009534005986 */ /* 0x0081e2000c101106 */
[----:B------:R-:W-:Y:S01]  /*52f00*/  ISETP.LT.AND P5, PT, R4, UR4, !P3 ;  /* 0x0000000404007c0c */ /* 0x000fe2000dfa1270 */
[----:B------:R-:W-:Y:S02]  /*52f10*/  ULDC UR4, c[0x0][0x228] ;  /* 0x00008a0000047ab9 */ /* 0x000fe40000000800 */
[----:B0-----:R-:W3:Y:S10]  /*52f20*/  LDL.LU.64 R52, [R1+0x3b8] ;  /* 0x0003b80001347983 */ /* 0x001ef40000300a00 */
[----:B----4-:R0:W-:Y:S01]  /*52f30*/  @P5 STG.E.U8 desc[UR6][R50.64], R8 ;  /* 0x0000000832005986 */ /* 0x0101e2000c101106 */
[----:B------:R-:W-:Y:S01]  /*52f40*/  ISETP.LT.AND P5, PT, R5, UR4, !P3 ;  /* 0x0000000405007c0c */ /* 0x000fe2000dfa1270 */
[----:B------:R-:W-:-:S02]  /*52f50*/  ULDC UR4, c[0x0][0x228] ;  /* 0x00008a0000047ab9 */ /* 0x000fc40000000800 */
[----:B0-----:R-:W4:Y:S10]  /*52f60*/  LDL.LU.64 R50, [R1+0x3b0] ;  /* 0x0003b00001327983 */ /* 0x001f340000300a00 */
[----:B------:R0:W-:Y:S01]  /*52f70*/  @P5 STG.E.U8 desc[UR6][R48.64], R3 ;  /* 0x0000000330005986 */ /* 0x0001e2000c101106 */
[----:B------:R-:W-:Y:S01]  /*52f80*/  ISETP.LT.AND P5, PT, R4, UR4, !P1 ;  /* 0x0000000404007c0c */ /* 0x000fe2000cfa1270 */
[----:B------:R-:W-:-:S02]  /*52f90*/  ULDC UR4, c[0x0][0x228] ;  /* 0x00008a0000047ab9 */ /* 0x000fc40000000800 */
[----:B0-----:R-:W4:Y:S10]  /*52fa0*/  LDL.LU.64 R48, [R1+0x3a8] ;  /* 0x0003a80001307983 */ /* 0x001f340000300a00 */
[----:B------:R0:W-:Y:S01]  /*52fb0*/  @P5 STG.E.U8 desc[UR6][R168.64], R10 ;  /* 0x0000000aa8005986 */ /* 0x0001e2000c101106 */
[----:B------:R-:W-:Y:S01]  /*52fc0*/  ISETP.LT.AND P5, PT, R5, UR4, !P1 ;  /* 0x0000000405007c0c */ /* 0x000fe2000cfa1270 */
[----:B------:R-:W-:-:S02]  /*52fd0*/  ULDC UR4, c[0x0][0x228] ;  /* 0x00008a0000047ab9 */ /* 0x000fc40000000800 */
        /* <DEDUP_REMOVED lines=13> */
[C---:B------:R-:W-:Y:S02]  /*530b0*/  LOP3.LUT P3, RZ, R7.reuse, 0x8000000, RZ, 0xc0, !PT ;  /* 0x0800000007ff7812 */ /* 0x040fe4000786c0ff */
[C---:B------:R-:W-:Y:S02]  /*530c0*/  LOP3.LUT P1, RZ, R7.reuse, 0x10000000, RZ, 0xc0, !PT ;  /* 0x1000000007ff7812 */ /* 0x040fe4000782c0ff */
[----:B------:R-:W-:Y:S02]  /*530d0*/  LOP3.LUT P2, RZ, R7, 0x80000000, RZ, 0xc0, !PT ;  /* 0x8000000007ff7812 */ /* 0x000fe4000784c0ff */
[----:B------:R-:W-:-:S02]  /*530e0*/  PRMT R7, R151, 0x7772, RZ ;  /* 0x0000777297077816 */ /* 0x000fc400000000ff */
[----:B------:R-:W-:Y:S02]  /*530f0*/  PRMT R151, R151, 0x7773, RZ ;  /* 0x0000777397977816 */ /* 0x000fe400000000ff */
        /* <DEDUP_REMOVED lines=20> */
[----:B------:R-:W-:Y:S01]  /*53240*/  ISETP.LT.AND P5, PT, R4, UR4, !P1 ;  /* 0x0000000404007c0c */ /* 0x000fe2000cfa1270 */
[----:B------:R-:W-:Y:S01]  /*53250*/  ULDC UR4, c[0x0][0x228] ;  /* 0x00008a0000047ab9 */ /* 0x000fe20000000800 */
[----:B------:R-:W-:-:S02]  /*53260*/  PRMT R7, R152, 0x7772, RZ ;  /* 0x0000777298077816 */ /* 0x000fc400000000ff */
[----:B------:R-:W-:Y:S02]  /*53270*/  PRMT R152, R152, 0x7773, RZ ;  /* 0x0000777398987816 */ /* 0x000fe400000000ff */
[----:B------:R-:W-:-:S07]  /*53280*/  PRMT R8, R153, 0x7770, RZ ;  /* 0x0000777099087816 */ /* 0x000fce00000000ff */
[----:B------:R0:W-:Y:S01]  /*53290*/  @P5 STG.E.U8 desc[UR6][R54.64], R7 ;  /* 0x0000000736005986 */ /* 0x0001e2000c101106 */
[----:B------:R-:W-:Y:S01]  /*532a0*/  ISETP.LT.AND P5, PT, R5, UR4, !P1 ;  /* 0x0000000405007c0c */ /* 0x000fe2000cfa1270 */
[----:B------:R-:W-:Y:S02]  /*532b0*/  ULDC UR4, c[0x0][0x228] ;  /* 0x00008a0000047ab9 */ /* 0x000fe40000000800 */
[----:B0-----:R-:W2:Y:S01]  /*532c0*/  LDL.LU.64 R54, [R1+0x360] ;  /* 0x0003600001367983 */ /* 0x001ea20000300a00 */
[C---:B------:R-:W-:Y:S02]  /*532d0*/  PRMT R3, R153.reuse, 0x7771, RZ ;  /* 0x0000777199037816 */ /* 0x040fe400000000ff */
[----:B------:R-:W-:Y:S02]  /*532e0*/  LOP3.LUT P6, RZ, R6, 0x2, RZ, 0xc0, !PT ;  /* 0x0000000206ff7812 */ /* 0x000fe400078cc0ff */
[C---:B------:R-:W-:Y:S02]  /*532f0*/  PRMT R7, R153.reuse, 0x7772, RZ ;  /* 0x0000777299077816 */ /* 0x040fe400000000ff */
[----:B------:R-:W-:-:S03]  /*53300*/  PRMT R153, R153, 0x7773, RZ ;  /* 0x0000777399997816 */ /* 0x000fc600000000ff */
        /* <DEDUP_REMOVED lines=29> */
[----:B------:R-:W-:Y:S02]  /*534e0*/  PRMT R154, R154, 0x7773, RZ ;  /* 0x000077739a9a7816 */ /* 0x000fe400000000ff */
[----:B------:R-:W-:Y:S02]  /*534f0*/  LOP3.LUT P2, RZ, R6, 0x80, RZ, 0xc0, !PT ;  /* 0x0000008006ff7812 */ /* 0x000fe4000784c0ff */
        /* <DEDUP_REMOVED lines=100> */
[C---:B------:R-:W-:Y:S02]  /*53b40*/  PRMT R3, R159.reuse, 0x7771, RZ ;  /* 0x000077719f037816 */ /* 0x040fe400000000ff */
[C---:B------:R-:W-:Y:S02]  /*53b50*/  PRMT R7, R159.reuse, 0x7772, RZ ;  /* 0x000077729f077816 */ /* 0x040fe400000000ff */
        /* <DEDUP_REMOVED lines=19> */
[----:B------:R-:W-:Y:S01]  /*53c90*/  ISETP.LT.AND P5, PT, R4, UR4, !P3 ;  /* 0x0000000404007c0c */ /* 0x000fe2000dfa1270 */
[----:B------:R-:W-:Y:S01]  /*53ca0*/  ULDC UR4, c[0x0][0x228] ;  /* 0x00008a0000047ab9 */ /* 0x000fe20000000800 */
[----:B------:R-:W-:-:S02]  /*53cb0*/  PRMT R6, R160, 0x7770, RZ ;  /* 0x00007770a0067816 */ /* 0x000fc400000000ff */
[C---:B------:R-:W-:Y:S02]  /*53cc0*/  PRMT R3, R160.reuse, 0x7771, RZ ;  /* 0x00007771a0037816 */ /* 0x040fe400000000ff */
[----:B------:R-:W-:-:S07]  /*53cd0*/  PRMT R7, R160, 0x7772, RZ ;  /* 0x00007772a0077816 */ /* 0x000fce00000000ff */
        /* <DEDUP_REMOVED lines=128> */
[C---:B------:R-:W-:Y:S02]  /*544e0*/  LOP3.LUT P1, RZ, R2.reuse, 0x4000000, RZ, 0xc0, !PT ;  /* 0x0400000002ff7812 */ /* 0x040fe4000782c0ff */
[C---:B------:R-:W-:Y:S02]  /*544f0*/  LOP3.LUT P2, RZ, R2.reuse, 0x20000000, RZ, 0xc0, !PT ;  /* 0x2000000002ff7812 */ /* 0x040fe4000784c0ff */
[----:B------:R-:W-:Y:S02]  /*54500*/  LOP3.LUT P6, RZ, R2, 0x40000000, RZ, 0xc0, !PT ;  /* 0x4000000002ff7812 */ /* 0x000fe400078cc0ff */
[C---:B------:R-:W-:Y:S02]  /*54510*/  PRMT R2, R166.reuse, 0x7770, RZ ;  /* 0x00007770a6027816 */ /* 0x040fe400000000ff */
[----:B------:R-:W-:-:S03]  /*54520*/  PRMT R3, R166, 0x7771, RZ ;  /* 0x00007771a6037816 */ /* 0x000fc600000000ff */
[----:B------:R0:W-:Y:S01]  /*54530*/  @P5 STG.E.U8 desc[UR6][R54.64], R2 ;  /* 0x0000000236005986 */ /* 0x0001e2000c101106 */
[----:B------:R-:W-:Y:S01]  /*54540*/  ISETP.LT.AND P5, PT, R5, UR4, !P3 ;  /* 0x0000000405007c0c */ /* 0x000fe2000dfa1270 */
[----:B------:R-:W-:Y:S02]  /*54550*/  ULDC UR4, c[0x0][0x228] ;  /* 0x00008a0000047ab9 */ /* 0x000fe40000000800 */
[----:B0-----:R-:W2:Y:S01]  /*54560*/  LDL.LU.64 R54, [R1+0x1b0] ;  /* 0x0001b00001367983 */ /* 0x001ea20000300a00 */
[C---:B------:R-:W-:Y:S02]  /*54570*/  PRMT R6, R166.reuse, 0x7772, RZ ;  /* 0x00007772a6067816 */ /* 0x040fe400000000ff */
[----:B------:R-:W-:Y:S02]  /*54580*/  PRMT R166, R166, 0x7773, RZ ;  /* 0x00007773a6a67816 */ /* 0x000fe400000000ff */
        /* <DEDUP_REMOVED lines=16> */
[C---:B------:R-:W-:Y:S01]  /*54690*/  PRMT R3, R167.reuse, 0x7771, RZ ;  /* 0x00007771a7037816 */ /* 0x040fe200000000ff */
[----:B0-----:R-:W4:Y:S10]  /*546a0*/  LDL.LU.64 R168, [R1+0x190] ;  /* 0x0001900001a87983 */ /* 0x001f340000300a00 */
[----:B--2---:R0:W-:Y:S04]  /*546b0*/  @P5 STG.E.U8 desc[UR6][R170.64], R3 ;  /* 0x00000003aa005986 */ /* 0x0041e8000c101106 */
[----:B0-----:R-:W2:Y:S01]  /*546c0*/  LDL.LU.64 R170, [R1+0x188] ;  /* 0x0001880001aa7983 */ /* 0x001ea20000300a00 */
[----:B------:R-:W-:Y:S01]  /*546d0*/  ISETP.LT.AND P5, PT, R4, UR4, !P6 ;  /* 0x0000000404007c0c */ /* 0x000fe2000f7a1270 */
[----:B------:R-:W-:Y:S01]  /*546e0*/  ULDC UR4, c[0x0][0x228] ;  /* 0x00008a0000047ab9 */ /* 0x000fe20000000800 */
[----:B------:R-:W-:-:S02]  /*546f0*/  PRMT R6, R167, 0x7772, RZ ;  /* 0x00007772a7067816 */ /* 0x000fc400000000ff */
        /* <DEDUP_REMOVED lines=43> */
[C---:B------:R-:W-:Y:S02]  /*549b0*/  LOP3.LUT P1, RZ, R0.reuse, 0x800, RZ, 0xc0, !PT ;  /* 0x0000080000ff7812 */ /* 0x040fe4000782c0ff */
[C---:B------:R-:W-:Y:S02]  /*549c0*/  LOP3.LUT P2, RZ, R0.reuse, 0x2000, RZ, 0xc0, !PT ;  /* 0x0000200000ff7812 */ /* 0x040fe4000784c0ff */
[----:B------:R-:W-:Y:S01]  /*549d0*/  LOP3.LUT P4, RZ, R0, 0x100000, RZ, 0xc0, !PT ;  /* 0x0010000000ff7812 */ /* 0x000fe2000788c0ff */
        /* <DEDUP_REMOVED lines=15> */
[----:B------:R-:W-:-:S02]  /*54ad0*/  LOP3.LUT P6, RZ, R0, 0x10000, RZ, 0xc0, !PT ;  /* 0x0001000000ff7812 */ /* 0x000fc400078cc0ff */
[----:B------:R-:W-:Y:S01]  /*54ae0*/  LOP3.LUT P3, RZ, R0, 0x80000, RZ, 0xc0, !PT ;  /* 0x0008000000ff7812 */ /* 0x000fe2000786c0ff */
[----:B0-----:R-:W4:Y:S01]  /*54af0*/  LDL.LU.64 R168, [R1+0x130] ;  /* 0x0001300001a87983 */ /* 0x001f220000300a00 */
[----:B------:R-:W-:-:S07]  /*54b00*/  PRMT R0, R174, 0x7771, RZ ;  /* 0x00007771ae007816 */ /* 0x000fce00000000ff */
[----:B--2---:R0:W-:Y:S04]  /*54b10*/  @P5 STG.E.U8 desc[UR6][R170.64], R0 ;  /* 0x00000000aa005986 */ /* 0x0041e8000c101106 */
[----:B0-----:R-:W2:Y:S01]  /*54b20*/  LDL.LU.64 R170, [R1+0x128] ;  /* 0x0001280001aa7983 */ /* 0x001ea20000300a00 */
[----:B------:R-:W-:Y:S01]  /*54b30*/  ISETP.LT.AND P5, PT, R4, UR4, !P1 ;  /* 0x0000000404007c0c */ /* 0x000fe2000cfa1270 */
[----:B------:R-:W-:Y:S01]  /*54b40*/  ULDC UR4, c[0x0][0x228] ;  /* 0x00008a0000047ab9 */ /* 0x000fe20000000800 */
[C---:B------:R-:W-:Y:S02]  /*54b50*/  PRMT R3, R174.reuse, 0x7772, RZ ;  /* 0x00007772ae037816 */ /* 0x040fe400000000ff */
[----:B------:R-:W-:Y:S02]  /*54b60*/  PRMT R174, R174, 0x7773, RZ ;  /* 0x00007773aeae7816 */ /* 0x000fe400000000ff */
[----:B------:R-:W-:-:S07]  /*54b70*/  PRMT R2, R175, 0x7770, RZ ;  /* 0x00007770af027816 */ /* 0x000fce00000000ff */
[----:B------:R0:W-:Y:S01]  /*54b80*/  @P5 STG.E.U8 desc[UR6][R54.64], R3 ;  /* 0x0000000336005986 */ /* 0x0001e2000c101106 */
[----:B------:R-:W-:Y:S01]  /*54b90*/  ISETP.LT.AND P5, PT, R5, UR4, !P1 ;  /* 0x0000000405007c0c */ /* 0x000fe2000cfa1270 */
[----:B------:R-:W-:Y:S02]  /*54ba0*/  ULDC UR4, c[0x0][0x228] ;  /* 0x00008a0000047ab9 */ /* 0x000fe40000000800 */
[----:B0-----:R-:W2:Y:S01]  /*54bb0*/  LDL.LU.64 R54, [R1+0x120] ;  /* 0x0001200001367983 */ /* 0x001ea20000300a00 */
[C---:B------:R-:W-:Y:S02]  /*54bc0*/  PRMT R0, R175.reuse, 0x7771, RZ ;  /* 0x00007771af007816 */ /* 0x040fe400000000ff */
[C---:B------:R-:W-:Y:S02]  /*54bd0*/  PRMT R3, R175.reuse, 0x7772, RZ ;  /* 0x00007772af037816 */ /* 0x040fe400000000ff */
        /* <DEDUP_REMOVED lines=21> */
[C---:B------:R-:W-:Y:S01]  /*54d30*/  PRMT R0, R12.reuse, 0x7770, RZ ;  /* 0x000077700c007816 */ /* 0x040fe200000000ff */
[----:B------:R-:W2:Y:S01]  /*54d40*/  LDL.LU.64 R60, [R1+0xf0] ;  /* 0x0000f000013c7983 */ /* 0x000ea20000300a00 */
[----:B------:R-:W-:-:S02]  /*54d50*/  PRMT R2, R12, 0x7771, RZ ;  /* 0x000077710c027816 */ /* 0x000fc400000000ff */
[C---:B------:R-:W-:Y:S01]  /*54d60*/  PRMT R3, R12.reuse, 0x7772, RZ ;  /* 0x000077720c037816 */ /* 0x040fe200000000ff */
[----:B------:R-:W2:Y:S06]  /*54d70*/  LDL.LU.64 R58, [R1+0xe8] ;  /* 0x0000e800013a7983 */ /* 0x000eac0000300a00 */
[----:B------:R0:W-:Y:S01]  /*54d80*/  @P5 STG.E.U8 desc[UR6][R54.64], R0 ;  /* 0x0000000036005986 */ /* 0x0001e2000c101106 */
[----:B------:R-:W-:Y:S01]  /*54d90*/  ISETP.LT.AND P5, PT, R5, UR4, !P3 ;  /* 0x0000000405007c0c */ /* 0x000fe2000dfa1270 */
[----:B------:R-:W-:Y:S01]  /*54da0*/  ULDC UR4, c[0x0][0x228] ;  /* 0x00008a0000047ab9 */ /* 0x000fe20000000800 */
[----:B------:R-:W-:Y:S01]  /*54db0*/  PRMT R12, R12, 0x7773, RZ ;  /* 0x000077730c0c7816 */ /* 0x000fe200000000ff */
[----:B------:R-:W2:Y:S01]  /*54dc0*/  LDL.LU.64 R56, [R1+0xe0] ;  /* 0x0000e00001387983 */ /* 0x000ea20000300a00 */
[----:B------:R-:W-:-:S02]  /*54dd0*/  LOP3.LUT P0, RZ, R9, 0x200000, RZ, 0xc0, !PT ;  /* 0x0020000009ff7812 */ /* 0x000fc4000780c0ff */
[C---:B0-----:R-:W-:Y:S01]  /*54de0*/  PRMT R0, R13.reuse, 0x7770, RZ ;  /* 0x000077700d007816 */ /* 0x041fe200000000ff */
[----:B------:R-:W2:Y:S06]  /*54df0*/  LDL.LU.64 R54, [R1+0xd8] ;  /* 0x0000d80001367983 */ /* 0x000eac0000300a00 */
[----:B---3--:R0:W-:Y:S01]  /*54e00*/  @P5 STG.E.U8 desc[UR6][R52.64], R2 ;  /* 0x0000000234005986 */ /* 0x0081e2000c101106 */
[----:B------:R-:W-:Y:S01]  /*54e10*/  ISETP.LT.AND P5, PT, R4, UR4, !P4 ;  /* 0x0000000404007c0c */ /* 0x000fe2000e7a1270 */
[----:B------:R-:W-:Y:S01]  /*54e20*/  ULDC UR4, c[0x0][0x228] ;  /* 0x00008a0000047ab9 */ /* 0x000fe20000000800 */
[----:B0-----:R-:W-:Y:S01]  /*54e30*/  PRMT R2, R13, 0x7771, RZ ;  /* 0x000077710d027816 */ /* 0x001fe200000000ff */
[----:B------:R-:W3:Y:S10]  /*54e40*/  LDL.LU.64 R52, [R1+0xd0] ;  /* 0x0000d00001347983 */ /* 0x000ef40000300a00 */
[----:B----4-:R0:W-:Y:S01]  /*54e50*/  @P5 STG.E.U8 desc[UR6][R50.64], R3 ;  /* 0x0000000332005986 */ /* 0x0101e2000c101106 */
[----:B------:R-:W-:Y:S01]  /*54e60*/  ISETP.LT.AND P5, PT, R5, UR4, !P4 ;  /* 0x0000000405007c0c */ /* 0x000fe2000e7a1270 */
[----:B------:R-:W-:-:S02]  /*54e70*/  ULDC UR4, c[0x0][0x228] ;  /* 0x00008a0000047ab9 */ /* 0x000fc40000000800 */
[----:B0-----:R-:W4:Y:S10]  /*54e80*/  LDL.LU.64 R50, [R1+0xc8] ;  /* 0x0000c80001327983 */ /* 0x001f340000300a00 */
[----:B------:R0:W-:Y:S01]  /*54e90*/  @P5 STG.E.U8 desc[UR6][R48.64], R12 ;  /* 0x0000000c30005986 */ /* 0x0001e2000c101106 */
[----:B------:R-:W-:Y:S01]  /*54ea0*/  ISETP.LT.AND P5, PT, R4, UR4, !P0 ;  /* 0x0000000404007c0c */ /* 0x000fe2000c7a1270 */
[----:B------:R-:W-:-:S02]  /*54eb0*/  ULDC UR4, c[0x0][0x228] ;  /* 0x00008a0000047ab9 */ /* 0x000fc40000000800 */
[----:B------:R-:W-:Y:S01]  /*54ec0*/  ISETP.LT.AND P0, PT, R5, UR4, !P0 ;  /* 0x0000000405007c0c */ /* 0x000fe2000c701270 */
[----:B------:R-:W-:Y:S01]  /*54ed0*/  ULDC UR4, c[0x0][0x228] ;  /* 0x00008a0000047ab9 */ /* 0x000fe20000000800 */
[----:B0-----:R-:W4:Y:S08]  /*54ee0*/  LDL.LU.64 R48, [R1+0xc0] ;  /* 0x0000c00001307983 */ /* 0x001f300000300a00 */
[----:B------:R0:W-:Y:S04]  /*54ef0*/  @P5 STG.E.U8 desc[UR6][R168.64], R0 ;  /* 0x00000000a8005986 */ /* 0x0001e8000c101106 */
[----:B0-----:R-:W4:Y:S04]  /*54f00*/  LDL.LU.64 R168, [R1+0xb8] ;  /* 0x0000b80001a87983 */ /* 0x001f280000300a00 */
[----:B--2---:R0:W-:Y:S04]  /*54f10*/  @P0 STG.E.U8 desc[UR6][R170.64], R2 ;  /* 0x00000002aa000986 */ /* 0x0041e8000c101106 */
[----:B0-----:R-:W2:Y:S01]  /*54f20*/  LDL.LU.64 R170, [R1+0xb0] ;  /* 0x0000b00001aa7983 */ /* 0x001ea20000300a00 */
[----:B------:R-:W-:-:S04]  /*54f30*/  LOP3.LUT P1, RZ, R9, 0x100000, RZ, 0xc0, !PT ;  /* 0x0010000009ff7812 */ /* 0x000fc8000782c0ff */
[C---:B------:R-:W-:Y:S01]  /*54f40*/  ISETP.LT.AND P5, PT, R4.reuse, UR4, !P1 ;  /* 0x0000000404007c0c */ /* 0x040fe2000cfa1270 */
[----:B------:R-:W-:Y:S01]  /*54f50*/  ULDC UR4, c[0x0][0x228] ;  /* 0x00008a0000047ab9 */ /* 0x000fe20000000800 */
[----:B------:R-:W-:Y:S02]  /*54f60*/  LOP3.LUT P2, RZ, R9, 0x80000, RZ, 0xc0, !PT ;  /* 0x0008000009ff7812 */ /* 0x000fe4000784c0ff */
[----:B------:R-:W-:Y:S01]  /*54f70*/  ISETP.LT.AND P1, PT, R5, UR5, !P1 ;  /* 0x0000000505007c0c */ /* 0x000fe2000cf21270 */
[----:B------:R-:W-:Y:S01]  /*54f80*/  ULDC UR5, c[0x0][0x228] ;  /* 0x00008a0000057ab9 */ /* 0x000fe20000000800 */
[----:B------:R-:W-:Y:S01]  /*54f90*/  ISETP.LT.AND P0, PT, R4, UR4, !P2 ;  /* 0x0000000404007c0c */ /* 0x000fe2000d701270 */
[----:B------:R-:W-:Y:S01]  /*54fa0*/  ULDC UR4, c[0x0][0x228] ;  /* 0x00008a0000047ab9 */ /* 0x000fe20000000800 */
[----:B------:R-:W-:Y:S02]  /*54fb0*/  PRMT R3, R13, 0x7772, RZ ;  /* 0x000077720d037816 */ /* 0x000fe400000000ff */
[----:B------:R-:W-:-:S02]  /*54fc0*/  LOP3.LUT P3, RZ, R9, 0x20000, RZ, 0xc0, !PT ;  /* 0x0002000009ff7812 */ /* 0x000fc4000786c0ff */
[----:B------:R-:W-:Y:S01]  /*54fd0*/  PRMT R13, R13, 0x7773, RZ ;  /* 0x000077730d0d7816 */ /* 0x000fe200000000ff */
[----:B------:R-:W-:Y:S01]  /*54fe0*/  @P5 STG.E.U8 desc[UR6][R60.64], R3 ;  /* 0x000000033c005986 */ /* 0x000fe2000c101106 */
[----:B------:R-:W-:Y:S01]  /*54ff0*/  ISETP.LT.AND P5, PT, R4, UR4, !P3 ;  /* 0x0000000404007c0c */ /* 0x000fe2000dfa1270 */
[----:B------:R-:W-:Y:S01]  /*55000*/  ULDC UR4, c[0x0][0x228] ;  /* 0x00008a0000047ab9 */ /* 0x000fe20000000800 */
[C---:B------:R-:W-:Y:S02]  /*55010*/  LOP3.LUT P4, RZ, R9.reuse, 0x10000, RZ, 0xc0, !PT ;  /* 0x0001000009ff7812 */ /* 0x040fe4000788c0ff */
[----:B------:R-:W-:Y:S01]  /*55020*/  PRMT R0, R14, 0x7770, RZ ;  /* 0x000077700e007816 */ /* 0x000fe200000000ff */
[----:B------:R-:W-:Y:S01]  /*55030*/  @P1 STG.E.U8 desc[UR6][R58.64], R13 ;  /* 0x0000000d3a001986 */ /* 0x000fe2000c101106 */
[----:B------:R-:W-:Y:S02]  /*55040*/  LOP3.LUT P6, RZ, R9, 0x40000, RZ, 0xc0, !PT ;  /* 0x0004000009ff7812 */ /* 0x000fe400078cc0ff */
[C---:B------:R-:W-:Y:S01]  /*55050*/  ISETP.LT.AND P2, PT, R5.reuse, UR4, !P2 ;  /* 0x0000000405007c0c */ /* 0x040fe2000d741270 */
[----:B------:R-:W-:Y:S01]  /*55060*/  ULDC UR4, c[0x0][0x228] ;  /* 0x00008a0000047ab9 */ /* 0x000fe20000000800 */
[----:B------:R-:W-:Y:S01]  /*55070*/  ISETP.LT.AND P1, PT, R4, UR5, !P4 ;  /* 0x0000000504007c0c */ /* 0x000fe2000e721270 */
[----:B------:R0:W-:Y:S01]  /*55080*/  @P0 STG.E.U8 desc[UR6][R56.64], R0 ;  /* 0x0000000038000986 */ /* 0x0001e2000c101106 */
[----:B------:R-:W-:Y:S01]  /*55090*/  ULDC UR5, c[0x0][0x228] ;  /* 0x00008a0000057ab9 */ /* 0x000fe20000000800 */
[----:B------:R-:W-:-:S02]  /*550a0*/  ISETP.LT.AND P3, PT, R5, UR4, !P3 ;  /* 0x0000000405007c0c */ /* 0x000fc4000df61270 */
[----:B------:R-:W-:Y:S01]  /*550b0*/  ISETP.LT.AND P0, PT, R4, UR8, !P6 ;  /* 0x0000000804007c0c */ /* 0x000fe2000f701270 */
[----:B------:R-:W-:Y:S01]  /*550c0*/  ULDC UR8, c[0x0][0x228] ;  /* 0x00008a0000087ab9 */ /* 0x000fe20000000800 */
[C---:B------:R-:W-:Y:S02]  /*550d0*/  ISETP.LT.AND P4, PT, R5.reuse, UR5, !P4 ;  /* 0x0000000505007c0c */ /* 0x040fe4000e781270 */
[----:B------:R-:W-:Y:S02]  /*550e0*/  ISETP.LT.AND P6, PT, R5, UR8, !P6 ;  /* 0x0000000805007c0c */ /* 0x000fe4000f7c1270 */
[C---:B------:R-:W-:Y:S02]  /*550f0*/  PRMT R2, R14.reuse, 0x7772, RZ ;  /* 0x000077720e027816 */ /* 0x040fe400000000ff */
[C---:B0-----:R-:W-:Y:S02]  /*55100*/  PRMT R0, R14.reuse, 0x7771, RZ ;  /* 0x000077710e007816 */ /* 0x041fe400000000ff */
[----:B------:R-:W-:-:S02]  /*55110*/  PRMT R14, R14, 0x7773, RZ ;  /* 0x000077730e0e7816 */ /* 0x000fc400000000ff */
[C---:B------:R-:W-:Y:S01]  /*55120*/  PRMT R3, R15.reuse, 0x7770, RZ ;  /* 0x000077700f037816 */ /* 0x040fe200000000ff */
[----:B------:R0:W-:Y:S01]  /*55130*/  @P2 STG.E.U8 desc[UR6][R54.64], R0 ;  /* 0x0000000036002986 */ /* 0x0001e2000c101106 */
[C---:B------:R-:W-:Y:S02]  /*55140*/  PRMT R4, R15.reuse, 0x7771, RZ ;  /* 0x000077710f047816 */ /* 0x040fe400000000ff */
[C---:B------:R-:W-:Y:S02]  /*55150*/  PRMT R5, R15.reuse, 0x7772, RZ ;  /* 0x000077720f057816 */ /* 0x040fe400000000ff */
[----:B------:R-:W-:Y:S01]  /*55160*/  PRMT R15, R15, 0x7773, RZ ;  /* 0x000077730f0f7816 */ /* 0x000fe200000000ff */
[----:B---3--:R0:W-:Y:S04]  /*55170*/  @P5 STG.E.U8 desc[UR6][R52.64], R2 ;  /* 0x0000000234005986 */ /* 0x0081e8000c101106 */
[----:B----4-:R0:W-:Y:S04]  /*55180*/  @P3 STG.E.U8 desc[UR6][R50.64], R14 ;  /* 0x0000000e32003986 */ /* 0x0101e8000c101106 */
[----:B------:R0:W-:Y:S04]  /*55190*/  @P1 STG.E.U8 desc[UR6][R48.64], R3 ;  /* 0x0000000330001986 */ /* 0x0001e8000c101106 */
[----:B------:R0:W-:Y:S04]  /*551a0*/  @P4 STG.E.U8 desc[UR6][R168.64], R4 ;  /* 0x00000004a8004986 */ /* 0x0001e8000c101106 */
[----:B--2---:R0:W-:Y:S01]  /*551b0*/  @P0 STG.E.U8 desc[UR6][R170.64], R5 ;  /* 0x00000005aa000986 */ /* 0x0041e2000c101106 */
[----:B------:R-:W-:Y:S05]  /*551c0*/  @!P6 EXIT ;  /* 0x000000000000e94d */ /* 0x000fea0003800000 */
[----:B0-----:R-:W2:Y:S04]  /*551d0*/  LDL.LU.64 R170, [R1+0xa8] ;  /* 0x0000a80001aa7983 */ /* 0x001ea80000300a00 */
[----:B--2---:R-:W-:Y:S01]  /*551e0*/  STG.E.U8 desc[UR6][R170.64], R15 ;  /* 0x0000000faa007986 */ /* 0x004fe2000c101106 */
[----:B------:R-:W-:Y:S05]  /*551f0*/  EXIT ;  /* 0x000000000000794d */ /* 0x000fea0003800000 */
.L_x_3:
[----:B------:R-:W-:-:S00]  /*55200*/  BRA `(.L_x_3) ;  /* 0xfffffffc00fc7947 */ /* 0x000fc0000383ffff */
[----:B------:R-:W-:-:S00]  /*55210*/  NOP ;  /* 0x0000000000007918 */ /* 0x000fc00000000000 */
        /* <DEDUP_REMOVED lines=14> */
.L_x_4:


//--------------------- .nv.shared.matmul_kernel  --------------------------
	.section	.nv.shared.matmul_kernel,"aw",@nobits
	.sectionflags	@""
	.align	16
	.zero		1024


//--------------------- .nv.shared.reserved.0     --------------------------
	.section	.nv.shared.reserved.0,"aw",@nobits
	.weak		__nv_reservedSMEM_offset_0_alias
	.size		__nv_reservedSMEM_offset_0_alias, 0, 0
	.other		__nv_reservedSMEM_offset_0_alias,@"STO_CUDA_RESERVED_SHARED STV_DEFAULT"
__nv_reservedSMEM_offset_0_alias:
	.zero		0


//--------------------- .nv.constant0.matmul_kernel --------------------------
	.section	.nv.constant0.matmul_kernel,"a",@progbits
	.sectionflags	@""
	.align	4
.nv.constant0.matmul_kernel:
	.zero		608


//--------------------- SYMBOLS --------------------------

	.type		.nv.reservedSmem.offset0,@object
	.size		.nv.reservedSmem.offset0,0x4
